def matmul_kernel(
    a_ptr,
    b_ptr,
    c_ptr,
    M,
    N,
    K,
    stride_am,
    stride_ak,
    stride_bk,
    stride_bn,
    stride_cm,
    stride_cn,
    BLOCK_M: tl.constexpr,
    BLOCK_N: tl.constexpr,
    BLOCK_K: tl.constexpr,
    GROUP_M: tl.constexpr,
):
    pid = tl.program_id(axis=0)
    num_pid_m = tl.cdiv(M, BLOCK_M)
    num_pid_n = tl.cdiv(N, BLOCK_N)
    num_pid_in_group = GROUP_M * num_pid_n
    group_id = pid // num_pid_in_group
    first_pid_m = group_id * GROUP_M
    group_size_m = min(num_pid_m - first_pid_m, GROUP_M)
    pid_m = first_pid_m + ((pid % num_pid_in_group) % group_size_m)
    pid_n = (pid % num_pid_in_group) // group_size_m

    offs_am = (pid_m * BLOCK_M + tl.arange(0, BLOCK_M)) % M
    offs_bn = (pid_n * BLOCK_N + tl.arange(0, BLOCK_N)) % N
    offs_k = tl.arange(0, BLOCK_K)
    a_ptrs = a_ptr + offs_am[:, None] * stride_am + offs_k[None, :] * stride_ak
    b_ptrs = b_ptr + offs_k[:, None] * stride_bk + offs_bn[None, :] * stride_bn

    acc = tl.zeros((BLOCK_M, BLOCK_N), dtype=tl.float32)
    for kk in range(0, tl.cdiv(K, BLOCK_K)):
        a = tl.load(a_ptrs, mask=offs_k[None, :] < K - kk * BLOCK_K, other=0.0)
        b = tl.load(b_ptrs, mask=offs_k[:, None] < K - kk * BLOCK_K, other=0.0)
        acc = tl.dot(a, b, acc)
        a_ptrs += BLOCK_K * stride_ak
        b_ptrs += BLOCK_K * stride_bk

    c = acc.to(c_ptr.dtype.element_ty)
    offs_cm = pid_m * BLOCK_M + tl.arange(0, BLOCK_M)
    offs_cn = pid_n * BLOCK_N + tl.arange(0, BLOCK_N)
    c_ptrs = c_ptr + offs_cm[:, None] * stride_cm + offs_cn[None, :] * stride_cn
    mask = (offs_cm[:, None] < M) & (offs_cn[None, :] < N)
    tl.store(c_ptrs, c, mask=mask)

# config = {"BLOCK_K": 256, "BLOCK_M": 128, "BLOCK_N": 16, "GROUP_M": 8, "arch": "sm_80", "dtype": "bf16", "num_ctas": 1, "num_stages": 3, "num_warps": 4}
# arch = sm_80


// ===== COMPILED SASS (sm_80) =====

	.target	sm_80

	.elftype	@"ET_EXEC"


//--------------------- .note.nv.tkinfo           --------------------------
	.section	.note.nv.tkinfo,"",@"SHT_NOTE"
	.sectionflags	@"SHF_NOTE_NV_TKINFO"
	.tkinfo
        /*0018*/ 	.word	0x00000002
        /*0030*/ 	.string	""
        /*0030*/ 	.string	"ptxas"
        /*0030*/ 	.string	"Cuda compilation tools, release 13.0, V13.0.88"
        /*0030*/ 	.string	"Build cuda_13.0.r13.0/compiler.36424714_0"
        /*0030*/ 	.string	"-v  -suppress-debug-info  -lineinfo  -arch sm_80 "



//--------------------- .note.nv.cuinfo           --------------------------
	.section	.note.nv.cuinfo,"",@"SHT_NOTE"
	.sectionflags	@"SHF_NOTE_NV_CUINFO"
        /*0018*/ 	.short	0x0002
        /*001a*/ 	.short	0x0050
        /*001c*/ 	.short	0x0082
	.zero		2


//--------------------- .nv.info                  --------------------------
	.section	.nv.info,"",@"SHT_CUDA_INFO"
	.align	4


	//----- nvinfo : EIATTR_REGCOUNT
	.align		4
        /*0000*/ 	.byte	0x04, 0x2f
        /*0002*/ 	.short	(.L_1 - .L_0)
	.align		4
.L_0:
        /*0004*/ 	.word	index@(matmul_kernel)
        /*0008*/ 	.word	0x00000020


	//----- nvinfo : EIATTR_FRAME_SIZE
	.align		4
.L_1:
        /*000c*/ 	.byte	0x04, 0x11
        /*000e*/ 	.short	(.L_3 - .L_2)
	.align		4
.L_2:
        /*0010*/ 	.word	index@(matmul_kernel)
        /*0014*/ 	.word	0x00001660


	//----- nvinfo : EIATTR_MIN_STACK_SIZE
	.align		4
.L_3:
        /*0018*/ 	.byte	0x04, 0x12
        /*001a*/ 	.short	(.L_5 - .L_4)
	.align		4
.L_4:
        /*001c*/ 	.word	index@(matmul_kernel)
        /*0020*/ 	.word	0x00001660
.L_5:


//--------------------- .nv.info.matmul_kernel    --------------------------
	.section	.nv.info.matmul_kernel,"",@"SHT_CUDA_INFO"
	.sectionflags	@""
	.align	4


	//----- nvinfo : EIATTR_CUDA_API_VERSION
	.align		4
        /*0000*/ 	.byte	0x04, 0x37
        /*0002*/ 	.short	(.L_7 - .L_6)
.L_6:
        /*0004*/ 	.word	0x00000082


	//----- nvinfo : EIATTR_SW2861232_WAR
	.align		4
.L_7:
        /*0008*/ 	.byte	0x01, 0x35
	.zero		2


	//----- nvinfo : EIATTR_PARAM_CBANK
	.align		4
        /*000c*/ 	.byte	0x04, 0x0a
        /*000e*/ 	.short	(.L_9 - .L_8)
	.align		4
.L_8:
        /*0010*/ 	.word	index@(.nv.constant0.matmul_kernel)
        /*0014*/ 	.short	0x0160
        /*0016*/ 	.short	0x0050


	//----- nvinfo : EIATTR_CBANK_PARAM_SIZE
	.align		4
.L_9:
        /*0018*/ 	.byte	0x03, 0x19
        /*001a*/ 	.short	0x0050


	//----- nvinfo : EIATTR_KPARAM_INFO
	.align		4
        /*001c*/ 	.byte	0x04, 0x17
        /*001e*/ 	.short	(.L_11 - .L_10)
.L_10:
        /*0020*/ 	.word	0x00000000
        /*0024*/ 	.short	0x000d
        /*0026*/ 	.short	0x0048
        /*0028*/ 	.byte	0x00, 0xf4, 0x21, 0x00


	//----- nvinfo : EIATTR_KPARAM_INFO
	.align		4
.L_11:
        /*002c*/ 	.byte	0x04, 0x17
        /*002e*/ 	.short	(.L_13 - .L_12)
.L_12:
        /*0030*/ 	.word	0x00000000
        /*0034*/ 	.short	0x000c
        /*0036*/ 	.short	0x0040
        /*0038*/ 	.byte	0x00, 0xf4, 0x21, 0x00


	//----- nvinfo : EIATTR_KPARAM_INFO
	.align		4
.L_13:
        /*003c*/ 	.byte	0x04, 0x17
        /*003e*/ 	.short	(.L_15 - .L_14)
.L_14:
        /*0040*/ 	.word	0x00000000
        /*0044*/ 	.short	0x000b
        /*0046*/ 	.short	0x0038
        /*0048*/ 	.byte	0x00, 0xf0, 0x11, 0x00


	//----- nvinfo : EIATTR_KPARAM_INFO
	.align		4
.L_15:
        /*004c*/ 	.byte	0x04, 0x17
        /*004e*/ 	.short	(.L_17 - .L_16)
.L_16:
        /*0050*/ 	.word	0x00000000
        /*0054*/ 	.short	0x000a
        /*0056*/ 	.short	0x0034
        /*0058*/ 	.byte	0x00, 0xf0, 0x11, 0x00


	//----- nvinfo : EIATTR_KPARAM_INFO
	.align		4
.L_17:
        /*005c*/ 	.byte	0x04, 0x17
        /*005e*/ 	.short	(.L_19 - .L_18)
.L_18:
        /*0060*/ 	.word	0x00000000
        /*0064*/ 	.short	0x0009
        /*0066*/ 	.short	0x0030
        /*0068*/ 	.byte	0x00, 0xf0, 0x11, 0x00


	//----- nvinfo : EIATTR_KPARAM_INFO
	.align		4
.L_19:
        /*006c*/ 	.byte	0x04, 0x17
        /*006e*/ 	.short	(.L_21 - .L_20)
.L_20:
        /*0070*/ 	.word	0x00000000
        /*0074*/ 	.short	0x0008
        /*0076*/ 	.short	0x002c
        /*0078*/ 	.byte	0x00, 0xf0, 0x11, 0x00


	//----- nvinfo : EIATTR_KPARAM_INFO
	.align		4
.L_21:
        /*007c*/ 	.byte	0x04, 0x17
        /*007e*/ 	.short	(.L_23 - .L_22)
.L_22:
        /*0080*/ 	.word	0x00000000
        /*0084*/ 	.short	0x0007
        /*0086*/ 	.short	0x0028
        /*0088*/ 	.byte	0x00, 0xf0, 0x11, 0x00


	//----- nvinfo : EIATTR_KPARAM_INFO
	.align		4
.L_23:
        /*008c*/ 	.byte	0x04, 0x17
        /*008e*/ 	.short	(.L_25 - .L_24)
.L_24:
        /*0090*/ 	.word	0x00000000
        /*0094*/ 	.short	0x0006
        /*0096*/ 	.short	0x0024
        /*0098*/ 	.byte	0x00, 0xf0, 0x11, 0x00


	//----- nvinfo : EIATTR_KPARAM_INFO
	.align		4
.L_25:
        /*009c*/ 	.byte	0x04, 0x17
        /*009e*/ 	.short	(.L_27 - .L_26)
.L_26:
        /*00a0*/ 	.word	0x00000000
        /*00a4*/ 	.short	0x0005
        /*00a6*/ 	.short	0x0020
        /*00a8*/ 	.byte	0x00, 0xf0, 0x11, 0x00


	//----- nvinfo : EIATTR_KPARAM_INFO
	.align		4
.L_27:
        /*00ac*/ 	.byte	0x04, 0x17
        /*00ae*/ 	.short	(.L_29 - .L_28)
.L_28:
        /*00b0*/ 	.word	0x00000000
        /*00b4*/ 	.short	0x0004
        /*00b6*/ 	.short	0x001c
        /*00b8*/ 	.byte	0x00, 0xf0, 0x11, 0x00


	//----- nvinfo : EIATTR_KPARAM_INFO
	.align		4
.L_29:
        /*00bc*/ 	.byte	0x04, 0x17
        /*00be*/ 	.short	(.L_31 - .L_30)
.L_30:
        /*00c0*/ 	.word	0x00000000
        /*00c4*/ 	.short	0x0003
        /*00c6*/ 	.short	0x0018
        /*00c8*/ 	.byte	0x00, 0xf0, 0x11, 0x00


	//----- nvinfo : EIATTR_KPARAM_INFO
	.align		4
.L_31:
        /*00cc*/ 	.byte	0x04, 0x17
        /*00ce*/ 	.short	(.L_33 - .L_32)
.L_32:
        /*00d0*/ 	.word	0x00000000
        /*00d4*/ 	.short	0x0002
        /*00d6*/ 	.short	0x0010
        /*00d8*/ 	.byte	0x00, 0xf4, 0x21, 0x00


	//----- nvinfo : EIATTR_KPARAM_INFO
	.align		4
.L_33:
        /*00dc*/ 	.byte	0x04, 0x17
        /*00de*/ 	.short	(.L_35 - .L_34)
.L_34:
        /*00e0*/ 	.word	0x00000000
        /*00e4*/ 	.short	0x0001
        /*00e6*/ 	.short	0x0008
        /*00e8*/ 	.byte	0x00, 0xf4, 0x21, 0x00


	//----- nvinfo : EIATTR_KPARAM_INFO
	.align		4
.L_35:
        /*00ec*/ 	.byte	0x04, 0x17
        /*00ee*/ 	.short	(.L_37 - .L_36)
.L_36:
        /*00f0*/ 	.word	0x00000000
        /*00f4*/ 	.short	0x0000
        /*00f6*/ 	.short	0x0000
        /*00f8*/ 	.byte	0x00, 0xf4, 0x21, 0x00


	//----- nvinfo : EIATTR_MAXREG_COUNT
	.align		4
.L_37:
        /*00fc*/ 	.byte	0x03, 0x1b
        /*00fe*/ 	.short	0x00ff


	//----- nvinfo : EIATTR_NUM_BARRIERS
	.align		4
        /*0100*/ 	.byte	0x02, 0x4c
        /*0102*/ 	.byte	0x01
	.zero		1


	//----- nvinfo : EIATTR_ANNOTATIONS
	.align		4
        /*0104*/ 	.byte	0x04, 0x55
        /*0106*/ 	.short	(.L_39 - .L_38)


	//   ....[0]....
.L_38:
        /*0108*/ 	.word	0x00000001
        /*010c*/ 	.byte	0x80, 0x06, 0x00, 0x00, 0x01, 0x00, 0x00, 0x00, 0x70, 0x13, 0x00, 0x00, 0x01, 0x00, 0x00, 0x00
        /* <DEDUP_REMOVED lines=1983> */
        /*7d0c*/ 	.byte	0xf0, 0x02, 0x02, 0x00, 0x01, 0x00, 0x00, 0x00, 0x80, 0x03, 0x02, 0x00


	//----- nvinfo : EIATTR_MERCURY_ISA_VERSION
	.align		4
.L_39:
        /*7d18*/ 	.byte	0x03, 0x5f
        /*7d1a*/ 	.short	0x0000


	//----- nvinfo : EIATTR_EXIT_INSTR_OFFSETS
	.align		4
        /*7d1c*/ 	.byte	0x04, 0x1c
        /*7d1e*/ 	.short	(.L_41 - .L_40)


	//   ....[0]....
.L_40:
        /*7d20*/ 	.word	0x00020d10


	//   ....[1]....
        /*7d24*/ 	.word	0x00020d40


	//----- nvinfo : EIATTR_REQNTID
	.align		4
.L_41:
        /*7d28*/ 	.byte	0x04, 0x10
        /*7d2a*/ 	.short	(.L_43 - .L_42)
.L_42:
        /*7d2c*/ 	.word	0x00000080
        /*7d30*/ 	.word	0x00000001
        /*7d34*/ 	.word	0x00000001
.L_43:


//--------------------- .nv.callgraph             --------------------------
	.section	.nv.callgraph,"",@"SHT_CUDA_CALLGRAPH"
	.align	4
	.sectionentsize	8
	.align		4
        /*0000*/ 	.word	0x00000000
	.align		4
        /*0004*/ 	.word	0xffffffff
	.align		4
        /*0008*/ 	.word	0x00000000
	.align		4
        /*000c*/ 	.word	0xfffffffe
	.align		4
        /*0010*/ 	.word	0x00000000
	.align		4
        /*0014*/ 	.word	0xfffffffd
	.align		4
        /*0018*/ 	.word	0x00000000
	.align		4
        /*001c*/ 	.word	0xfffffffc


//--------------------- .nv.rel.action            --------------------------
	.section	.nv.rel.action,"",@"SHT_CUDA_RELOCINFO"
	.align	8
	.sectionentsize	8
        /*0000*/ 	.byte	0x73, 0x00, 0x00, 0x00, 0x00, 0x00, 0x00, 0x00, 0x00, 0x00, 0x00, 0x11, 0x25, 0x00, 0x05, 0x36


//--------------------- .nv.constant0.matmul_kernel --------------------------
	.section	.nv.constant0.matmul_kernel,"a",@progbits
	.sectionflags	@""
	.align	4
.nv.constant0.matmul_kernel:
	.zero		432


//--------------------- .text.matmul_kernel       --------------------------
	.section	.text.matmul_kernel,"ax",@progbits
	.sectioninfo	@"SHI_REGISTERS=32"
	.align	128
        .global         matmul_kernel
        .type           matmul_kernel,@function
        .size           matmul_kernel,(.L_x_4 - matmul_kernel)
        .other          matmul_kernel,@"STO_CUDA_ENTRY STV_DEFAULT"
matmul_kernel:
.text.matmul_kernel:
[----:B------:R-:W-:Y:S02]  /*0000*/  IMAD.MOV.U32 R1, RZ, RZ, c[0x0][0x28] ;  /* 0x00000a00ff017624 */ /* 0x000fe400078e00ff */
[----:B------:R-:W-:Y:S01]  /*0010*/  ULDC.64 UR10, c[0x0][0x178] ;  /* 0x00005e00000a7ab9 */ /* 0x000fe20000000a00 */
[----:B------:R-:W0:Y:S01]  /*0020*/  S2R R4, SR_CTAID.X ;  /* 0x0000000000047919 */ /* 0x000e220000002500 */
[----:B------:R-:W-:Y:S01]  /*0030*/  UIADD3 UR4, UR11, 0xf, URZ ;  /* 0x0000000f0b047890 */ /* 0x000fe2000fffe03f */
[----:B------:R-:W1:Y:S01]  /*0040*/  S2UR UR8, SR_CTAID.X ;  /* 0x00000000000879c3 */ /* 0x000e620000002500 */
[----:B------:R-:W-:Y:S01]  /*0050*/  IADD3 R1, R1, -0x1660, RZ ;  /* 0xffffe9a001017810 */ /* 0x000fe20007ffe0ff */
[----:B------:R-:W2:Y:S01]  /*0060*/  S2R R27, SR_TID.X ;  /* 0x00000000001b7919 */ /* 0x000ea20000002100 */
[----:B------:R-:W-:Y:S01]  /*0070*/  USHF.R.S32.HI UR5, URZ, 0x1f, UR4 ;  /* 0x0000001f3f057899 */ /* 0x000fe20008011404 */
[----:B------:R-:W-:-:S03]  /*0080*/  CS2R R8, SRZ ;  /* 0x0000000000087805 */ /* 0x000fc6000001ff00 */
[----:B------:R-:W-:-:S03]  /*0090*/  ULEA.HI UR5, UR5, UR4, URZ, 0x4 ;  /* 0x0000000405057291 */ /* 0x000fc6000f8f203f */
[----:B------:R-:W-:Y:S02]  /*00a0*/  UMOV UR4, URZ ;  /* 0x0000003f00047c82 */ /* 0x000fe40008000000 */
[----:B------:R-:W-:-:S04]  /*00b0*/  USHF.R.S32.HI UR5, URZ, 0x4, UR5 ;  /* 0x000000043f057899 */ /* 0x000fc80008011405 */
[----:B------:R-:W-:-:S06]  /*00c0*/  USHF.L.U32 UR6, UR5, 0x3, URZ ;  /* 0x0000000305067899 */ /* 0x000fcc000800063f */
[----:B------:R-:W-:Y:S01]  /*00d0*/  IMAD.U32 R3, RZ, RZ, UR6 ;  /* 0x00000006ff037e24 */ /* 0x000fe2000f8e00ff */
[----:B0-----:R-:W-:Y:S02]  /*00e0*/  IABS R4, R4 ;  /* 0x0000000400047213 */ /* 0x001fe40000000000 */
[----:B--2---:R-:W-:Y:S02]  /*00f0*/  LOP3.LUT R25, R27, 0x7f, RZ, 0xc0, !PT ;  /* 0x0000007f1b197812 */ /* 0x004fe400078ec0ff */
[-C--:B------:R-:W-:Y:S02]  /*0100*/  IABS R5, R3.reuse ;  /* 0x0000000300057213 */ /* 0x080fe40000000000 */
[----:B------:R-:W-:Y:S01]  /*0110*/  IABS R6, R3 ;  /* 0x0000000300067213 */ /* 0x000fe20000000000 */
[----:B------:R-:W-:Y:S01]  /*0120*/  IMAD.MOV.U32 R3, RZ, RZ, R4 ;  /* 0x000000ffff037224 */ /* 0x000fe200078e0004 */
[----:B------:R-:W0:Y:S03]  /*0130*/  R2UR UR12, R5 ;  /* 0x00000000050c73c2 */ /* 0x000e2600000e0000 */
[----:B------:R-:W-:-:S05]  /*0140*/  IMAD.MOV R4, RZ, RZ, -R6 ;  /* 0x000000ffff047224 */ /* 0x000fca00078e0a06 */
[----:B------:R-:W2:Y:S08]  /*0150*/  R2UR UR9, R3 ;  /* 0x00000000030973c2 */ /* 0x000eb000000e0000 */
[----:B------:R-:W3:Y:S01]  /*0160*/  R2UR UR11, R4 ;  /* 0x00000000040b73c2 */ /* 0x000ee200000e0000 */
[----:B0-----:R-:W0:Y:S08]  /*0170*/  I2F.RP R0, UR12 ;  /* 0x0000000c00007d06 */ /* 0x001e300008209400 */
[----:B0-----:R-:W0:Y:S02]  /*0180*/  MUFU.RCP R0, R0 ;  /* 0x0000000000007308 */ /* 0x001e240000001000 */
[----:B0-----:R-:W-:-:S06]  /*0190*/  IADD3 R2, R0, 0xffffffe, RZ ;  /* 0x0ffffffe00027810 */ /* 0x001fcc0007ffe0ff */
[----:B------:R-:W0:Y:S02]  /*01a0*/  F2I.FTZ.U32.TRUNC.NTZ R2, R2 ;  /* 0x0000000200027305 */ /* 0x000e24000021f000 */
[----:B0-----:R-:W0:Y:S02]  /*01b0*/  R2UR UR5, R2 ;  /* 0x00000000020573c2 */ /* 0x001e2400000e0000 */
[----:B0-----:R-:W-:-:S04]  /*01c0*/  UIADD3 UR7, URZ, -UR5, URZ ;  /* 0x800000053f077290 */ /* 0x001fc8000fffe03f */
[----:B------:R-:W-:-:S04]  /*01d0*/  UIMAD UR7, UR7, UR12, URZ ;  /* 0x0000000c070772a4 */ /* 0x000fc8000f8e023f */
[----:B------:R-:W-:-:S04]  /*01e0*/  UIMAD.WIDE.U32 UR4, UR5, UR7, UR4 ;  /* 0x00000007050472a5 */ /* 0x000fc8000f8e0004 */
[----:B--2---:R-:W-:-:S04]  /*01f0*/  UIMAD.WIDE.U32 UR4, UR5, UR9, URZ ;  /* 0x00000009050472a5 */ /* 0x004fc8000f8e003f */
[----:B---3--:R-:W-:-:S04]  /*0200*/  UIMAD UR4, UR5, UR11, UR9 ;  /* 0x0000000b050472a4 */ /* 0x008fc8000f8e0209 */
[----:B------:R-:W-:-:S11]  /*0210*/  UISETP.GT.U32.AND UP0, UPT, UR12, UR4, UPT ;  /* 0x000000040c00728c */ /* 0x000fd6000bf04070 */
[----:B------:R-:W-:Y:S02]  /*0220*/  @!UP0 UIADD3 UR4, UR4, -UR12, URZ ;  /* 0x8000000c04048290 */ /* 0x000fe4000fffe03f */
[----:B------:R-:W-:Y:S02]  /*0230*/  @!UP0 UIADD3 UR5, UR5, 0x1, URZ ;  /* 0x0000000105058890 */ /* 0x000fe4000fffe03f */
[----:B------:R-:W-:Y:S02]  /*0240*/  UISETP.GE.U32.AND UP1, UPT, UR4, UR12, UPT ;  /* 0x0000000c0400728c */ /* 0x000fe4000bf26070 */
[----:B-1----:R-:W-:-:S04]  /*0250*/  ULOP3.LUT UR4, UR8, UR6, URZ, 0x3c, !UPT ;  /* 0x0000000608047292 */ /* 0x002fc8000f8e3c3f */
[----:B------:R-:W-:Y:S02]  /*0260*/  UISETP.GE.AND UP0, UPT, UR4, URZ, UPT ;  /* 0x0000003f0400728c */ /* 0x000fe4000bf06270 */
[----:B------:R-:W-:-:S03]  /*0270*/  UIADD3 UR4, UR10, 0x7f, URZ ;  /* 0x0000007f0a047890 */ /* 0x000fc6000fffe03f */
[----:B------:R-:W-:Y:S02]  /*0280*/  @UP1 UIADD3 UR5, UR5, 0x1, URZ ;  /* 0x0000000105051890 */ /* 0x000fe4000fffe03f */
[----:B------:R-:W-:-:S05]  /*0290*/  UISETP.NE.AND UP1, UPT, UR6, URZ, UPT ;  /* 0x0000003f0600728c */ /* 0x000fca000bf25270 */
[----:B------:R-:W-:Y:S02]  /*02a0*/  UMOV UR7, UR5 ;  /* 0x0000000500077c82 */ /* 0x000fe40008000000 */
[----:B------:R-:W-:Y:S02]  /*02b0*/  @!UP0 UIADD3 UR7, -UR7, URZ, URZ ;  /* 0x0000003f07078290 */ /* 0x000fe4000fffe13f */
[----:B------:R-:W-:Y:S02]  /*02c0*/  USHF.R.S32.HI UR5, URZ, 0x1f, UR4 ;  /* 0x0000001f3f057899 */ /* 0x000fe40008011404 */
[----:B------:R-:W-:Y:S02]  /*02d0*/  @!UP1 ULOP3.LUT UR7, URZ, UR6, URZ, 0x33, !UPT ;  /* 0x000000063f079292 */ /* 0x000fe4000f8e333f */
[----:B------:R-:W-:Y:S02]  /*02e0*/  ULEA.HI UR5, UR5, UR4, URZ, 0x7 ;  /* 0x0000000405057291 */ /* 0x000fe4000f8f383f */
[----:B------:R-:W-:-:S02]  /*02f0*/  USHF.L.U32 UR9, UR7, 0x3, URZ ;  /* 0x0000000307097899 */ /* 0x000fc4000800063f */
[----:B------:R-:W-:Y:S02]  /*0300*/  UIADD3 UR7, -UR7, URZ, URZ ;  /* 0x0000003f07077290 */ /* 0x000fe4000fffe13f */
[----:B------:R-:W-:Y:S02]  /*0310*/  ULEA.HI.SX32 UR5, UR5, -UR9, 0x19 ;  /* 0x8000000905057291 */ /* 0x000fe4000f8fca3f */
[----:B------:R-:W-:Y:S02]  /*0320*/  UIMAD UR11, UR6, UR7, UR8 ;  /* 0x00000007060b72a4 */ /* 0x000fe4000f8e0208 */
[----:B------:R-:W-:Y:S02]  /*0330*/  UISETP.LT.AND UP0, UPT, UR5, 0x8, UPT ;  /* 0x000000080500788c */ /* 0x000fe4000bf01270 */
[----:B------:R-:W-:Y:S02]  /*0340*/  UMOV UR4, URZ ;  /* 0x0000003f00047c82 */ /* 0x000fe40008000000 */
[----:B------:R-:W-:Y:S01]  /*0350*/  USEL UR10, UR5, 0x8, UP0 ;  /* 0x00000008050a7887 */ /* 0x000fe20008000000 */
[----:B------:R-:W-:-:S05]  /*0360*/  IMAD.U32 R4, RZ, RZ, UR11 ;  /* 0x0000000bff047e24 */ /* 0x000fca000f8e00ff */
[----:B------:R-:W-:Y:S01]  /*0370*/  IMAD.U32 R3, RZ, RZ, UR10 ;  /* 0x0000000aff037e24 */ /* 0x000fe2000f8e00ff */
[----:B------:R-:W-:-:S04]  /*0380*/  IABS R4, R4 ;  /* 0x0000000400047213 */ /* 0x000fc80000000000 */
[-C--:B------:R-:W-:Y:S02]  /*0390*/  IABS R5, R3.reuse ;  /* 0x0000000300057213 */ /* 0x080fe40000000000 */
[----:B------:R-:W-:Y:S01]  /*03a0*/  IABS R6, R3 ;  /* 0x0000000300067213 */ /* 0x000fe20000000000 */
[----:B------:R-:W-:Y:S01]  /*03b0*/  IMAD.MOV.U32 R3, RZ, RZ, R4 ;  /* 0x000000ffff037224 */ /* 0x000fe200078e0004 */
[----:B------:R0:W1:Y:S08]  /*03c0*/  R2UR UR12, R5 ;  /* 0x00000000050c73c2 */ /* 0x00007000000e0000 */
[----:B------:R2:W3:Y:S01]  /*03d0*/  R2UR UR7, R3 ;  /* 0x00000000030773c2 */ /* 0x0004e200000e0000 */
[----:B0-----:R-:W-:Y:S01]  /*03e0*/  CS2R R4, SRZ ;  /* 0x0000000000047805 */ /* 0x001fe2000001ff00 */
[----:B-1----:R-:W0:Y:S08]  /*03f0*/  I2F.RP R0, UR12 ;  /* 0x0000000c00007d06 */ /* 0x002e300008209400 */
[----:B0-----:R-:W0:Y:S02]  /*0400*/  MUFU.RCP R0, R0 ;  /* 0x0000000000007308 */ /* 0x001e240000001000 */
[----:B0-----:R-:W-:Y:S01]  /*0410*/  IADD3 R2, R0, 0xffffffe, RZ ;  /* 0x0ffffffe00027810 */ /* 0x001fe20007ffe0ff */
[----:B------:R-:W-:-:S02]  /*0420*/  IMAD.MOV R0, RZ, RZ, -R6 ;  /* 0x000000ffff007224 */ /* 0x000fc400078e0a06 */
[----:B------:R-:W-:Y:S02]  /*0430*/  CS2R R6, SRZ ;  /* 0x0000000000067805 */ /* 0x000fe4000001ff00 */
[----:B------:R-:W0:Y:S01]  /*0440*/  R2UR UR8, R0 ;  /* 0x00000000000873c2 */ /* 0x000e2200000e0000 */
[----:B------:R-:W1:Y:S07]  /*0450*/  F2I.FTZ.U32.TRUNC.NTZ R2, R2 ;  /* 0x0000000200027305 */ /* 0x000e6e000021f000 */
[----:B-1----:R2:W1:Y:S02]  /*0460*/  R2UR UR5, R2 ;  /* 0x00000000020573c2 */ /* 0x00246400000e0000 */
[----:B--2---:R-:W-:Y:S01]  /*0470*/  CS2R R2, SRZ ;  /* 0x0000000000027805 */ /* 0x004fe2000001ff00 */
[----:B-1----:R-:W-:-:S04]  /*0480*/  UIADD3 UR6, URZ, -UR5, URZ ;  /* 0x800000053f067290 */ /* 0x002fc8000fffe03f */
[----:B------:R-:W-:-:S04]  /*0490*/  UIMAD UR6, UR6, UR12, URZ ;  /* 0x0000000c060672a4 */ /* 0x000fc8000f8e023f */
[----:B------:R-:W-:-:S03]  /*04a0*/  UIMAD.WIDE.U32 UR4, UR5, UR6, UR4 ;  /* 0x00000006050472a5 */ /* 0x000fc6000f8e0004 */
[----:B------:R-:W-:Y:S02]  /*04b0*/  ULDC UR6, c[0x0][0x180] ;  /* 0x0000600000067ab9 */ /* 0x000fe40000000800 */
[----:B---3--:R-:W-:Y:S02]  /*04c0*/  UIMAD.WIDE.U32 UR4, UR5, UR7, URZ ;  /* 0x00000007050472a5 */ /* 0x008fe4000f8e003f */
[----:B------:R-:W-:Y:S02]  /*04d0*/  UIADD3 UR6, UR6, 0xff, URZ ;  /* 0x000000ff06067890 */ /* 0x000fe4000fffe03f */
[----:B0-----:R-:W-:-:S04]  /*04e0*/  UIMAD UR4, UR5, UR8, UR7 ;  /* 0x00000008050472a4 */ /* 0x001fc8000f8e0207 */
[----:B------:R-:W-:-:S11]  /*04f0*/  UISETP.GT.U32.AND UP0, UPT, UR12, UR4, UPT ;  /* 0x000000040c00728c */ /* 0x000fd6000bf04070 */
[----:B------:R-:W-:Y:S02]  /*0500*/  @!UP0 UIADD3 UR4, UR4, -UR12, URZ ;  /* 0x8000000c04048290 */ /* 0x000fe4000fffe03f */
[----:B------:R-:W-:Y:S02]  /*0510*/  @!UP0 UIADD3 UR5, UR5, 0x1, URZ ;  /* 0x0000000105058890 */ /* 0x000fe4000fffe03f */
[----:B------:R-:W-:Y:S02]  /*0520*/  UISETP.GE.U32.AND UP1, UPT, UR4, UR12, UPT ;  /* 0x0000000c0400728c */ /* 0x000fe4000bf26070 */
[----:B------:R-:W-:-:S04]  /*0530*/  ULOP3.LUT UR4, UR11, UR10, URZ, 0x3c, !UPT ;  /* 0x0000000a0b047292 */ /* 0x000fc8000f8e3c3f */
[----:B------:R-:W-:-:S05]  /*0540*/  UISETP.GE.AND UP0, UPT, UR4, URZ, UPT ;  /* 0x0000003f0400728c */ /* 0x000fca000bf06270 */
[----:B------:R-:W-:Y:S02]  /*0550*/  @UP1 UIADD3 UR5, UR5, 0x1, URZ ;  /* 0x0000000105051890 */ /* 0x000fe4000fffe03f */
[----:B------:R-:W-:-:S04]  /*0560*/  UISETP.NE.AND UP1, UPT, UR10, URZ, UPT ;  /* 0x0000003f0a00728c */ /* 0x000fc8000bf25270 */
[----:B------:R-:W-:Y:S02]  /*0570*/  @!UP0 UIADD3 UR5, -UR5, URZ, URZ ;  /* 0x0000003f05058290 */ /* 0x000fe4000fffe13f */
[----:B------:R-:W-:-:S05]  /*0580*/  UISETP.GE.AND UP0, UPT, UR6, 0x100, UPT ;  /* 0x000001000600788c */ /* 0x000fca000bf06270 */
[----:B------:R-:W-:Y:S01]  /*0590*/  @!UP1 ULOP3.LUT UR5, URZ, UR10, URZ, 0x33, !UPT ;  /* 0x0000000a3f059292 */ /* 0x000fe2000f8e333f */
[----:B------:R-:W-:-:S03]  /*05a0*/  PLOP3.LUT P0, PT, PT, PT, UP0, 0x80, 0x0 ;  /* 0x000000000000781c */ /* 0x000fc60003f0f008 */
[----:B------:R-:W-:Y:S02]  /*05b0*/  UIADD3 UR4, -UR5, URZ, URZ ;  /* 0x0000003f05047290 */ /* 0x000fe4000fffe13f */
[----:B------:R-:W-:Y:S02]  /*05c0*/  USHF.L.U32 UR7, UR5, 0x4, URZ ;  /* 0x0000000405077899 */ /* 0x000fe4000800063f */
[----:B------:R-:W-:Y:S02]  /*05d0*/  UIMAD UR4, UR10, UR4, UR11 ;  /* 0x000000040a0472a4 */ /* 0x000fe4000f8e020b */
[----:B------:R-:W-:Y:S02]  /*05e0*/  UIADD3 UR11, UR7, 0x1, URZ ;  /* 0x00000001070b7890 */ /* 0x000fe4000fffe03f */
[----:B------:R-:W-:Y:S02]  /*05f0*/  UIADD3 UR4, UR9, UR4, URZ ;  /* 0x0000000409047290 */ /* 0x000fe4000fffe03f */
[----:B------:R-:W-:-:S02]  /*0600*/  UIADD3 UR12, UR7, 0x2, URZ ;  /* 0x00000002070c7890 */ /* 0x000fc4000fffe03f */
[----:B------:R-:W-:Y:S02]  /*0610*/  UIADD3 UR13, UR7, 0x3, URZ ;  /* 0x00000003070d7890 */ /* 0x000fe4000fffe03f */
[----:B------:R-:W-:Y:S01]  /*0620*/  IMAD.U32 R0, RZ, RZ, UR4 ;  /* 0x00000004ff007e24 */ /* 0x000fe2000f8e00ff */
[----:B------:R-:W-:Y:S02]  /*0630*/  UIADD3 UR14, UR7, 0x4, URZ ;  /* 0x00000004070e7890 */ /* 0x000fe4000fffe03f */
[----:B------:R-:W-:Y:S01]  /*0640*/  UIADD3 UR15, UR7, 0x5, URZ ;  /* 0x00000005070f7890 */ /* 0x000fe2000fffe03f */
[----:B------:R-:W-:Y:S01]  /*0650*/  IMAD R24, R0, 0x80, R25 ;  /* 0x0000008000187824 */ /* 0x000fe200078e0219 */
[----:B------:R-:W-:Y:S02]  /*0660*/  UIADD3 UR16, UR7, 0x6, URZ ;  /* 0x0000000607107890 */ /* 0x000fe4000fffe03f */
[----:B------:R-:W-:Y:S02]  /*0670*/  UIADD3 UR17, UR7, 0x7, URZ ;  /* 0x0000000707117890 */ /* 0x000fe4000fffe03f */
[----:B------:R0:W-:Y:S01]  /*0680*/  STL [R1+0xd10], R24 ;  /* 0x000d101801007387 */ /* 0x0001e20000100800 */
[----:B------:R-:W-:-:S02]  /*0690*/  UIADD3 UR18, UR7, 0x8, URZ ;  /* 0x0000000807127890 */ /* 0x000fc4000fffe03f */
[----:B------:R-:W-:Y:S02]  /*06a0*/  UIADD3 UR19, UR7, 0x9, URZ ;  /* 0x0000000907137890 */ /* 0x000fe4000fffe03f */
[----:B------:R-:W-:Y:S02]  /*06b0*/  UIADD3 UR20, UR7, 0xa, URZ ;  /* 0x0000000a07147890 */ /* 0x000fe4000fffe03f */
[----:B------:R-:W-:Y:S02]  /*06c0*/  UIADD3 UR21, UR7, 0xb, URZ ;  /* 0x0000000b07157890 */ /* 0x000fe4000fffe03f */
[----:B------:R-:W-:Y:S02]  /*06d0*/  UIADD3 UR22, UR7, 0xc, URZ ;  /* 0x0000000c07167890 */ /* 0x000fe4000fffe03f */
[----:B------:R-:W-:Y:S02]  /*06e0*/  UIADD3 UR23, UR7, 0xd, URZ ;  /* 0x0000000d07177890 */ /* 0x000fe4000fffe03f */
[----:B------:R-:W-:-:S02]  /*06f0*/  UIADD3 UR24, UR7, 0xe, URZ ;  /* 0x0000000e07187890 */ /* 0x000fc4000fffe03f */
[----:B------:R-:W-:Y:S02]  /*0700*/  UIADD3 UR25, UR7, 0xf, URZ ;  /* 0x0000000f07197890 */ /* 0x000fe4000fffe03f */
[----:B------:R-:W-:Y:S01]  /*0710*/  ULDC.64 UR8, c[0x0][0x118] ;  /* 0x0000460000087ab9 */ /* 0x000fe20000000a00 */
[----:B------:R-:W-:Y:S05]  /*0720*/  @!P0 BRA `(.L_x_0) ;  /* 0x0001fc5000008947 */ /* 0x000fea0003800000 */
[----:B0-----:R-:W-:Y:S01]  /*0730*/  IABS R2, c[0x0][0x17c] ;  /* 0x00005f0000027a13 */ /* 0x001fe20000000000 */
[----:B------:R-:W-:Y:S01]  /*0740*/  IMAD.MOV.U32 R12, RZ, RZ, RZ ;  /* 0x000000ffff0c7224 */ /* 0x000fe200078e00ff */
[----:B------:R-:W-:Y:S01]  /*0750*/  IABS R3, c[0x0][0x178] ;  /* 0x00005e0000037a13 */ /* 0x000fe20000000000 */
[----:B------:R-:W-:Y:S01]  /*0760*/  IMAD.SHL.U32 R9, R27, 0x2, RZ ;  /* 0x000000021b097824 */ /* 0x000fe200078e00ff */
[----:B------:R-:W0:Y:S01]  /*0770*/  I2F.RP R6, R2 ;  /* 0x0000000200067306 */ /* 0x000e220000209400 */
[----:B------:R-:W-:Y:S02]  /*0780*/  IABS R11, UR25 ;  /* 0x00000019000b7c13 */ /* 0x000fe40008000000 */
[----:B------:R-:W-:-:S02]  /*0790*/  IABS R19, UR19 ;  /* 0x0000001300137c13 */ /* 0x000fc40008000000 */
[----:B------:R-:W-:Y:S02]  /*07a0*/  IABS R23, UR18 ;  /* 0x0000001200177c13 */ /* 0x000fe40008000000 */
[----:B------:R-:W-:Y:S01]  /*07b0*/  LOP3.LUT R8, R27, 0x7, RZ, 0xc0, !PT ;  /* 0x000000071b087812 */ /* 0x000fe200078ec0ff */
[----:B------:R-:W1:Y:S01]  /*07c0*/  I2F.RP R0, R3 ;  /* 0x0000000300007306 */ /* 0x000e620000209400 */
[----:B------:R-:W-:Y:S02]  /*07d0*/  IABS R15, UR21 ;  /* 0x00000015000f7c13 */ /* 0x000fe40008000000 */
[----:B------:R-:W-:Y:S01]  /*07e0*/  IABS R17, UR20 ;  /* 0x0000001400117c13 */ /* 0x000fe20008000000 */
[C---:B------:R-:W-:Y:S01]  /*07f0*/  IMAD R29, R8.reuse, 0x110, RZ ;  /* 0x00000110081d7824 */ /* 0x040fe200078e02ff */
[----:B------:R-:W-:Y:S01]  /*0800*/  IABS R21, UR17 ;  /* 0x0000001100157c13 */ /* 0x000fe20008000000 */
[----:B------:R-:W-:Y:S02]  /*0810*/  IMAD R8, R8, 0x210, RZ ;  /* 0x0000021008087824 */ /* 0x000fe400078e02ff */
[----:B0-----:R-:W0:Y:S03]  /*0820*/  MUFU.RCP R6, R6 ;  /* 0x0000000600067308 */ /* 0x001e260000001000 */
[----:B------:R-:W-:-:S05]  /*0830*/  LOP3.LUT R8, R8, 0x30, R9, 0x78, !PT ;  /* 0x0000003008087812 */ /* 0x000fca00078e7809 */
[----:B-1----:R-:W1:Y:S01]  /*0840*/  MUFU.RCP R0, R0 ;  /* 0x0000000000007308 */ /* 0x002e620000001000 */
[----:B0-----:R-:W-:Y:S02]  /*0850*/  IADD3 R13, R6, 0xffffffe, RZ ;  /* 0x0ffffffe060d7810 */ /* 0x001fe40007ffe0ff */
[----:B------:R-:W-:Y:S01]  /*0860*/  LOP3.LUT R6, R9, 0x10, RZ, 0xc0, !PT ;  /* 0x0000001009067812 */ /* 0x000fe200078ec0ff */
[----:B------:R-:W-:-:S04]  /*0870*/  IMAD R9, R25, c[0x0][0x18c], RZ ;  /* 0x0000630019097a24 */ /* 0x000fc800078e02ff */
[----:B------:R-:W0:Y:S01]  /*0880*/  F2I.FTZ.U32.TRUNC.NTZ R13, R13 ;  /* 0x0000000d000d7305 */ /* 0x000e22000021f000 */
[----:B------:R-:W-:Y:S02]  /*0890*/  LOP3.LUT R6, R6, 0x60, R27, 0xf8, !PT ;  /* 0x0000006006067812 */ /* 0x000fe400078ef81b */
[----:B-1----:R-:W-:Y:S02]  /*08a0*/  IADD3 R4, R0, 0xffffffe, RZ ;  /* 0x0ffffffe00047810 */ /* 0x002fe40007ffe0ff */
[----:B------:R-:W-:-:S03]  /*08b0*/  LOP3.LUT R29, R29, R6, RZ, 0x3c, !PT ;  /* 0x000000061d1d7212 */ /* 0x000fc600078e3cff */
[----:B------:R-:W1:Y:S01]  /*08c0*/  F2I.FTZ.U32.TRUNC.NTZ R5, R4 ;  /* 0x0000000400057305 */ /* 0x000e62000021f000 */
[----:B0-----:R-:W-:-:S04]  /*08d0*/  IMAD.MOV R7, RZ, RZ, -R13 ;  /* 0x000000ffff077224 */ /* 0x001fc800078e0a0d */
[----:B------:R-:W-:-:S04]  /*08e0*/  IMAD R7, R7, R2, RZ ;  /* 0x0000000207077224 */ /* 0x000fc800078e02ff */
[----:B------:R-:W-:Y:S01]  /*08f0*/  IMAD.HI.U32 R12, R13, R7, R12 ;  /* 0x000000070d0c7227 */ /* 0x000fe200078e000c */
[----:B------:R-:W-:-:S03]  /*0900*/  IABS R13, UR24 ;  /* 0x00000018000d7c13 */ /* 0x000fc60008000000 */
[----:B-1----:R-:W-:Y:S02]  /*0910*/  IMAD.MOV R10, RZ, RZ, -R5 ;  /* 0x000000ffff0a7224 */ /* 0x002fe400078e0a05 */
[----:B------:R-:W-:-:S04]  /*0920*/  IMAD.HI.U32 R0, R12, R11, RZ ;  /* 0x0000000b0c007227 */ /* 0x000fc800078e00ff */
[----:B------:R-:W-:-:S04]  /*0930*/  IMAD.HI.U32 R4, R12, R13, RZ ;  /* 0x0000000d0c047227 */ /* 0x000fc800078e00ff */
[----:B------:R-:W-:Y:S02]  /*0940*/  IMAD.MOV R0, RZ, RZ, -R0 ;  /* 0x000000ffff007224 */ /* 0x000fe400078e0a00 */
[----:B------:R-:W-:Y:S02]  /*0950*/  IMAD.MOV R16, RZ, RZ, -R4 ;  /* 0x000000ffff107224 */ /* 0x000fe400078e0a04 */
[----:B------:R-:W-:Y:S01]  /*0960*/  IMAD R18, R2, R0, R11 ;  /* 0x0000000002127224 */ /* 0x000fe200078e020b */
[----:B------:R-:W-:Y:S01]  /*0970*/  IABS R11, UR23 ;  /* 0x00000017000b7c13 */ /* 0x000fe20008000000 */
[----:B------:R-:W-:Y:S02]  /*0980*/  IMAD R7, R10, R3, RZ ;  /* 0x000000030a077224 */ /* 0x000fe400078e02ff */
[----:B------:R-:W-:Y:S01]  /*0990*/  IMAD.MOV.U32 R4, RZ, RZ, RZ ;  /* 0x000000ffff047224 */ /* 0x000fe200078e00ff */
[----:B------:R-:W-:Y:S01]  /*09a0*/  ISETP.GT.U32.AND P0, PT, R2, R18, PT ;  /* 0x000000120200720c */ /* 0x000fe20003f04070 */
[----:B------:R-:W-:-:S04]  /*09b0*/  IMAD.HI.U32 R0, R12, R11, RZ ;  /* 0x0000000b0c007227 */ /* 0x000fc800078e00ff */
[----:B------:R-:W-:Y:S01]  /*09c0*/  IMAD.HI.U32 R5, R5, R7, R4 ;  /* 0x0000000705057227 */ /* 0x000fe200078e0004 */
[----:B------:R-:W-:-:S03]  /*09d0*/  IABS R7, UR22 ;  /* 0x0000001600077c13 */ /* 0x000fc60008000000 */
[----:B------:R-:W-:Y:S02]  /*09e0*/  IMAD.MOV R14, RZ, RZ, -R0 ;  /* 0x000000ffff0e7224 */ /* 0x000fe400078e0a00 */
[----:B------:R-:W-:-:S04]  /*09f0*/  IMAD.HI.U32 R4, R12, R7, RZ ;  /* 0x000000070c047227 */ /* 0x000fc800078e00ff */
[----:B------:R-:W-:-:S04]  /*0a00*/  IMAD.HI.U32 R0, R12, R19, RZ ;  /* 0x000000130c007227 */ /* 0x000fc800078e00ff */
[----:B------:R-:W-:Y:S02]  /*0a10*/  IMAD.MOV R4, RZ, RZ, -R4 ;  /* 0x000000ffff047224 */ /* 0x000fe400078e0a04 */
[----:B------:R-:W-:Y:S02]  /*0a20*/  IMAD.MOV R0, RZ, RZ, -R0 ;  /* 0x000000ffff007224 */ /* 0x000fe400078e0a00 */
[C---:B------:R-:W-:Y:S01]  /*0a30*/  IMAD R26, R2.reuse, R4, R7 ;  /* 0x00000004021a7224 */ /* 0x040fe200078e0207 */
[----:B------:R-:W-:Y:S01]  /*0a40*/  IABS R7, UR7 ;  /* 0x0000000700077c13 */ /* 0x000fe20008000000 */
[----:B------:R-:W-:Y:S02]  /*0a50*/  IMAD R19, R2, R0, R19 ;  /* 0x0000000002137224 */ /* 0x000fe400078e0213 */
[----:B------:R-:W-:-:S04]  /*0a60*/  IMAD.HI.U32 R0, R12, R23, RZ ;  /* 0x000000170c007227 */ /* 0x000fc800078e00ff */
[----:B------:R-:W-:Y:S02]  /*0a70*/  IMAD.MOV R20, RZ, RZ, -R0 ;  /* 0x000000ffff147224 */ /* 0x000fe400078e0a00 */
[----:B------:R-:W-:-:S04]  /*0a80*/  IMAD.HI.U32 R0, R12, R7, RZ ;  /* 0x000000070c007227 */ /* 0x000fc800078e00ff */
[----:B------:R-:W-:Y:S02]  /*0a90*/  IMAD.MOV R0, RZ, RZ, -R0 ;  /* 0x000000ffff007224 */ /* 0x000fe400078e0a00 */
[C---:B------:R-:W-:Y:S01]  /*0aa0*/  IMAD R16, R2.reuse, R16, R13 ;  /* 0x0000001002107224 */ /* 0x040fe200078e020d */
[----:B------:R-:W-:Y:S01]  /*0ab0*/  IABS R13, UR16 ;  /* 0x00000010000d7c13 */ /* 0x000fe20008000000 */
[C---:B------:R-:W-:Y:S01]  /*0ac0*/  IMAD R14, R2.reuse, R14, R11 ;  /* 0x0000000e020e7224 */ /* 0x040fe200078e020b */
[----:B------:R-:W-:Y:S01]  /*0ad0*/  IABS R11, UR15 ;  /* 0x0000000f000b7c13 */ /* 0x000fe20008000000 */
[C---:B------:R-:W-:Y:S01]  /*0ae0*/  IMAD R28, R2.reuse, R0, R7 ;  /* 0x00000000021c7224 */ /* 0x040fe200078e0207 */
[----:B------:R-:W-:Y:S01]  /*0af0*/  ISETP.GT.U32.AND P1, PT, R2, R16, PT ;  /* 0x000000100200720c */ /* 0x000fe20003f24070 */
[----:B------:R-:W-:Y:S01]  /*0b00*/  IMAD.HI.U32 R6, R12, R15, RZ ;  /* 0x0000000f0c067227 */ /* 0x000fe200078e00ff */
[C---:B------:R-:W-:Y:S02]  /*0b10*/  ISETP.GT.U32.AND P2, PT, R2.reuse, R14, PT ;  /* 0x0000000e0200720c */ /* 0x040fe40003f44070 */
[----:B------:R-:W-:Y:S01]  /*0b20*/  ISETP.GT.U32.AND P3, PT, R2, R28, PT ;  /* 0x0000001c0200720c */ /* 0x000fe20003f64070 */
[----:B------:R-:W-:-:S02]  /*0b30*/  IMAD.MOV R6, RZ, RZ, -R6 ;  /* 0x000000ffff067224 */ /* 0x000fc400078e0a06 */
[----:B------:R-:W-:-:S04]  /*0b40*/  IMAD.HI.U32 R10, R12, R17, RZ ;  /* 0x000000110c0a7227 */ /* 0x000fc800078e00ff */
[----:B------:R-:W-:Y:S02]  /*0b50*/  IMAD R15, R2, R6, R15 ;  /* 0x00000006020f7224 */ /* 0x000fe400078e020f */
[----:B------:R-:W-:-:S03]  /*0b60*/  IMAD.HI.U32 R6, R12, R11, RZ ;  /* 0x0000000b0c067227 */ /* 0x000fc600078e00ff */
[----:B------:R-:W-:Y:S01]  /*0b70*/  ISETP.GT.U32.AND P4, PT, R2, R15, PT ;  /* 0x0000000f0200720c */ /* 0x000fe20003f84070 */
[----:B------:R-:W-:-:S04]  /*0b80*/  IMAD.HI.U32 R4, R12, R21, RZ ;  /* 0x000000150c047227 */ /* 0x000fc800078e00ff */
[--C-:B------:R-:W-:Y:S02]  /*0b90*/  @!P0 IMAD.IADD R18, R18, 0x1, -R2.reuse ;  /* 0x0000000112128824 */ /* 0x100fe400078e0a02 */
[--C-:B------:R-:W-:Y:S02]  /*0ba0*/  @!P1 IMAD.IADD R16, R16, 0x1, -R2.reuse ;  /* 0x0000000110109824 */ /* 0x100fe400078e0a02 */
[----:B------:R-:W-:Y:S01]  /*0bb0*/  @!P2 IMAD.IADD R14, R14, 0x1, -R2 ;  /* 0x000000010e0ea824 */ /* 0x000fe200078e0a02 */
[C---:B------:R-:W-:Y:S01]  /*0bc0*/  ISETP.GT.U32.AND P0, PT, R2.reuse, R18, PT ;  /* 0x000000120200720c */ /* 0x040fe20003f04070 */
[----:B------:R-:W-:Y:S01]  /*0bd0*/  IMAD.MOV R10, RZ, RZ, -R10 ;  /* 0x000000ffff0a7224 */ /* 0x000fe200078e0a0a */
[C---:B------:R-:W-:Y:S01]  /*0be0*/  ISETP.GT.U32.AND P1, PT, R2.reuse, R16, PT ;  /* 0x000000100200720c */ /* 0x040fe20003f24070 */
[----:B------:R-:W-:Y:S01]  /*0bf0*/  IMAD.MOV R6, RZ, RZ, -R6 ;  /* 0x000000ffff067224 */ /* 0x000fe200078e0a06 */
[----:B------:R-:W-:Y:S01]  /*0c00*/  ISETP.GT.U32.AND P2, PT, R2, R14, PT ;  /* 0x0000000e0200720c */ /* 0x000fe20003f44070 */
[----:B------:R-:W-:Y:S01]  /*0c10*/  @!P3 IMAD.IADD R28, R28, 0x1, -R2 ;  /* 0x000000011c1cb824 */ /* 0x000fe200078e0a02 */
[----:B------:R-:W-:Y:S01]  /*0c20*/  ISETP.GT.U32.AND P3, PT, R2, R26, PT ;  /* 0x0000001a0200720c */ /* 0x000fe20003f64070 */
[----:B------:R-:W-:-:S03]  /*0c30*/  IMAD.HI.U32 R22, R12, R13, RZ ;  /* 0x0000000d0c167227 */ /* 0x000fc600078e00ff */
[C---:B------:R-:W-:Y:S01]  /*0c40*/  ISETP.GT.U32.AND P6, PT, R2.reuse, R28, PT ;  /* 0x0000001c0200720c */ /* 0x040fe20003fc4070 */
[----:B------:R-:W-:Y:S02]  /*0c50*/  IMAD.MOV R4, RZ, RZ, -R4 ;  /* 0x000000ffff047224 */ /* 0x000fe400078e0a04 */
[C---:B------:R-:W-:Y:S02]  /*0c60*/  IMAD R20, R2.reuse, R20, R23 ;  /* 0x0000001402147224 */ /* 0x040fe400078e0217 */
[----:B------:R-:W-:Y:S02]  /*0c70*/  IMAD.MOV.U32 R23, RZ, RZ, R24 ;  /* 0x000000ffff177224 */ /* 0x000fe400078e0018 */
[C---:B------:R-:W-:Y:S01]  /*0c80*/  IMAD R17, R2.reuse, R10, R17 ;  /* 0x0000000a02117224 */ /* 0x040fe200078e0211 */
[----:B------:R-:W-:Y:S01]  /*0c90*/  IABS R10, UR12 ;  /* 0x0000000c000a7c13 */ /* 0x000fe20008000000 */
[C---:B------:R-:W-:Y:S01]  /*0ca0*/  IMAD R24, R2.reuse, R6, R11 ;  /* 0x0000000602187224 */ /* 0x040fe200078e020b */
[----:B------:R-:W-:Y:S01]  /*0cb0*/  IABS R6, UR13 ;  /* 0x0000000d00067c13 */ /* 0x000fe20008000000 */
[----:B------:R-:W-:Y:S01]  /*0cc0*/  IMAD.MOV R22, RZ, RZ, -R22 ;  /* 0x000000ffff167224 */ /* 0x000fe200078e0a16 */
[C---:B------:R-:W-:Y:S01]  /*0cd0*/  ISETP.GT.U32.AND P5, PT, R2.reuse, R17, PT ;  /* 0x000000110200720c */ /* 0x040fe20003fa4070 */
[C---:B------:R-:W-:Y:S01]  /*0ce0*/  IMAD R21, R2.reuse, R4, R21 ;  /* 0x0000000402157224 */ /* 0x040fe200078e0215 */
[----:B------:R-:W-:Y:S01]  /*0cf0*/  IABS R4, UR14 ;  /* 0x0000000e00047c13 */ /* 0x000fe20008000000 */
[----:B------:R-:W-:Y:S01]  /*0d00*/  IMAD R22, R2, R22, R13 ;  /* 0x0000001602167224 */ /* 0x000fe200078e020d */
[----:B------:R-:W-:Y:S01]  /*0d10*/  IABS R0, R23 ;  /* 0x0000001700007213 */ /* 0x000fe20000000000 */
[----:B------:R-:W-:-:S04]  /*0d20*/  IMAD.HI.U32 R13, R12, R6, RZ ;  /* 0x000000060c0d7227 */ /* 0x000fc800078e00ff */
[----:B------:R-:W-:Y:S01]  /*0d30*/  IMAD.MOV.U32 R7, RZ, RZ, R4 ;  /* 0x000000ffff077224 */ /* 0x000fe200078e0004 */
[----:B------:R-:W-:Y:S01]  /*0d40*/  IABS R4, UR11 ;  /* 0x0000000b00047c13 */ /* 0x000fe20008000000 */
[----:B------:R-:W-:Y:S02]  /*0d50*/  IMAD.MOV R13, RZ, RZ, -R13 ;  /* 0x000000ffff0d7224 */ /* 0x000fe400078e0a0d */
[----:B------:R-:W-:-:S04]  /*0d60*/  IMAD.HI.U32 R23, R12, R7, RZ ;  /* 0x000000070c177227 */ /* 0x000fc800078e00ff */
[--C-:B------:R-:W-:Y:S01]  /*0d70*/  @!P0 IMAD.IADD R18, R18, 0x1, -R2.reuse ;  /* 0x0000000112128824 */ /* 0x100fe200078e0a02 */
[----:B------:R-:W-:Y:S01]  /*0d80*/  ISETP.GT.U32.AND P0, PT, R2, R20, PT ;  /* 0x000000140200720c */ /* 0x000fe20003f04070 */
[----:B------:R-:W-:Y:S01]  /*0d90*/  @!P1 IMAD.IADD R16, R16, 0x1, -R2 ;  /* 0x0000000110109824 */ /* 0x000fe200078e0a02 */
[----:B------:R-:W-:Y:S01]  /*0da0*/  ISETP.GT.U32.AND P1, PT, R2, R21, PT ;  /* 0x000000150200720c */ /* 0x000fe20003f24070 */
[----:B------:R-:W-:-:S04]  /*0db0*/  IMAD.HI.U32 R11, R12, R10, RZ ;  /* 0x0000000a0c0b7227 */ /* 0x000fc800078e00ff */
[--C-:B------:R-:W-:Y:S01]  /*0dc0*/  @!P2 IMAD.IADD R14, R14, 0x1, -R2.reuse ;  /* 0x000000010e0ea824 */ /* 0x100fe200078e0a02 */
[----:B------:R-:W-:Y:S01]  /*0dd0*/  ISETP.GT.U32.AND P2, PT, R2, R22, PT ;  /* 0x000000160200720c */ /* 0x000fe20003f44070 */
[----:B------:R-:W-:Y:S01]  /*0de0*/  @!P3 IMAD.IADD R26, R26, 0x1, -R2 ;  /* 0x000000011a1ab824 */ /* 0x000fe200078e0a02 */
[----:B------:R-:W-:Y:S01]  /*0df0*/  ISETP.GT.U32.AND P3, PT, R2, R24, PT ;  /* 0x000000180200720c */ /* 0x000fe20003f64070 */
[----:B------:R-:W-:-:S04]  /*0e00*/  IMAD.HI.U32 R12, R12, R4, RZ ;  /* 0x000000040c0c7227 */ /* 0x000fc800078e00ff */
[----:B------:R-:W-:Y:S02]  /*0e10*/  IMAD R6, R2, R13, R6 ;  /* 0x0000000d02067224 */ /* 0x000fe400078e0206 */
[----:B------:R-:W-:-:S04]  /*0e20*/  IMAD.HI.U32 R5, R5, R0, RZ ;  /* 0x0000000005057227 */ /* 0x000fc800078e00ff */
[----:B------:R-:W-:Y:S01]  /*0e30*/  @!P6 IMAD.IADD R28, R28, 0x1, -R2 ;  /* 0x000000011c1ce824 */ /* 0x000fe200078e0a02 */
[C---:B------:R-:W-:Y:S01]  /*0e40*/  ISETP.GT.U32.AND P6, PT, R2.reuse, R19, PT ;  /* 0x000000130200720c */ /* 0x040fe20003fc4070 */
[----:B------:R-:W-:Y:S02]  /*0e50*/  IMAD.MOV R23, RZ, RZ, -R23 ;  /* 0x000000ffff177224 */ /* 0x000fe400078e0a17 */
[----:B------:R-:W-:Y:S02]  /*0e60*/  IMAD.MOV R12, RZ, RZ, -R12 ;  /* 0x000000ffff0c7224 */ /* 0x000fe400078e0a0c */
[----:B------:R-:W-:Y:S02]  /*0e70*/  IMAD.MOV R13, RZ, RZ, -R5 ;  /* 0x000000ffff0d7224 */ /* 0x000fe400078e0a05 */
[----:B------:R-:W-:Y:S01]  /*0e80*/  @!P5 IMAD.IADD R17, R17, 0x1, -R2 ;  /* 0x000000011111d824 */ /* 0x000fe200078e0a02 */
[C---:B------:R-:W-:Y:S01]  /*0e90*/  ISETP.GT.U32.AND P5, PT, R2.reuse, R6, PT ;  /* 0x000000060200720c */ /* 0x040fe20003fa4070 */
[----:B------:R-:W-:-:S02]  /*0ea0*/  IMAD R7, R2, R23, R7 ;  /* 0x0000001702077224 */ /* 0x000fc400078e0207 */
[----:B------:R-:W-:Y:S02]  /*0eb0*/  IMAD.MOV R11, RZ, RZ, -R11 ;  /* 0x000000ffff0b7224 */ /* 0x000fe400078e0a0b */
[C---:B------:R-:W-:Y:S02]  /*0ec0*/  IMAD R4, R2.reuse, R12, R4 ;  /* 0x0000000c02047224 */ /* 0x040fe400078e0204 */
[----:B------:R-:W-:Y:S02]  /*0ed0*/  IMAD R0, R3, R13, R0 ;  /* 0x0000000d03007224 */ /* 0x000fe400078e0200 */
[----:B------:R-:W-:Y:S01]  /*0ee0*/  @!P4 IMAD.IADD R15, R15, 0x1, -R2 ;  /* 0x000000010f0fc824 */ /* 0x000fe200078e0a02 */
[C---:B------:R-:W-:Y:S01]  /*0ef0*/  ISETP.GT.U32.AND P4, PT, R2.reuse, R7, PT ;  /* 0x000000070200720c */ /* 0x040fe20003f84070 */
[----:B------:R-:W-:Y:S01]  /*0f00*/  IMAD R5, R2, R11, R10 ;  /* 0x0000000b02057224 */ /* 0x000fe200078e020a */
[----:B------:R-:W-:Y:S01]  /*0f10*/  LOP3.LUT R11, R25, 0x80, RZ, 0xfc, !PT ;  /* 0x00000080190b7812 */ /* 0x000fe200078efcff */
[--C-:B------:R-:W-:Y:S01]  /*0f20*/  @!P0 IMAD.IADD R20, R20, 0x1, -R2.reuse ;  /* 0x0000000114148824 */ /* 0x100fe200078e0a02 */
[----:B------:R-:W-:Y:S01]  /*0f30*/  ISETP.GT.U32.AND P0, PT, R2, R4, PT ;  /* 0x000000040200720c */ /* 0x000fe20003f04070 */
[--C-:B------:R-:W-:Y:S01]  /*0f40*/  @!P1 IMAD.IADD R21, R21, 0x1, -R2.reuse ;  /* 0x0000000115159824 */ /* 0x100fe200078e0a02 */
[----:B------:R-:W-:Y:S01]  /*0f50*/  ISETP.GT.U32.AND P1, PT, R3, R0, PT ;  /* 0x000000000300720c */ /* 0x000fe20003f24070 */
[--C-:B------:R-:W-:Y:S01]  /*0f60*/  @!P2 IMAD.IADD R22, R22, 0x1, -R2.reuse ;  /* 0x000000011616a824 */ /* 0x100fe200078e0a02 */
[----:B------:R-:W-:Y:S01]  /*0f70*/  ISETP.GT.U32.AND P2, PT, R2, R26, PT ;  /* 0x0000001a0200720c */ /* 0x000fe20003f44070 */
[--C-:B------:R-:W-:Y:S01]  /*0f80*/  @!P3 IMAD.IADD R24, R24, 0x1, -R2.reuse ;  /* 0x000000011818b824 */ /* 0x100fe200078e0a02 */
[C---:B------:R-:W-:Y:S01]  /*0f90*/  ISETP.GT.U32.AND P3, PT, R2.reuse, R15, PT ;  /* 0x0000000f0200720c */ /* 0x040fe20003f64070 */
[--C-:B------:R-:W-:Y:S01]  /*0fa0*/  @!P6 IMAD.IADD R19, R19, 0x1, -R2.reuse ;  /* 0x000000011313e824 */ /* 0x100fe200078e0a02 */
[----:B------:R-:W-:Y:S01]  /*0fb0*/  ISETP.GT.U32.AND P6, PT, R2, R5, PT ;  /* 0x000000050200720c */ /* 0x000fe20003fc4070 */
[----:B------:R-:W-:-:S02]  /*0fc0*/  @!P5 IMAD.IADD R6, R6, 0x1, -R2 ;  /* 0x000000010606d824 */ /* 0x000fc400078e0a02 */
        /* <DEDUP_REMOVED lines=9> */
[C---:B------:R-:W-:Y:S01]  /*1060*/  ISETP.GT.U32.AND P2, PT, R2.reuse, R24, PT ;  /* 0x000000180200720c */ /* 0x040fe20003f44070 */
[--C-:B------:R-:W-:Y:S01]  /*1070*/  @!P6 IMAD.IADD R5, R5, 0x1, -R2.reuse ;  /* 0x000000010505e824 */ /* 0x100fe200078e0a02 */
[C---:B------:R-:W-:Y:S01]  /*1080*/  ISETP.GT.U32.AND P3, PT, R2.reuse, R7, PT ;  /* 0x000000070200720c */ /* 0x040fe20003f64070 */
[----:B------:R-:W-:Y:S01]  /*1090*/  IMAD.SHL.U32 R10, R27, 0x80, RZ ;  /* 0x000000801b0a7824 */ /* 0x000fe200078e00ff */
[C---:B------:R-:W-:Y:S01]  /*10a0*/  ISETP.GT.U32.AND P6, PT, R2.reuse, R20, PT ;  /* 0x000000140200720c */ /* 0x040fe20003fc4070 */
[--C-:B------:R-:W-:Y:S01]  /*10b0*/  @!P5 IMAD.IADD R19, R19, 0x1, -R2.reuse ;  /* 0x000000011313d824 */ /* 0x100fe200078e0a02 */
[C---:B------:R-:W-:Y:S01]  /*10c0*/  ISETP.GT.U32.AND P5, PT, R2.reuse, R5, PT ;  /* 0x000000050200720c */ /* 0x040fe20003fa4070 */
[--C-:B------:R-:W-:Y:S01]  /*10d0*/  @!P4 IMAD.IADD R17, R17, 0x1, -R2.reuse ;  /* 0x000000011111c824 */ /* 0x100fe200078e0a02 */
[----:B------:R-:W-:Y:S01]  /*10e0*/  ISETP.GT.U32.AND P4, PT, R2, R6, PT ;  /* 0x000000060200720c */ /* 0x000fe20003f84070 */
[--C-:B------:R-:W-:Y:S01]  /*10f0*/  @!P0 IMAD.IADD R21, R21, 0x1, -R2.reuse ;  /* 0x0000000115158824 */ /* 0x100fe200078e0a02 */
[----:B------:R-:W-:Y:S01]  /*1100*/  ISETP.GT.U32.AND P0, PT, R3, R0, PT ;  /* 0x000000000300720c */ /* 0x000fe20003f04070 */
[--C-:B------:R-:W-:Y:S01]  /*1110*/  @!P1 IMAD.IADD R22, R22, 0x1, -R2.reuse ;  /* 0x0000000116169824 */ /* 0x100fe200078e0a02 */
[----:B------:R-:W-:Y:S01]  /*1120*/  ISETP.LE.AND P1, PT, RZ, UR25, PT ;  /* 0x00000019ff007c0c */ /* 0x000fe2000bf23270 */
[--C-:B------:R-:W-:Y:S01]  /*1130*/  @!P2 IMAD.IADD R24, R24, 0x1, -R2.reuse ;  /* 0x000000011818a824 */ /* 0x100fe200078e0a02 */
[----:B------:R-:W-:Y:S01]  /*1140*/  ISETP.LE.AND P2, PT, RZ, UR24, PT ;  /* 0x00000018ff007c0c */ /* 0x000fe2000bf43270 */
[--C-:B------:R-:W-:Y:S01]  /*1150*/  @!P3 IMAD.IADD R7, R7, 0x1, -R2.reuse ;  /* 0x000000010707b824 */ /* 0x100fe200078e0a02 */
[----:B------:R-:W-:Y:S01]  /*1160*/  ISETP.LE.AND P3, PT, RZ, UR23, PT ;  /* 0x00000017ff007c0c */ /* 0x000fe2000bf63270 */
[--C-:B------:R-:W-:Y:S01]  /*1170*/  @!P6 IMAD.IADD R20, R20, 0x1, -R2.reuse ;  /* 0x000000011414e824 */ /* 0x100fe200078e0a02 */
[----:B------:R-:W-:Y:S01]  /*1180*/  ISETP.GT.U32.AND P6, PT, R2, R4, PT ;  /* 0x000000040200720c */ /* 0x000fe20003fc4070 */
[--C-:B------:R-:W-:Y:S01]  /*1190*/  @!P5 IMAD.IADD R5, R5, 0x1, -R2.reuse ;  /* 0x000000010505d824 */ /* 0x100fe200078e0a02 */
[----:B------:R-:W-:Y:S01]  /*11a0*/  ISETP.LE.AND P5, PT, RZ, UR22, PT ;  /* 0x00000016ff007c0c */ /* 0x000fe2000bfa3270 */
[----:B------:R-:W-:Y:S01]  /*11b0*/  @!P4 IMAD.IADD R6, R6, 0x1, -R2 ;  /* 0x000000010606c824 */ /* 0x000fe200078e0a02 */
[----:B------:R-:W-:Y:S01]  /*11c0*/  ISETP.LE.AND P4, PT, RZ, UR21, PT ;  /* 0x00000015ff007c0c */ /* 0x000fe2000bf83270 */
[----:B------:R-:W-:Y:S01]  /*11d0*/  @!P0 IMAD.IADD R0, R0, 0x1, -R3 ;  /* 0x0000000100008824 */ /* 0x000fe200078e0a03 */
[----:B------:R-:W-:Y:S01]  /*11e0*/  ISETP.LE.AND P0, PT, RZ, UR20, PT ;  /* 0x00000014ff007c0c */ /* 0x000fe2000bf03270 */
[----:B------:R-:W-:Y:S01]  /*11f0*/  @!P1 IMAD.MOV R18, RZ, RZ, -R18 ;  /* 0x000000ffff129224 */ /* 0x000fe200078e0a12 */
[----:B------:R-:W-:Y:S01]  /*1200*/  ISETP.LE.AND P1, PT, RZ, UR19, PT ;  /* 0x00000013ff007c0c */ /* 0x000fe2000bf23270 */
[----:B------:R-:W-:Y:S01]  /*1210*/  @!P2 IMAD.MOV R16, RZ, RZ, -R16 ;  /* 0x000000ffff10a224 */ /* 0x000fe200078e0a10 */
[----:B------:R-:W-:Y:S01]  /*1220*/  ISETP.LE.AND P2, PT, RZ, UR18, PT ;  /* 0x00000012ff007c0c */ /* 0x000fe2000bf43270 */
[----:B------:R-:W-:Y:S01]  /*1230*/  @!P3 IMAD.MOV R14, RZ, RZ, -R14 ;  /* 0x000000ffff0eb224 */ /* 0x000fe200078e0a0e */
[----:B------:R-:W-:Y:S01]  /*1240*/  ISETP.LE.AND P3, PT, RZ, UR17, PT ;  /* 0x00000011ff007c0c */ /* 0x000fe2000bf63270 */
[----:B------:R-:W-:Y:S01]  /*1250*/  IMAD R3, R11, c[0x0][0x18c], RZ ;  /* 0x000063000b037a24 */ /* 0x000fe200078e02ff */
[----:B------:R-:W-:Y:S01]  /*1260*/  LOP3.LUT R10, R10, 0x800, RZ, 0xc0, !PT ;  /* 0x000008000a0a7812 */ /* 0x000fe200078ec0ff */
[----:B------:R-:W-:Y:S01]  /*1270*/  @!P5 IMAD.MOV R26, RZ, RZ, -R26 ;  /* 0x000000ffff1ad224 */ /* 0x000fe200078e0a1a */
[----:B------:R-:W-:Y:S01]  /*1280*/  ISETP.LE.AND P5, PT, RZ, UR16, PT ;  /* 0x00000010ff007c0c */ /* 0x000fe2000bfa3270 */
        /* <DEDUP_REMOVED lines=10> */
[----:B------:R-:W-:-:S02]  /*1330*/  IMAD.IADD R29, R10, 0x1, R29 ;  /* 0x000000010a1d7824 */ /* 0x000fc400078e021d */
[----:B------:R-:W-:Y:S01]  /*1340*/  @!P5 IMAD.MOV R22, RZ, RZ, -R22 ;  /* 0x000000ffff16d224 */ /* 0x000fe200078e0a16 */
[C---:B------:R-:W-:Y:S01]  /*1350*/  LEA R12, P5, R3.reuse, c[0x0][0x168], 0x1 ;  /* 0x00005a00030c7a11 */ /* 0x040fe200078a08ff */
[----:B------:R-:W-:Y:S01]  /*1360*/  @!P6 IMAD.IADD R4, R4, 0x1, -R2 ;  /* 0x000000010404e824 */ /* 0x000fe200078e0a02 */
[----:B------:R-:W-:Y:S01]  /*1370*/  STL [R1+0xd14], R29 ;  /* 0x000d141d01007387 */ /* 0x000fe20000100800 */
[----:B------:R-:W-:Y:S01]  /*1380*/  @!P4 IMAD.MOV R24, RZ, RZ, -R24 ;  /* 0x000000ffff18c224 */ /* 0x000fe200078e0a18 */
[----:B------:R-:W-:Y:S01]  /*1390*/  LEA.HI.X.SX32 R13, R3, c[0x0][0x16c], 0x1, P5 ;  /* 0x00005b00030d7a11 */ /* 0x000fe200028f0eff */
[----:B------:R-:W-:Y:S01]  /*13a0*/  @!P0 IMAD.MOV R7, RZ, RZ, -R7 ;  /* 0x000000ffff078224 */ /* 0x000fe200078e0a07 */
[----:B------:R0:W-:Y:S01]  /*13b0*/  STL [R1+0x17c], R8 ;  /* 0x00017c0801007387 */ /* 0x0001e20000100800 */
[----:B------:R-:W-:Y:S01]  /*13c0*/  ISETP.LE.AND P4, PT, RZ, UR7, PT ;  /* 0x00000007ff007c0c */ /* 0x000fe2000bf83270 */
[----:B------:R-:W-:Y:S01]  /*13d0*/  @!P1 IMAD.MOV R6, RZ, RZ, -R6 ;  /* 0x000000ffff069224 */ /* 0x000fe200078e0a06 */
[----:B------:R-:W-:Y:S01]  /*13e0*/  ISETP.NE.AND P5, PT, RZ, c[0x0][0x17c], PT ;  /* 0x00005f00ff007a0c */ /* 0x000fe20003fa5270 */
[----:B------:R-:W-:Y:S01]  /*13f0*/  @!P2 IMAD.MOV R5, RZ, RZ, -R5 ;  /* 0x000000ffff05a224 */ /* 0x000fe200078e0a05 */
[----:B------:R1:W-:Y:S01]  /*1400*/  STL [R1+0xd30], R0 ;  /* 0x000d300001007387 */ /* 0x0003e20000100800 */
[----:B------:R-:W-:Y:S01]  /*1410*/  @!P3 IMAD.MOV R4, RZ, RZ, -R4 ;  /* 0x000000ffff04b224 */ /* 0x000fe200078e0a04 */
[----:B------:R-:W-:-:S02]  /*1420*/  LEA R2, P6, R9, c[0x0][0x168], 0x1 ;  /* 0x00005a0009027a11 */ /* 0x000fc400078c08ff */
[----:B0-----:R-:W-:Y:S02]  /*1430*/  LOP3.LUT R8, RZ, c[0x0][0x17c], RZ, 0x33, !PT ;  /* 0x00005f00ff087a12 */ /* 0x001fe400078e33ff */
[----:B------:R-:W-:Y:S02]  /*1440*/  LEA.HI.X.SX32 R3, R9, c[0x0][0x16c], 0x1, P6 ;  /* 0x00005b0009037a11 */ /* 0x000fe400030f0eff */
[C---:B------:R-:W-:Y:S01]  /*1450*/  SEL R18, R8.reuse, R18, !P5 ;  /* 0x0000001208127207 */ /* 0x040fe20006800000 */
[----:B------:R-:W-:Y:S01]  /*1460*/  @!P4 IMAD.MOV R28, RZ, RZ, -R28 ;  /* 0x000000ffff1cc224 */ /* 0x000fe200078e0a1c */
[C---:B------:R-:W-:Y:S02]  /*1470*/  SEL R16, R8.reuse, R16, !P5 ;  /* 0x0000001008107207 */ /* 0x040fe40006800000 */
[----:B------:R-:W-:Y:S01]  /*1480*/  SEL R7, R8, R7, !P5 ;  /* 0x0000000708077207 */ /* 0x000fe20006800000 */
[----:B------:R-:W-:Y:S01]  /*1490*/  IMAD R18, R18, c[0x0][0x190], RZ ;  /* 0x0000640012127a24 */ /* 0x000fe200078e02ff */
[----:B------:R-:W-:Y:S01]  /*14a0*/  SEL R6, R8, R6, !P5 ;  /* 0x0000000608067207 */ /* 0x000fe20006800000 */
[----:B------:R-:W-:Y:S01]  /*14b0*/  IMAD R16, R16, c[0x0][0x190], RZ ;  /* 0x0000640010107a24 */ /* 0x000fe200078e02ff */
[C---:B------:R-:W-:Y:S01]  /*14c0*/  SEL R5, R8.reuse, R5, !P5 ;  /* 0x0000000508057207 */ /* 0x040fe20006800000 */
[----:B------:R-:W-:Y:S01]  /*14d0*/  IMAD R25, R7, c[0x0][0x190], RZ ;  /* 0x0000640007197a24 */ /* 0x000fe200078e02ff */
[----:B------:R-:W-:Y:S01]  /*14e0*/  SEL R4, R8, R4, !P5 ;  /* 0x0000000408047207 */ /* 0x000fe20006800000 */
[----:B------:R-:W-:Y:S01]  /*14f0*/  IMAD R23, R6, c[0x0][0x190], RZ ;  /* 0x0000640006177a24 */ /* 0x000fe200078e02ff */
[C---:B------:R-:W-:Y:S01]  /*1500*/  SEL R14, R8.reuse, R14, !P5 ;  /* 0x0000000e080e7207 */ /* 0x040fe20006800000 */
[----:B------:R-:W-:Y:S01]  /*1510*/  IMAD R29, R5, c[0x0][0x190], RZ ;  /* 0x00006400051d7a24 */ /* 0x000fe200078e02ff */
[----:B------:R-:W-:Y:S01]  /*1520*/  SEL R15, R8, R15, !P5 ;  /* 0x0000000f080f7207 */ /* 0x000fe20006800000 */
[----:B-1----:R-:W-:Y:S01]  /*1530*/  IMAD R0, R4, c[0x0][0x190], RZ ;  /* 0x0000640004007a24 */ /* 0x002fe200078e02ff */
[----:B------:R-:W-:Y:S01]  /*1540*/  SEL R26, R8, R26, !P5 ;  /* 0x0000001a081a7207 */ /* 0x000fe20006800000 */
[----:B------:R-:W-:Y:S01]  /*1550*/  IMAD.WIDE R6, R18, 0x2, R12 ;  /* 0x0000000212067825 */ /* 0x000fe200078e020c */
[----:B------:R-:W-:-:S02]  /*1560*/  SEL R17, R8, R17, !P5 ;  /* 0x0000001108117207 */ /* 0x000fc40006800000 */
[----:B------:R-:W-:Y:S01]  /*1570*/  SEL R19, R8, R19, !P5 ;  /* 0x0000001308137207 */ /* 0x000fe20006800000 */
[--C-:B------:R-:W-:Y:S01]  /*1580*/  IMAD.WIDE R4, R16, 0x2, R12.reuse ;  /* 0x0000000210047825 */ /* 0x100fe200078e020c */
[C---:B------:R-:W-:Y:S01]  /*1590*/  SEL R20, R8.reuse, R20, !P5 ;  /* 0x0000001408147207 */ /* 0x040fe20006800000 */
[----:B------:R0:W-:Y:S01]  /*15a0*/  STL.64 [R1+0x30], R6 ;  /* 0x0000300601007387 */ /* 0x0001e20000100a00 */
[----:B------:R-:W-:Y:S01]  /*15b0*/  SEL R21, R8, R21, !P5 ;  /* 0x0000001508157207 */ /* 0x000fe20006800000 */
[----:B------:R-:W-:Y:S01]  /*15c0*/  IMAD R14, R14, c[0x0][0x190], RZ ;  /* 0x000064000e0e7a24 */ /* 0x000fe200078e02ff */
[C---:B------:R-:W-:Y:S01]  /*15d0*/  SEL R22, R8.reuse, R22, !P5 ;  /* 0x0000001608167207 */ /* 0x040fe20006800000 */
[----:B------:R-:W-:Y:S01]  /*15e0*/  IMAD R15, R15, c[0x0][0x190], RZ ;  /* 0x000064000f0f7a24 */ /* 0x000fe200078e02ff */
[----:B------:R-:W-:Y:S01]  /*15f0*/  SEL R24, R8, R24, !P5 ;  /* 0x0000001808187207 */ /* 0x000fe20006800000 */
[----:B------:R-:W-:Y:S01]  /*1600*/  IMAD R26, R26, c[0x0][0x190], RZ ;  /* 0x000064001a1a7a24 */ /* 0x000fe200078e02ff */
[----:B------:R-:W-:Y:S01]  /*1610*/  SEL R28, R8, R28, !P5 ;  /* 0x0000001c081c7207 */ /* 0x000fe20006800000 */
[--C-:B------:R-:W-:Y:S01]  /*1620*/  IMAD.WIDE R8, R14, 0x2, R12.reuse ;  /* 0x000000020e087825 */ /* 0x100fe200078e020c */
[----:B------:R1:W-:Y:S03]  /*1630*/  STL.64 [R1+0x20], R4 ;  /* 0x0000200401007387 */ /* 0x0003e60000100a00 */
[----:B0-----:R-:W-:Y:S01]  /*1640*/  IMAD.WIDE R6, R26, 0x2, R12 ;  /* 0x000000021a067825 */ /* 0x001fe200078e020c */
[----:B------:R0:W-:Y:S03]  /*1650*/  STL.64 [R1+0x10], R8 ;  /* 0x0000100801007387 */ /* 0x0001e60000100a00 */
[----:B------:R-:W-:-:S02]  /*1660*/  IMAD R17, R17, c[0x0][0x190], RZ ;  /* 0x0000640011117a24 */ /* 0x000fc400078e02ff */
[----:B------:R-:W-:Y:S02]  /*1670*/  IMAD R19, R19, c[0x0][0x190], RZ ;  /* 0x0000640013137a24 */ /* 0x000fe400078e02ff */
[----:B------:R-:W-:Y:S02]  /*1680*/  IMAD R20, R20, c[0x0][0x190], RZ ;  /* 0x0000640014147a24 */ /* 0x000fe400078e02ff */
[----:B-1----:R-:W-:-:S04]  /*1690*/  IMAD.WIDE R4, R15, 0x2, R12 ;  /* 0x000000020f047825 */ /* 0x002fc800078e020c */
[--C-:B0-----:R-:W-:Y:S01]  /*16a0*/  IMAD.WIDE R8, R19, 0x2, R12.reuse ;  /* 0x0000000213087825 */ /* 0x101fe200078e020c */
[----:B------:R0:W-:Y:S03]  /*16b0*/  STL.64 [R1+0xd28], R4 ;  /* 0x000d280401007387 */ /* 0x0001e60000100a00 */
[----:B------:R-:W-:Y:S01]  /*16c0*/  IMAD.WIDE R10, R20, 0x2, R12 ;  /* 0x00000002140a7825 */ /* 0x000fe200078e020c */
[----:B------:R1:W-:Y:S03]  /*16d0*/  STL.64 [R1], R6 ;  /* 0x0000000601007387 */ /* 0x0003e60000100a00 */
[----:B------:R-:W-:Y:S02]  /*16e0*/  IMAD R21, R21, c[0x0][0x190], RZ ;  /* 0x0000640015157a24 */ /* 0x000fe400078e02ff */
[----:B------:R-:W-:-:S02]  /*16f0*/  IMAD R22, R22, c[0x0][0x190], RZ ;  /* 0x0000640016167a24 */ /* 0x000fc400078e02ff */
[----:B------:R-:W-:Y:S02]  /*1700*/  IMAD R24, R24, c[0x0][0x190], RZ ;  /* 0x0000640018187a24 */ /* 0x000fe400078e02ff */
[----:B0-----:R-:W-:-:S04]  /*1710*/  IMAD.WIDE R4, R21, 0x2, R12 ;  /* 0x0000000215047825 */ /* 0x001fc800078e020c */
[----:B-1----:R-:W-:-:S04]  /*1720*/  IMAD.WIDE R6, R17, 0x2, R12 ;  /* 0x0000000211067825 */ /* 0x002fc800078e020c */
[----:B------:R-:W-:Y:S01]  /*1730*/  IMAD R28, R28, c[0x0][0x190], RZ ;  /* 0x000064001c1c7a24 */ /* 0x000fe200078e02ff */
[----:B------:R-:W-:Y:S04]  /*1740*/  STL.64 [R1+0xd38], R6 ;  /* 0x000d380601007387 */ /* 0x000fe80000100a00 */
[----:B------:R0:W-:Y:S04]  /*1750*/  STL.64 [R1+0xd40], R8 ;  /* 0x000d400801007387 */ /* 0x0001e80000100a00 */
[----:B------:R-:W-:Y:S04]  /*1760*/  STL.64 [R1+0xd48], R10 ;  /* 0x000d480a01007387 */ /* 0x000fe80000100a00 */
[----:B0-----:R-:W2:Y:S04]  /*1770*/  LDL.LU.64 R8, [R1+0x20] ;  /* 0x0000200001087983 */ /* 0x001ea80000300a00 */
[----:B--2---:R0:W-:Y:S04]  /*1780*/  STL.64 [R1+0xd50], R8 ;  /* 0x000d500801007387 */ /* 0x0041e80000100a00 */
[----:B------:R1:W-:Y:S04]  /*1790*/  STL.64 [R1+0x48], R4 ;  /* 0x0000480401007387 */ /* 0x0003e80000100a00 */
[----:B0-----:R-:W2:Y:S01]  /*17a0*/  LDL.LU.64 R8, [R1+0x30] ;  /* 0x0000300001087983 */ /* 0x001ea20000300a00 */
[----:B------:R-:W-:-:S04]  /*17b0*/  IMAD.WIDE R10, R24, 0x2, R12 ;  /* 0x00000002180a7825 */ /* 0x000fc800078e020c */
[----:B-1----:R-:W-:-:S04]  /*17c0*/  IMAD.WIDE R4, R22, 0x2, R12 ;  /* 0x0000000216047825 */ /* 0x002fc800078e020c */
[----:B------:R-:W-:Y:S01]  /*17d0*/  IMAD.WIDE R26, R26, 0x2, R2 ;  /* 0x000000021a1a7825 */ /* 0x000fe200078e0202 */
[----:B--2---:R0:W-:Y:S04]  /*17e0*/  STL.64 [R1+0xd58], R8 ;  /* 0x000d580801007387 */ /* 0x0041e80000100a00 */
[----:B------:R1:W-:Y:S04]  /*17f0*/  STL.64 [R1+0x58], R4 ;  /* 0x0000580401007387 */ /* 0x0003e80000100a00 */
[----:B------:R2:W-:Y:S01]  /*1800*/  STL.64 [R1+0x68], R10 ;  /* 0x0000680a01007387 */ /* 0x0005e20000100a00 */
[----:B0-----:R-:W-:-:S02]  /*1810*/  IMAD.MOV.U32 R8, RZ, RZ, R25 ;  /* 0x000000ffff087224 */ /* 0x001fc400078e0019 */
[----:B------:R-:W-:Y:S02]  /*1820*/  IMAD.MOV.U32 R9, RZ, RZ, R23 ;  /* 0x000000ffff097224 */ /* 0x000fe400078e0017 */
[----:B------:R-:W-:-:S03]  /*1830*/  IMAD.WIDE R6, R8, 0x2, R12 ;  /* 0x0000000208067825 */ /* 0x000fc600078e020c */
[----:B------:R-:W-:Y:S01]  /*1840*/  STL [R1+0xd60], R9 ;  /* 0x000d600901007387 */ /* 0x000fe20000100800 */
[----:B-1----:R-:W-:-:S03]  /*1850*/  IMAD.WIDE R4, R9, 0x2, R12 ;  /* 0x0000000209047825 */ /* 0x002fc600078e020c */
[----:B------:R0:W-:Y:S01]  /*1860*/  STL.64 [R1+0x70], R6 ;  /* 0x0000700601007387 */ /* 0x0001e20000100a00 */
[----:B--2---:R-:W-:-:S03]  /*1870*/  IMAD.WIDE R10, R29, 0x2, R12 ;  /* 0x000000021d0a7825 */ /* 0x004fc600078e020c */
[----:B------:R1:W-:Y:S01]  /*1880*/  STL.64 [R1+0x78], R4 ;  /* 0x0000780401007387 */ /* 0x0003e20000100a00 */
[----:B------:R-:W-:-:S03]  /*1890*/  IMAD.WIDE R22, R22, 0x2, R2 ;  /* 0x0000000216167825 */ /* 0x000fc600078e0202 */
[----:B------:R2:W-:Y:S01]  /*18a0*/  STL.64 [R1+0x80], R10 ;  /* 0x0000800a01007387 */ /* 0x0005e20000100a00 */
[----:B0-----:R-:W-:-:S04]  /*18b0*/  IMAD.WIDE R6, R0, 0x2, R12 ;  /* 0x0000000200067825 */ /* 0x001fc800078e020c */
[----:B-1----:R-:W-:Y:S01]  /*18c0*/  IMAD.WIDE R4, R28, 0x2, R12 ;  /* 0x000000021c047825 */ /* 0x002fe200078e020c */
[----:B------:R0:W-:Y:S03]  /*18d0*/  STL.64 [R1+0x88], R6 ;  /* 0x0000880601007387 */ /* 0x0001e60000100a00 */
[--C-:B------:R-:W-:Y:S01]  /*18e0*/  IMAD.WIDE R8, R8, 0x2, R2.reuse ;  /* 0x0000000208087825 */ /* 0x100fe200078e0202 */
[----:B------:R1:W-:Y:S03]  /*18f0*/  STL.64 [R1+0x90], R4 ;  /* 0x0000900401007387 */ /* 0x0003e60000100a00 */
[--C-:B------:R-:W-:Y:S01]  /*1900*/  IMAD.WIDE R12, R15, 0x2, R2.reuse ;  /* 0x000000020f0c7825 */ /* 0x100fe200078e0202 */
[----:B------:R3:W-:Y:S03]  /*1910*/  STL.64 [R1+0xd20], R22 ;  /* 0x000d201601007387 */ /* 0x0007e60000100a00 */
[----:B--2---:R-:W-:-:S04]  /*1920*/  IMAD.WIDE R10, R18, 0x2, R2 ;  /* 0x00000002120a7825 */ /* 0x004fc800078e0202 */
[----:B0-----:R-:W-:-:S04]  /*1930*/  IMAD.WIDE R6, R16, 0x2, R2 ;  /* 0x0000000210067825 */ /* 0x001fc800078e0202 */
[--C-:B-1----:R-:W-:Y:S01]  /*1940*/  IMAD.WIDE R4, R14, 0x2, R2.reuse ;  /* 0x000000020e047825 */ /* 0x102fe200078e0202 */
[----:B---3--:R-:W2:Y:S03]  /*1950*/  LDL.LU.64 R22, [R1] ;  /* 0x0000000001167983 */ /* 0x008ea60000300a00 */
[--C-:B------:R-:W-:Y:S01]  /*1960*/  IMAD.WIDE R14, R17, 0x2, R2.reuse ;  /* 0x00000002110e7825 */ /* 0x100fe200078e0202 */
[----:B------:R0:W-:Y:S03]  /*1970*/  STL.64 [R1+0x50], R8 ;  /* 0x0000500801007387 */ /* 0x0001e60000100a00 */
[----:B------:R-:W-:-:S04]  /*1980*/  IMAD.WIDE R16, R19, 0x2, R2 ;  /* 0x0000000213107825 */ /* 0x000fc800078e0202 */
[----:B------:R-:W-:-:S04]  /*1990*/  IMAD.WIDE R18, R20, 0x2, R2 ;  /* 0x0000000214127825 */ /* 0x000fc800078e0202 */
[--C-:B------:R-:W-:Y:S01]  /*19a0*/  IMAD.WIDE R20, R21, 0x2, R2.reuse ;  /* 0x0000000215147825 */ /* 0x100fe200078e0202 */
[----:B0-----:R-:W3:Y:S03]  /*19b0*/  LDL.LU R9, [R1+0xd60] ;  /* 0x000d600001097983 */ /* 0x001ee60000300800 */
[----:B---3--:R-:W-:-:S05]  /*19c0*/  IMAD.WIDE R8, R9, 0x2, R2 ;  /* 0x0000000209087825 */ /* 0x008fca00078e0202 */
[----:B------:R0:W-:Y:S02]  /*19d0*/  STL.64 [R1+0x40], R8 ;  /* 0x0000400801007387 */ /* 0x0001e40000100a00 */
[----:B0-----:R-:W-:-:S05]  /*19e0*/  IMAD.WIDE R8, R29, 0x2, R2 ;  /* 0x000000021d087825 */ /* 0x001fca00078e0202 */
[----:B------:R0:W-:Y:S02]  /*19f0*/  STL.64 [R1+0x60], R8 ;  /* 0x0000600801007387 */ /* 0x0001e40000100a00 */
[----:B0-----:R-:W-:-:S05]  /*1a00*/  IMAD.WIDE R8, R0, 0x2, R2 ;  /* 0x0000000200087825 */ /* 0x001fca00078e0202 */
[----:B------:R0:W-:Y:S04]  /*1a10*/  STL.64 [R1+0x38], R8 ;  /* 0x0000380801007387 */ /* 0x0001e80000100a00 */
[----:B0-----:R-:W3:Y:S01]  /*1a20*/  LDL.LU.64 R8, [R1+0xd58] ;  /* 0x000d580001087983 */ /* 0x001ee20000300a00 */
[----:B------:R-:W-:-:S04]  /*1a30*/  IMAD.WIDE R24, R24, 0x2, R2 ;  /* 0x0000000218187825 */ /* 0x000fc800078e0202 */
[----:B------:R-:W-:Y:S02]  /*1a40*/  IMAD.WIDE R2, R28, 0x2, R2 ;  /* 0x000000021c027825 */ /* 0x000fe400078e0202 */
[----:B------:R-:W4:Y:S04]  /*1a50*/  LDL.LU.64 R28, [R1+0x10] ;  /* 0x00001000011c7983 */ /* 0x000f280000300a00 */
[----:B---3--:R0:W-:Y:S01]  /*1a60*/  STL [R1+0xcec], R8 ;  /* 0x000cec0801007387 */ /* 0x0081e20000100800 */
[----:B------:R-:W-:-:S03]  /*1a70*/  IMAD.MOV.U32 R0, RZ, RZ, R9 ;  /* 0x000000ffff007224 */ /* 0x000fc600078e0009 */
[----:B0-----:R-:W3:Y:S04]  /*1a80*/  LDL.LU.64 R8, [R1+0xd50] ;  /* 0x000d500001087983 */ /* 0x001ee80000300a00 */
[----:B------:R-:W-:Y:S04]  /*1a90*/  STL [R1+0xce8], R10 ;  /* 0x000ce80a01007387 */ /* 0x000fe80000100800 */
[----:B------:R0:W-:Y:S02]  /*1aa0*/  STL [R1+0xce4], R0 ;  /* 0x000ce40001007387 */ /* 0x0001e40000100800 */
[----:B0-----:R-:W-:-:S02]  /*1ab0*/  IMAD.MOV.U32 R0, RZ, RZ, R11 ;  /* 0x000000ffff007224 */ /* 0x001fc400078e000b */
[----:B------:R-:W2:Y:S04]  /*1ac0*/  LDL.LU.64 R10, [R1+0xd48] ;  /* 0x000d4800010a7983 */ /* 0x000ea80000300a00 */
[----:B---3--:R-:W-:Y:S04]  /*1ad0*/  STL [R1+0xce0], R8 ;  /* 0x000ce00801007387 */ /* 0x008fe80000100800 */
[----:B------:R0:W-:Y:S02]  /*1ae0*/  STL [R1+0xcdc], R0 ;  /* 0x000cdc0001007387 */ /* 0x0001e40000100800 */
[----:B0-----:R-:W-:-:S02]  /*1af0*/  IMAD.MOV.U32 R0, RZ, RZ, R9 ;  /* 0x000000ffff007224 */ /* 0x001fc400078e0009 */
[----:B------:R-:W3:Y:S04]  /*1b00*/  LDL.LU.64 R8, [R1+0xd40] ;  /* 0x000d400001087983 */ /* 0x000ee80000300a00 */
[----:B------:R-:W-:Y:S04]  /*1b10*/  STL [R1+0xcd8], R6 ;  /* 0x000cd80601007387 */ /* 0x000fe80000100800 */
[----:B------:R0:W-:Y:S02]  /*1b20*/  STL [R1+0xcd4], R0 ;  /* 0x000cd40001007387 */ /* 0x0001e40000100800 */
[----:B0-----:R-:W-:-:S02]  /*1b30*/  IMAD.MOV.U32 R0, RZ, RZ, R7 ;  /* 0x000000ffff007224 */ /* 0x001fc400078e0007 */
[----:B------:R-:W3:Y:S04]  /*1b40*/  LDL.LU.64 R6, [R1+0xd38] ;  /* 0x000d380001067983 */ /* 0x000ee80000300a00 */
[----:B------:R0:W-:Y:S04]  /*1b50*/  STL [R1+0xccc], R0 ;  /* 0x000ccc0001007387 */ /* 0x0001e80000100800 */
[----:B0-----:R-:W3:Y:S04]  /*1b60*/  LDL.LU R0, [R1+0xd30] ;  /* 0x000d300001007983 */ /* 0x001ee80000300800 */
[----:B----4-:R0:W-:Y:S04]  /*1b70*/  STL [R1+0xcd0], R28 ;  /* 0x000cd01c01007387 */ /* 0x0101e80000100800 */
[----:B------:R1:W-:Y:S01]  /*1b80*/  STL [R1+0xcc8], R4 ;  /* 0x000cc80401007387 */ /* 0x0003e20000100800 */
[----:B0-----:R-:W-:-:S02]  /*1b90*/  IMAD.MOV.U32 R28, RZ, RZ, R29 ;  /* 0x000000ffff1c7224 */ /* 0x001fc400078e001d */
[----:B------:R-:W-:-:S03]  /*1ba0*/  IMAD.MOV.U32 R29, RZ, RZ, R5 ;  /* 0x000000ffff1d7224 */ /* 0x000fc600078e0005 */
[----:B------:R-:W-:Y:S04]  /*1bb0*/  STL [R1+0xcc4], R28 ;  /* 0x000cc41c01007387 */ /* 0x000fe80000100800 */
[----:B-1----:R-:W4:Y:S04]  /*1bc0*/  LDL.LU.64 R4, [R1+0xd28] ;  /* 0x000d280001047983 */ /* 0x002f280000300a00 */
[----:B------:R0:W-:Y:S04]  /*1bd0*/  STL [R1+0xcbc], R29 ;  /* 0x000cbc1d01007387 */ /* 0x0001e80000100800 */
[----:B0-----:R-:W3:Y:S04]  /*1be0*/  LDL.LU.64 R28, [R1+0x48] ;  /* 0x00004800011c7983 */ /* 0x001ee80000300a00 */
[----:B--2---:R0:W-:Y:S04]  /*1bf0*/  STL [R1+0xcc0], R22 ;  /* 0x000cc01601007387 */ /* 0x0041e80000100800 */
[----:B------:R-:W-:Y:S01]  /*1c00*/  STL [R1+0xcb8], R26 ;  /* 0x000cb81a01007387 */ /* 0x000fe20000100800 */
[----:B0-----:R-:W-:-:S05]  /*1c10*/  IMAD.MOV.U32 R22, RZ, RZ, R23 ;  /* 0x000000ffff167224 */ /* 0x001fca00078e0017 */
[----:B------:R0:W-:Y:S04]  /*1c20*/  STL [R1+0xcb4], R22 ;  /* 0x000cb41601007387 */ /* 0x0001e80000100800 */
[----:B------:R-:W-:Y:S04]  /*1c30*/  STL [R1+0xcac], R27 ;  /* 0x000cac1b01007387 */ /* 0x000fe80000100800 */
[----:B0-----:R-:W2:Y:S04]  /*1c40*/  LDL.LU.64 R22, [R1+0x58] ;  /* 0x0000580001167983 */ /* 0x001ea80000300a00 */
[----:B----4-:R-:W-:Y:S04]  /*1c50*/  STL [R1+0xcb0], R4 ;  /* 0x000cb00401007387 */ /* 0x010fe80000100800 */
[----:B------:R-:W-:Y:S04]  /*1c60*/  STL [R1+0xca4], R5 ;  /* 0x000ca40501007387 */ /* 0x000fe80000100800 */
[----:B------:R-:W-:Y:S04]  /*1c70*/  STL [R1+0xca8], R12 ;  /* 0x000ca80c01007387 */ /* 0x000fe80000100800 */
[----:B------:R-:W-:Y:S04]  /*1c80*/  STL [R1+0xc9c], R13 ;  /* 0x000c9c0d01007387 */ /* 0x000fe80000100800 */
[----:B---3--:R-:W-:Y:S04]  /*1c90*/  STL [R1+0xca0], R6 ;  /* 0x000ca00601007387 */ /* 0x008fe80000100800 */
[----:B------:R-:W-:Y:S04]  /*1ca0*/  STL [R1+0xc94], R7 ;  /* 0x000c940701007387 */ /* 0x000fe80000100800 */
[----:B------:R-:W-:Y:S04]  /*1cb0*/  STL [R1+0xc98], R14 ;  /* 0x000c980e01007387 */ /* 0x000fe80000100800 */
[----:B------:R-:W-:Y:S04]  /*1cc0*/  STL [R1+0xc8c], R15 ;  /* 0x000c8c0f01007387 */ /* 0x000fe80000100800 */
[----:B------:R-:W-:Y:S04]  /*1cd0*/  STL [R1+0xc90], R8 ;  /* 0x000c900801007387 */ /* 0x000fe80000100800 */
[----:B------:R0:W-:Y:S04]  /*1ce0*/  STL [R1+0xc84], R9 ;  /* 0x000c840901007387 */ /* 0x0001e80000100800 */
[----:B0-----:R-:W3:Y:S04]  /*1cf0*/  LDL.LU.64 R8, [R1+0x40] ;  /* 0x0000400001087983 */ /* 0x001ee80000300a00 */
[----:B------:R-:W-:Y:S04]  /*1d00*/  STL [R1+0xc88], R16 ;  /* 0x000c881001007387 */ /* 0x000fe80000100800 */
[----:B------:R-:W4:Y:S04]  /*1d10*/  LDL.LU.64 R14, [R1+0x80] ;  /* 0x00008000010e7983 */ /* 0x000f280000300a00 */
[----:B------:R0:W-:Y:S04]  /*1d20*/  STL [R1+0xc7c], R17 ;  /* 0x000c7c1101007387 */ /* 0x0001e80000100800 */
[----:B0-----:R-:W3:Y:S04]  /*1d30*/  LDL.LU.64 R16, [R1+0x78] ;  /* 0x0000780001107983 */ /* 0x001ee80000300a00 */
[----:B------:R-:W3:Y:S04]  /*1d40*/  LDL.LU.64 R6, [R1+0x60] ;  /* 0x0000600001067983 */ /* 0x000ee80000300a00 */
[----:B------:R-:W-:Y:S04]  /*1d50*/  STL [R1+0xc80], R10 ;  /* 0x000c800a01007387 */ /* 0x000fe80000100800 */
[----:B------:R-:W3:Y:S04]  /*1d60*/  LDL.LU.64 R12, [R1+0x88] ;  /* 0x00008800010c7983 */ /* 0x000ee80000300a00 */
[----:B------:R0:W-:Y:S04]  /*1d70*/  STL [R1+0xc74], R11 ;  /* 0x000c740b01007387 */ /* 0x0001e80000100800 */
[----:B0-----:R-:W3:Y:S04]  /*1d80*/  LDL.LU.64 R10, [R1+0x50] ;  /* 0x00005000010a7983 */ /* 0x001ee80000300a00 */
[----:B------:R-:W3:Y:S04]  /*1d90*/  LDL.LU.64 R4, [R1+0x38] ;  /* 0x0000380001047983 */ /* 0x000ee80000300a00 */
[----:B------:R-:W-:Y:S04]  /*1da0*/  STL [R1+0xc78], R18 ;  /* 0x000c781201007387 */ /* 0x000fe80000100800 */
[----:B------:R-:W3:Y:S04]  /*1db0*/  LDL.LU.64 R26, [R1+0x90] ;  /* 0x00009000011a7983 */ /* 0x000ee80000300a00 */
[----:B------:R0:W-:Y:S04]  /*1dc0*/  STL [R1+0xc64], R19 ;  /* 0x000c641301007387 */ /* 0x0001e80000100800 */
[----:B0-----:R-:W3:Y:S04]  /*1dd0*/  LDL.LU.64 R18, [R1+0x70] ;  /* 0x0000700001127983 */ /* 0x001ee80000300a00 */
[----:B------:R0:W-:Y:S04]  /*1de0*/  STL [R1+0xc6c], R28 ;  /* 0x000c6c1c01007387 */ /* 0x0001e80000100800 */
[----:B------:R-:W-:Y:S01]  /*1df0*/  STL [R1+0xc70], R20 ;  /* 0x000c701401007387 */ /* 0x000fe20000100800 */
[----:B0-----:R-:W-:-:S05]  /*1e00*/  IMAD.MOV.U32 R28, RZ, RZ, R29 ;  /* 0x000000ffff1c7224 */ /* 0x001fca00078e001d */
[----:B------:R2:W-:Y:S04]  /*1e10*/  STL [R1+0xc68], R28 ;  /* 0x000c681c01007387 */ /* 0x0005e80000100800 */
[----:B------:R0:W-:Y:S01]  /*1e20*/  STL [R1+0xc54], R21 ;  /* 0x000c541501007387 */ /* 0x0001e20000100800 */
[----:B--2---:R-:W-:-:S03]  /*1e30*/  IMAD.MOV.U32 R28, RZ, RZ, R23 ;  /* 0x000000ffff1c7224 */ /* 0x004fc600078e0017 */
[----:B0-----:R-:W2:Y:S04]  /*1e40*/  LDL.LU.64 R20, [R1+0x68] ;  /* 0x0000680001147983 */ /* 0x001ea80000300a00 */
[----:B------:R0:W-:Y:S04]  /*1e50*/  STL [R1+0xc5c], R22 ;  /* 0x000c5c1601007387 */ /* 0x0001e80000100800 */
[----:B------:R-:W2:Y:S04]  /*1e60*/  LDL R29, [R1+0xd10] ;  /* 0x000d1000011d7983 */ /* 0x000ea80000100800 */
[----:B0-----:R-:W2:Y:S01]  /*1e70*/  LDL.LU.64 R22, [R1+0xd20] ;  /* 0x000d200001167983 */ /* 0x001ea20000300a00 */
[----:B------:R-:W-:-:S03]  /*1e80*/  ISETP.NE.AND P0, PT, RZ, c[0x0][0x178], PT ;  /* 0x00005e00ff007a0c */ /* 0x000fc60003f05270 */
[----:B--2---:R-:W-:Y:S04]  /*1e90*/  STL [R1+0xc60], R22 ;  /* 0x000c601601007387 */ /* 0x004fe80000100800 */
[----:B------:R-:W-:Y:S04]  /*1ea0*/  STL [R1+0xc58], R28 ;  /* 0x000c581c01007387 */ /* 0x000fe80000100800 */
[----:B------:R-:W-:Y:S04]  /*1eb0*/  STL [R1+0xc44], R23 ;  /* 0x000c441701007387 */ /* 0x000fe80000100800 */
[----:B------:R0:W-:Y:S04]  /*1ec0*/  STL [R1+0xc4c], R20 ;  /* 0x000c4c1401007387 */ /* 0x0001e80000100800 */
[----:B------:R-:W-:Y:S01]  /*1ed0*/  STL [R1+0xc50], R24 ;  /* 0x000c501801007387 */ /* 0x000fe20000100800 */
[----:B0-----:R-:W-:-:S05]  /*1ee0*/  IMAD.MOV.U32 R20, RZ, RZ, R21 ;  /* 0x000000ffff147224 */ /* 0x001fca00078e0015 */
[----:B------:R-:W-:Y:S04]  /*1ef0*/  STL [R1+0xc48], R20 ;  /* 0x000c481401007387 */ /* 0x000fe80000100800 */
[----:B------:R-:W-:Y:S04]  /*1f00*/  STL [R1+0xbf0], R25 ;  /* 0x000bf01901007387 */ /* 0x000fe80000100800 */
[----:B---3--:R0:W-:Y:S04]  /*1f10*/  STL [R1+0xbf8], R18 ;  /* 0x000bf81201007387 */ /* 0x0081e80000100800 */
[----:B------:R1:W-:Y:S01]  /*1f20*/  STL [R1+0xc00], R10 ;  /* 0x000c000a01007387 */ /* 0x0003e20000100800 */
[----:B0-----:R-:W-:-:S02]  /*1f30*/  IMAD.MOV.U32 R18, RZ, RZ, R19 ;  /* 0x000000ffff127224 */ /* 0x001fc400078e0013 */
[----:B-1----:R-:W-:-:S03]  /*1f40*/  IMAD.MOV.U32 R10, RZ, RZ, R11 ;  /* 0x000000ffff0a7224 */ /* 0x002fc600078e000b */
[----:B------:R-:W-:Y:S04]  /*1f50*/  STL [R1+0xbf4], R18 ;  /* 0x000bf41201007387 */ /* 0x000fe80000100800 */
[----:B------:R-:W-:Y:S04]  /*1f60*/  STL [R1+0xc08], R16 ;  /* 0x000c081001007387 */ /* 0x000fe80000100800 */
[----:B------:R0:W-:Y:S04]  /*1f70*/  STL [R1+0xbfc], R10 ;  /* 0x000bfc0a01007387 */ /* 0x0001e80000100800 */
[----:B------:R1:W-:Y:S01]  /*1f80*/  STL [R1+0xc10], R8 ;  /* 0x000c100801007387 */ /* 0x0003e20000100800 */
[----:B0-----:R-:W-:-:S02]  /*1f90*/  IMAD.MOV.U32 R10, RZ, RZ, R17 ;  /* 0x000000ffff0a7224 */ /* 0x001fc400078e0011 */
[----:B-1----:R-:W-:-:S03]  /*1fa0*/  IMAD.MOV.U32 R8, RZ, RZ, R9 ;  /* 0x000000ffff087224 */ /* 0x002fc600078e0009 */
[----:B------:R-:W-:Y:S04]  /*1fb0*/  STL [R1+0xc04], R10 ;  /* 0x000c040a01007387 */ /* 0x000fe80000100800 */
[----:B----4-:R-:W-:Y:S04]  /*1fc0*/  STL [R1+0xc18], R14 ;  /* 0x000c180e01007387 */ /* 0x010fe80000100800 */
[----:B------:R0:W-:Y:S04]  /*1fd0*/  STL [R1+0xc0c], R8 ;  /* 0x000c0c0801007387 */ /* 0x0001e80000100800 */
[----:B------:R1:W-:Y:S01]  /*1fe0*/  STL [R1+0xc20], R6 ;  /* 0x000c200601007387 */ /* 0x0003e20000100800 */
[----:B0-----:R-:W-:-:S02]  /*1ff0*/  IMAD.MOV.U32 R8, RZ, RZ, R15 ;  /* 0x000000ffff087224 */ /* 0x001fc400078e000f */
[----:B-1----:R-:W-:-:S03]  /*2000*/  IMAD.MOV.U32 R6, RZ, RZ, R7 ;  /* 0x000000ffff067224 */ /* 0x002fc600078e0007 */
[----:B------:R-:W-:Y:S04]  /*2010*/  STL [R1+0xc14], R8 ;  /* 0x000c140801007387 */ /* 0x000fe80000100800 */
[----:B------:R-:W-:Y:S04]  /*2020*/  STL [R1+0xc28], R12 ;  /* 0x000c280c01007387 */ /* 0x000fe80000100800 */
[----:B------:R0:W-:Y:S04]  /*2030*/  STL [R1+0xc1c], R6 ;  /* 0x000c1c0601007387 */ /* 0x0001e80000100800 */
[----:B------:R1:W-:Y:S01]  /*2040*/  STL [R1+0xc30], R4 ;  /* 0x000c300401007387 */ /* 0x0003e20000100800 */
[----:B------:R-:W-:Y:S01]  /*2050*/  ISETP.GE.AND P1, PT, R29, RZ, PT ;  /* 0x000000ff1d00720c */ /* 0x000fe20003f26270 */
[----:B0-----:R-:W-:-:S02]  /*2060*/  IMAD.MOV.U32 R6, RZ, RZ, R13 ;  /* 0x000000ffff067224 */ /* 0x001fc400078e000d */
[----:B-1----:R-:W-:-:S03]  /*2070*/  IMAD.MOV.U32 R4, RZ, RZ, R5 ;  /* 0x000000ffff047224 */ /* 0x002fc600078e0005 */
[----:B------:R-:W-:Y:S04]  /*2080*/  STL [R1+0xc24], R6 ;  /* 0x000c240601007387 */ /* 0x000fe80000100800 */
[----:B------:R-:W-:Y:S04]  /*2090*/  STL [R1+0xc38], R26 ;  /* 0x000c381a01007387 */ /* 0x000fe80000100800 */
[----:B------:R0:W-:Y:S02]  /*20a0*/  STL [R1+0xc2c], R4 ;  /* 0x000c2c0401007387 */ /* 0x0001e40000100800 */
[----:B0-----:R-:W-:-:S05]  /*20b0*/  IMAD.MOV.U32 R4, RZ, RZ, R27 ;  /* 0x000000ffff047224 */ /* 0x001fca00078e001b */
[----:B------:R-:W-:Y:S04]  /*20c0*/  STL [R1+0xc34], R4 ;  /* 0x000c340401007387 */ /* 0x000fe80000100800 */
[----:B------:R-:W-:Y:S01]  /*20d0*/  STL [R1+0xc40], R2 ;  /* 0x000c400201007387 */ /* 0x000fe20000100800 */
[----:B------:R-:W-:-:S03]  /*20e0*/  @!P1 IMAD.MOV R0, RZ, RZ, -R0 ;  /* 0x000000ffff009224 */ /* 0x000fc600078e0a00 */
[----:B------:R0:W-:Y:S01]  /*20f0*/  STL [R1+0xc3c], R3 ;  /* 0x000c3c0301007387 */ /* 0x0001e20000100800 */
[----:B------:R-:W-:Y:S01]  /*2100*/  @!P0 LOP3.LUT R0, RZ, c[0x0][0x178], RZ, 0x33, !PT ;  /* 0x00005e00ff008a12 */ /* 0x000fe200078e33ff */
[----:B0-----:R-:W-:-:S04]  /*2110*/  IMAD.MOV.U32 R3, RZ, RZ, c[0x0][0x188] ;  /* 0x00006200ff037624 */ /* 0x001fc800078e00ff */
[----:B------:R-:W-:Y:S02]  /*2120*/  IMAD.SHL.U32 R4, R3, 0x100, RZ ;  /* 0x0000010003047824 */ /* 0x000fe400078e00ff */
[----:B------:R-:W-:-:S03]  /*2130*/  IMAD R2, R0, c[0x0][0x184], RZ ;  /* 0x0000610000027a24 */ /* 0x000fc600078e02ff */
[----:B------:R-:W-:Y:S02]  /*2140*/  SHF.R.S32.HI R0, RZ, 0x1f, R4 ;  /* 0x0000001fff007819 */ /* 0x000fe40000011404 */
[----:B------:R-:W-:Y:S02]  /*2150*/  LEA R29, P0, R2, c[0x0][0x160], 0x1 ;  /* 0x00005800021d7a11 */ /* 0x000fe400078008ff */
[----:B------:R-:W-:-:S05]  /*2160*/  SHF.L.U64.HI R0, R4, 0x1, R0 ;  /* 0x0000000104007819 */ /* 0x000fca0000010200 */
[----:B------:R0:W-:Y:S04]  /*2170*/  STL [R1+0xd18], R0 ;  /* 0x000d180001007387 */ /* 0x0001e80000100800 */
[----:B------:R1:W-:Y:S04]  /*2180*/  STL [R1+0x88], R29 ;  /* 0x0000881d01007387 */ /* 0x0003e80000100800 */
[----:B0-----:R-:W2:Y:S01]  /*2190*/  LDL R0, [R1+0x88] ;  /* 0x0000880001007983 */ /* 0x001ea20000100800 */
[C---:B------:R-:W-:Y:S02]  /*21a0*/  IMAD R5, R3.reuse, 0x1fe, RZ ;  /* 0x000001fe03057824 */ /* 0x040fe400078e02ff */
[----:B------:R-:W-:-:S02]  /*21b0*/  IMAD R6, R3, 0x1fa, RZ ;  /* 0x000001fa03067824 */ /* 0x000fc400078e02ff */
[C---:B------:R-:W-:Y:S01]  /*21c0*/  IMAD R7, R3.reuse, 0x1f6, RZ ;  /* 0x000001f603077824 */ /* 0x040fe200078e02ff */
[----:B-1----:R-:W-:Y:S01]  /*21d0*/  LEA.HI.X.SX32 R29, R2, c[0x0][0x164], 0x1, P0 ;  /* 0x00005900021d7a11 */ /* 0x002fe200000f0eff */
[C---:B------:R-:W-:Y:S02]  /*21e0*/  IMAD R8, R3.reuse, 0x1f2, RZ ;  /* 0x000001f203087824 */ /* 0x040fe400078e02ff */
[C---:B------:R-:W-:Y:S02]  /*21f0*/  IMAD R9, R3.reuse, 0x1ee, RZ ;  /* 0x000001ee03097824 */ /* 0x040fe400078e02ff */
[C---:B------:R-:W-:Y:S02]  /*2200*/  IMAD R10, R3.reuse, 0x1ea, RZ ;  /* 0x000001ea030a7824 */ /* 0x040fe400078e02ff */
[C---:B------:R-:W-:Y:S02]  /*2210*/  IMAD R11, R3.reuse, 0x1e6, RZ ;  /* 0x000001e6030b7824 */ /* 0x040fe400078e02ff */
[----:B------:R-:W-:-:S02]  /*2220*/  IMAD R12, R3, 0xff, RZ ;  /* 0x000000ff030c7824 */ /* 0x000fc400078e02ff */
[C---:B------:R-:W-:Y:S02]  /*2230*/  IMAD R13, R3.reuse, 0x1e2, RZ ;  /* 0x000001e2030d7824 */ /* 0x040fe400078e02ff */
        /* <DEDUP_REMOVED lines=11> */
[----:B------:R-:W-:Y:S01]  /*22f0*/  IMAD R27, R3, 0x1ca, RZ ;  /* 0x000001ca031b7824 */ /* 0x000fe200078e02ff */
[-C--:B--2---:R-:W-:Y:S02]  /*2300*/  IADD3 R5, P5, R5, R0.reuse, RZ ;  /* 0x0000000005057210 */ /* 0x084fe40007fbe0ff */
[-C--:B------:R-:W-:Y:S02]  /*2310*/  IADD3 R2, P6, R6, R0.reuse, RZ ;  /* 0x0000000006027210 */ /* 0x080fe40007fde0ff */
[-C--:B------:R-:W-:Y:S01]  /*2320*/  IADD3 R4, P0, R7, R0.reuse, RZ ;  /* 0x0000000007047210 */ /* 0x080fe20007f1e0ff */
[----:B------:R0:W-:Y:S04]  /*2330*/  STL [R1+0x3fc], R5 ;  /* 0x0003fc0501007387 */ /* 0x0001e80000100800 */
[----:B------:R-:W-:Y:S04]  /*2340*/  STL [R1+0x84], R29 ;  /* 0x0000841d01007387 */ /* 0x000fe80000100800 */
[----:B------:R1:W-:Y:S01]  /*2350*/  STL [R1+0x40c], R2 ;  /* 0x00040c0201007387 */ /* 0x0003e20000100800 */
[----:B0-----:R-:W-:-:S03]  /*2360*/  IADD3 R5, P3, R10, R0, RZ ;  /* 0x000000000a057210 */ /* 0x001fc60007f7e0ff */
[----:B------:R0:W-:Y:S01]  /*2370*/  STL [R1+0x41c], R4 ;  /* 0x00041c0401007387 */ /* 0x0001e20000100800 */
[-C--:B-1----:R-:W-:Y:S02]  /*2380*/  IADD3 R2, P1, R8, R0.reuse, RZ ;  /* 0x0000000008027210 */ /* 0x082fe40007f3e0ff */
[----:B0-----:R-:W-:-:S03]  /*2390*/  IADD3 R4, P2, R9, R0, RZ ;  /* 0x0000000009047210 */ /* 0x001fc60007f5e0ff */
[----:B------:R0:W-:Y:S04]  /*23a0*/  STL [R1+0x42c], R2 ;  /* 0x00042c0201007387 */ /* 0x0001e80000100800 */
[----:B------:R1:W-:Y:S04]  /*23b0*/  STL [R1+0x43c], R4 ;  /* 0x00043c0401007387 */ /* 0x0003e80000100800 */
[----:B------:R2:W-:Y:S01]  /*23c0*/  STL [R1+0x44c], R5 ;  /* 0x00044c0501007387 */ /* 0x0005e20000100800 */
[----:B0-----:R-:W-:Y:S02]  /*23d0*/  IADD3 R2, P4, R11, R0, RZ ;  /* 0x000000000b027210 */ /* 0x001fe40007f9e0ff */
[----:B-1----:R-:W-:-:S03]  /*23e0*/  LEA.HI.X.SX32 R4, R12, R29, 0x1, P5 ;  /* 0x0000001d0c047211 */ /* 0x002fc600028f0eff */
[----:B------:R0:W-:Y:S01]  /*23f0*/  STL [R1+0x45c], R2 ;  /* 0x00045c0201007387 */ /* 0x0001e20000100800 */
[----:B--2---:R-:W-:-:S03]  /*2400*/  IADD3 R5, P5, R13, R0, RZ ;  /* 0x000000000d057210 */ /* 0x004fc60007fbe0ff */
[----:B------:R1:W-:Y:S04]  /*2410*/  STL [R1+0x3f8], R4 ;  /* 0x0003f80401007387 */ /* 0x0003e80000100800 */
[----:B------:R2:W-:Y:S01]  /*2420*/  STL [R1+0x46c], R5 ;  /* 0x00046c0501007387 */ /* 0x0005e20000100800 */
[----:B0-----:R-:W-:Y:S02]  /*2430*/  LEA.HI.X.SX32 R2, R14, R29, 0x1, P6 ;  /* 0x0000001d0e027211 */ /* 0x001fe400030f0eff */
[----:B-1----:R-:W-:-:S03]  /*2440*/  IADD3 R4, P6, R15, R0, RZ ;  /* 0x000000000f047210 */ /* 0x002fc60007fde0ff */
[----:B------:R0:W-:Y:S01]  /*2450*/  STL [R1+0x408], R2 ;  /* 0x0004080201007387 */ /* 0x0001e20000100800 */
[----:B--2---:R-:W-:-:S03]  /*2460*/  LEA.HI.X.SX32 R5, R16, R29, 0x1, P0 ;  /* 0x0000001d10057211 */ /* 0x004fc600000f0eff */
        /* <DEDUP_REMOVED lines=14> */
[----:B0-----:R-:W-:Y:S01]  /*2550*/  IADD3 R2, P3, R23, R0, RZ ;  /* 0x0000000017027210 */ /* 0x001fe20007f7e0ff */
[----:B-1----:R-:W-:Y:S01]  /*2560*/  IMAD R4, R3, 0xf1, RZ ;  /* 0x000000f103047824 */ /* 0x002fe200078e02ff */
[----:B--2---:R-:W-:-:S03]  /*2570*/  LEA.HI.X.SX32 R5, R25, R29, 0x1, P4 ;  /* 0x0000001d19057211 */ /* 0x004fc600020f0eff */
[----:B------:R0:W-:Y:S01]  /*2580*/  STL [R1+0x4bc], R2 ;  /* 0x0004bc0201007387 */ /* 0x0001e20000100800 */
[----:B------:R-:W-:-:S03]  /*2590*/  IADD3 R6, P4, R27, R0, RZ ;  /* 0x000000001b067210 */ /* 0x000fc60007f9e0ff */
[----:B------:R1:W-:Y:S01]  /*25a0*/  STL [R1+0x458], R5 ;  /* 0x0004580501007387 */ /* 0x0003e20000100800 */
[C---:B0-----:R-:W-:Y:S01]  /*25b0*/  IMAD R2, R3.reuse, 0x1c6, RZ ;  /* 0x000001c603027824 */ /* 0x041fe200078e02ff */
[----:B-1----:R-:W-:Y:S02]  /*25c0*/  LEA.HI.X.SX32 R5, R4, R29, 0x1, P5 ;  /* 0x0000001d04057211 */ /* 0x002fe400028f0eff */
[----:B------:R0:W-:Y:S01]  /*25d0*/  STL [R1+0x4cc], R6 ;  /* 0x0004cc0601007387 */ /* 0x0001e20000100800 */
[----:B------:R-:W-:-:S03]  /*25e0*/  IMAD R4, R3, 0xef, RZ ;  /* 0x000000ef03047824 */ /* 0x000fc600078e02ff */
[----:B------:R1:W-:Y:S01]  /*25f0*/  STL [R1+0x468], R5 ;  /* 0x0004680501007387 */ /* 0x0003e20000100800 */
[----:B0-----:R-:W-:Y:S01]  /*2600*/  IADD3 R6, P5, R2, R0, RZ ;  /* 0x0000000002067210 */ /* 0x001fe20007fbe0ff */
[C---:B------:R-:W-:Y:S02]  /*2610*/  IMAD R2, R3.reuse, 0xed, RZ ;  /* 0x000000ed03027824 */ /* 0x040fe400078e02ff */
[C---:B-1----:R-:W-:Y:S02]  /*2620*/  IMAD R5, R3.reuse, 0x1c2, RZ ;  /* 0x000001c203057824 */ /* 0x042fe400078e02ff */
[----:B------:R0:W-:Y:S01]  /*2630*/  STL [R1+0x4dc], R6 ;  /* 0x0004dc0601007387 */ /* 0x0001e20000100800 */
[----:B------:R-:W-:Y:S01]  /*2640*/  LEA.HI.X.SX32 R7, R4, R29, 0x1, P6 ;  /* 0x0000001d04077211 */ /* 0x000fe200030f0eff */
[----:B------:R-:W-:-:S04]  /*2650*/  IMAD R4, R3, 0x1be, RZ ;  /* 0x000001be03047824 */ /* 0x000fc800078e02ff */
[----:B------:R1:W-:Y:S01]  /*2660*/  STL [R1+0x478], R7 ;  /* 0x0004780701007387 */ /* 0x0003e20000100800 */
[----:B0-----:R-:W-:Y:S02]  /*2670*/  IADD3 R6, P6, R5, R0, RZ ;  /* 0x0000000005067210 */ /* 0x001fe40007fde0ff */
[-C--:B------:R-:W-:Y:S01]  /*2680*/  LEA.HI.X.SX32 R5, R2, R29.reuse, 0x1, P0 ;  /* 0x0000001d02057211 */ /* 0x080fe200000f0eff */
[----:B------:R-:W-:Y:S02]  /*2690*/  IMAD R2, R3, 0xeb, RZ ;  /* 0x000000eb03027824 */ /* 0x000fe400078e02ff */
[----:B------:R0:W-:Y:S04]  /*26a0*/  STL [R1+0x4ec], R6 ;  /* 0x0004ec0601007387 */ /* 0x0001e80000100800 */
[----:B------:R2:W-:Y:S01]  /*26b0*/  STL [R1+0x488], R5 ;  /* 0x0004880501007387 */ /* 0x0005e20000100800 */
[----:B-1----:R-:W-:-:S02]  /*26c0*/  LEA.HI.X.SX32 R7, R2, R29, 0x1, P1 ;  /* 0x0000001d02077211 */ /* 0x002fc400008f0eff */
[----:B0-----:R-:W-:Y:S01]  /*26d0*/  IADD3 R6, P0, R4, R0, RZ ;  /* 0x0000000004067210 */ /* 0x001fe20007f1e0ff */
[C---:B------:R-:W-:Y:S02]  /*26e0*/  IMAD R4, R3.reuse, 0xe9, RZ ;  /* 0x000000e903047824 */ /* 0x040fe400078e02ff */
[C---:B--2---:R-:W-:Y:S02]  /*26f0*/  IMAD R5, R3.reuse, 0x1ba, RZ ;  /* 0x000001ba03057824 */ /* 0x044fe400078e02ff */
[----:B------:R0:W-:Y:S01]  /*2700*/  STL [R1+0x4fc], R6 ;  /* 0x0004fc0601007387 */ /* 0x0001e20000100800 */
[----:B------:R-:W-:-:S03]  /*2710*/  IMAD R2, R3, 0x1b6, RZ ;  /* 0x000001b603027824 */ /* 0x000fc600078e02ff */
        /* <DEDUP_REMOVED lines=295> */
[-C--:B0-----:R-:W-:Y:S01]  /*3990*/  IADD3 R6, P1, R2, R0.reuse, RZ ;  /* 0x0000000002067210 */ /* 0x081fe20007f3e0ff */
[C---:B------:R-:W-:Y:S02]  /*39a0*/  IMAD R2, R3.reuse, 0x85, RZ ;  /* 0x0000008503027824 */ /* 0x040fe400078e02ff */
[C---:B--2---:R-:W-:Y:S02]  /*39b0*/  IMAD R5, R3.reuse, 0x1e4, RZ ;  /* 0x000001e403057824 */ /* 0x044fe400078e02ff */
[----:B------:R0:W-:Y:S01]  /*39c0*/  STL [R1+0x444], R6 ;  /* 0x0004440601007387 */ /* 0x0001e20000100800 */
[----:B------:R-:W-:Y:S01]  /*39d0*/  IMAD R4, R3, 0x1dc, RZ ;  /* 0x000001dc03047824 */ /* 0x000fe200078e02ff */
[----:B------:R-:W-:Y:S02]  /*39e0*/  LEA.HI.X.SX32 R2, R2, R29, 0x1, P3 ;  /* 0x0000001d02027211 */ /* 0x000fe400018f0eff */
[----:B------:R1:W-:Y:S01]  /*39f0*/  STL [R1+0x7b8], R7 ;  /* 0x0007b80701007387 */ /* 0x0003e20000100800 */
[----:B0-----:R-:W-:Y:S01]  /*3a00*/  IADD3 R6, P2, R5, R0, RZ ;  /* 0x0000000005067210 */ /* 0x001fe20007f5e0ff */
[----:B------:R-:W-:-:S02]  /*3a10*/  IMAD R5, R3, 0x83, RZ ;  /* 0x0000008303057824 */ /* 0x000fc400078e02ff */
[----:B------:R-:W-:Y:S02]  /*3a20*/  IMAD R24, R3, 0xfe, RZ ;  /* 0x000000fe03187824 */ /* 0x000fe400078e02ff */
[----:B------:R0:W-:Y:S01]  /*3a30*/  STL [R1+0x464], R6 ;  /* 0x0004640601007387 */ /* 0x0001e20000100800 */
[----:B------:R-:W-:-:S03]  /*3a40*/  LEA.HI.X.SX32 R5, R5, R29, 0x1, P4 ;  /* 0x0000001d05057211 */ /* 0x000fc600020f0eff */
[----:B------:R2:W-:Y:S01]  /*3a50*/  STL [R1+0x7c8], R2 ;  /* 0x0007c80201007387 */ /* 0x0005e20000100800 */
[-C--:B-1----:R-:W-:Y:S02]  /*3a60*/  IADD3 R7, P4, R24, R0.reuse, RZ ;  /* 0x0000000018077210 */ /* 0x082fe40007f9e0ff */
[----:B0-----:R-:W-:Y:S01]  /*3a70*/  IADD3 R6, P3, R4, R0, RZ ;  /* 0x0000000004067210 */ /* 0x001fe20007f7e0ff */
[C---:B------:R-:W-:Y:S02]  /*3a80*/  IMAD R4, R3.reuse, 0x1d4, RZ ;  /* 0x000001d403047824 */ /* 0x040fe400078e02ff */
[C---:B--2---:R-:W-:Y:S02]  /*3a90*/  IMAD R2, R3.reuse, 0x81, RZ ;  /* 0x0000008103027824 */ /* 0x044fe400078e02ff */
[----:B------:R0:W-:Y:S01]  /*3aa0*/  STL [R1+0x484], R6 ;  /* 0x0004840601007387 */ /* 0x0001e20000100800 */
[----:B------:R-:W-:-:S03]  /*3ab0*/  IMAD R26, R3, 0xfa, RZ ;  /* 0x000000fa031a7824 */ /* 0x000fc600078e02ff */
[----:B------:R1:W-:Y:S01]  /*3ac0*/  STL [R1+0x7d8], R5 ;  /* 0x0007d80501007387 */ /* 0x0003e20000100800 */
[-C--:B0-----:R-:W-:Y:S01]  /*3ad0*/  LEA.HI.X.SX32 R6, R2, R29.reuse, 0x1, P5 ;  /* 0x0000001d02067211 */ /* 0x081fe200028f0eff */
[C---:B------:R-:W-:Y:S01]  /*3ae0*/  IMAD R2, R3.reuse, 0x7f, RZ ;  /* 0x0000007f03027824 */ /* 0x040fe200078e02ff */
[----:B-1----:R-:W-:Y:S01]  /*3af0*/  IADD3 R5, P5, R4, R0, RZ ;  /* 0x0000000004057210 */ /* 0x002fe20007fbe0ff */
[----:B------:R-:W-:Y:S01]  /*3b00*/  IMAD R4, R3, 0x1cc, RZ ;  /* 0x000001cc03047824 */ /* 0x000fe200078e02ff */
[----:B------:R0:W-:Y:S04]  /*3b10*/  STL [R1+0x7fc], R7 ;  /* 0x0007fc0701007387 */ /* 0x0001e80000100800 */
[----:B------:R1:W-:Y:S04]  /*3b20*/  STL [R1+0x7e8], R6 ;  /* 0x0007e80601007387 */ /* 0x0003e80000100800 */
[----:B------:R2:W-:Y:S01]  /*3b30*/  STL [R1+0x4a4], R5 ;  /* 0x0004a40501007387 */ /* 0x0005e20000100800 */
[----:B0-----:R-:W-:-:S02]  /*3b40*/  LEA.HI.X.SX32 R7, R24, R29, 0x1, P6 ;  /* 0x0000001d18077211 */ /* 0x001fc400030f0eff */
[----:B-1----:R-:W-:-:S03]  /*3b50*/  IADD3 R6, P6, R26, R0, RZ ;  /* 0x000000001a067210 */ /* 0x002fc60007fde0ff */
[----:B------:R0:W-:Y:S01]  /*3b60*/  STL [R1+0x400], R7 ;  /* 0x0004000701007387 */ /* 0x0001e20000100800 */
[----:B--2---:R-:W-:Y:S02]  /*3b70*/  LEA.HI.X.SX32 R5, R2, R29, 0x1, P4 ;  /* 0x0000001d02057211 */ /* 0x004fe400020f0eff */
[----:B------:R-:W-:Y:S01]  /*3b80*/  IADD3 R4, P4, R4, R0, RZ ;  /* 0x0000000004047210 */ /* 0x000fe20007f9e0ff */
[----:B------:R-:W-:Y:S01]  /*3b90*/  STL [R1+0x80c], R6 ;  /* 0x00080c0601007387 */ /* 0x000fe20000100800 */
[----:B------:R-:W-:-:S03]  /*3ba0*/  IMAD R28, R3, 0xf6, RZ ;  /* 0x000000f6031c7824 */ /* 0x000fc600078e02ff */
[----:B------:R1:W-:Y:S01]  /*3bb0*/  STL [R1+0x7f8], R5 ;  /* 0x0007f80501007387 */ /* 0x0003e20000100800 */
[----:B------:R-:W-:-:S03]  /*3bc0*/  LEA.HI.X.SX32 R2, R26, R29, 0x1, P0 ;  /* 0x0000001d1a027211 */ /* 0x000fc600000f0eff */
[----:B------:R2:W-:Y:S01]  /*3bd0*/  STL [R1+0x4c4], R4 ;  /* 0x0004c40401007387 */ /* 0x0005e20000100800 */
[----:B0-----:R-:W-:Y:S01]  /*3be0*/  IADD3 R7, P0, R28, R0, RZ ;  /* 0x000000001c077210 */ /* 0x001fe20007f1e0ff */
[C---:B-1----:R-:W-:Y:S02]  /*3bf0*/  IMAD R5, R3.reuse, 0x7d, RZ ;  /* 0x0000007d03057824 */ /* 0x042fe400078e02ff */
[----:B--2---:R-:W-:-:S03]  /*3c00*/  IMAD R4, R3, 0x1c4, RZ ;  /* 0x000001c403047824 */ /* 0x004fc600078e02ff */
[----:B------:R-:W-:Y:S01]  /*3c10*/  LEA.HI.X.SX32 R6, R5, R29, 0x1, P6 ;  /* 0x0000001d05067211 */ /* 0x000fe200030f0eff */
[----:B------:R0:W-:Y:S01]  /*3c20*/  STL [R1+0x420], R2 ;  /* 0x0004200201007387 */ /* 0x0001e20000100800 */
[----:B------:R-:W-:-:S03]  /*3c30*/  IADD3 R5, P6, R4, R0, RZ ;  /* 0x0000000004057210 */ /* 0x000fc60007fde0ff */
[----:B------:R-:W-:Y:S04]  /*3c40*/  STL [R1+0x81c], R7 ;  /* 0x00081c0701007387 */ /* 0x000fe80000100800 */
[----:B------:R1:W-:Y:S01]  /*3c50*/  STL [R1+0x808], R6 ;  /* 0x0008080601007387 */ /* 0x0003e20000100800 */
[----:B0-----:R-:W-:-:S03]  /*3c60*/  IMAD R2, R3, 0xf2, RZ ;  /* 0x000000f203027824 */ /* 0x001fc600078e02ff */
[----:B------:R0:W-:Y:S01]  /*3c70*/  STL [R1+0x4e4], R5 ;  /* 0x0004e40501007387 */ /* 0x0001e20000100800 */
[----:B------:R-:W-:Y:S01]  /*3c80*/  LEA.HI.X.SX32 R4, R28, R29, 0x1, P1 ;  /* 0x0000001d1c047211 */ /* 0x000fe200008f0eff */
[C---:B-1----:R-:W-:Y:S01]  /*3c90*/  IMAD R6, R3.reuse, 0x7b, RZ ;  /* 0x0000007b03067824 */ /* 0x042fe200078e02ff */
[----:B------:R-:W-:Y:S01]  /*3ca0*/  IADD3 R7, P1, R2, R0, RZ ;  /* 0x0000000002077210 */ /* 0x000fe20007f3e0ff */
[----:B0-----:R-:W-:-:S03]  /*3cb0*/  IMAD R5, R3, 0x1bc, RZ ;  /* 0x000001bc03057824 */ /* 0x001fc600078e02ff */
        /* <DEDUP_REMOVED lines=267> */
[----:B------:R-:W-:Y:S01]  /*4d70*/  STL [R1+0x9ac], R7 ;  /* 0x0009ac0701007387 */ /* 0x000fe20000100800 */
[----:B------:R-:W-:-:S03]  /*4d80*/  LEA.HI.X.SX32 R2, R2, R29, 0x1, P4 ;  /* 0x0000001d02027211 */ /* 0x000fc600020f0eff */
[----:B------:R1:W-:Y:S01]  /*4d90*/  STL [R1+0x998], R6 ;  /* 0x0009980601007387 */ /* 0x0003e20000100800 */
[----:B0-----:R-:W-:-:S03]  /*4da0*/  IMAD R4, R3, 0x8e, RZ ;  /* 0x0000008e03047824 */ /* 0x001fc600078e02ff */
[----:B------:R0:W-:Y:S01]  /*4db0*/  STL [R1+0x414], R5 ;  /* 0x0004140501007387 */ /* 0x0001e20000100800 */
[C---:B-1----:R-:W-:Y:S01]  /*4dc0*/  IMAD R6, R3.reuse, 0x49, RZ ;  /* 0x0000004903067824 */ /* 0x042fe200078e02ff */
[-C--:B------:R-:W-:Y:S01]  /*4dd0*/  IADD3 R7, P4, R4, R0.reuse, RZ ;  /* 0x0000000004077210 */ /* 0x080fe20007f9e0ff */
[----:B0-----:R-:W-:Y:S01]  /*4de0*/  IMAD R5, R3, 0x1e8, RZ ;  /* 0x000001e803057824 */ /* 0x001fe200078e02ff */
[----:B------:R0:W-:Y:S02]  /*4df0*/  STL [R1+0x760], R2 ;  /* 0x0007600201007387 */ /* 0x0001e40000100800 */
[-C--:B------:R-:W-:Y:S02]  /*4e00*/  LEA.HI.X.SX32 R6, R6, R29.reuse, 0x1, P5 ;  /* 0x0000001d06067211 */ /* 0x080fe400028f0eff */
[----:B------:R-:W-:Y:S01]  /*4e10*/  IADD3 R5, P5, R5, R0, RZ ;  /* 0x0000000005057210 */ /* 0x000fe20007fbe0ff */
[----:B------:R1:W-:Y:S01]  /*4e20*/  STL [R1+0x9bc], R7 ;  /* 0x0009bc0701007387 */ /* 0x0003e20000100800 */
[----:B------:R-:W-:Y:S01]  /*4e30*/  LEA.HI.X.SX32 R4, R4, R29, 0x1, P6 ;  /* 0x0000001d04047211 */ /* 0x000fe200030f0eff */
[----:B0-----:R-:W-:-:S02]  /*4e40*/  IMAD R2, R3, 0x8a, RZ ;  /* 0x0000008a03027824 */ /* 0x001fc400078e02ff */
[----:B------:R0:W-:Y:S04]  /*4e50*/  STL [R1+0x9a8], R6 ;  /* 0x0009a80601007387 */ /* 0x0001e80000100800 */
[----:B------:R2:W-:Y:S01]  /*4e60*/  STL [R1+0x454], R5 ;  /* 0x0004540501007387 */ /* 0x0005e20000100800 */
[----:B-1----:R-:W-:Y:S01]  /*4e70*/  IADD3 R7, P6, R2, R0, RZ ;  /* 0x0000000002077210 */ /* 0x002fe20007fde0ff */
[C---:B0-----:R-:W-:Y:S02]  /*4e80*/  IMAD R6, R3.reuse, 0x47, RZ ;  /* 0x0000004703067824 */ /* 0x041fe400078e02ff */
[----:B------:R0:W-:Y:S01]  /*4e90*/  STL [R1+0x780], R4 ;  /* 0x0007800401007387 */ /* 0x0001e20000100800 */
[C---:B--2---:R-:W-:Y:S02]  /*4ea0*/  IMAD R5, R3.reuse, 0x1d8, RZ ;  /* 0x000001d803057824 */ /* 0x044fe400078e02ff */
[----:B------:R-:W-:Y:S01]  /*4eb0*/  LEA.HI.X.SX32 R6, R6, R29, 0x1, P4 ;  /* 0x0000001d06067211 */ /* 0x000fe200020f0eff */
[----:B------:R1:W-:Y:S01]  /*4ec0*/  STL [R1+0x9cc], R7 ;  /* 0x0009cc0701007387 */ /* 0x0003e20000100800 */
[----:B0-----:R-:W-:-:S03]  /*4ed0*/  IMAD R4, R3, 0x86, RZ ;  /* 0x0000008603047824 */ /* 0x001fc600078e02ff */
[----:B------:R0:W-:Y:S01]  /*4ee0*/  STL [R1+0x9b8], R6 ;  /* 0x0009b80601007387 */ /* 0x0001e20000100800 */
[----:B-1----:R-:W-:Y:S02]  /*4ef0*/  IADD3 R7, P4, R5, R0, RZ ;  /* 0x0000000005077210 */ /* 0x002fe40007f9e0ff */
[----:B------:R-:W-:Y:S01]  /*4f00*/  LEA.HI.X.SX32 R5, R2, R29, 0x1, P0 ;  /* 0x0000001d02057211 */ /* 0x000fe200000f0eff */
[C---:B------:R-:W-:Y:S02]  /*4f10*/  IMAD R2, R3.reuse, 0x1c8, RZ ;  /* 0x000001c803027824 */ /* 0x040fe400078e02ff */
[----:B------:R1:W-:Y:S01]  /*4f20*/  STL [R1+0x494], R7 ;  /* 0x0004940701007387 */ /* 0x0003e20000100800 */
[----:B0-----:R-:W-:-:S03]  /*4f30*/  IMAD R6, R3, 0x45, RZ ;  /* 0x0000004503067824 */ /* 0x001fc600078e02ff */
[----:B------:R0:W-:Y:S01]  /*4f40*/  STL [R1+0x7a0], R5 ;  /* 0x0007a00501007387 */ /* 0x0001e20000100800 */
[----:B-1----:R-:W-:Y:S02]  /*4f50*/  IADD3 R7, P0, R4, R0, RZ ;  /* 0x0000000004077210 */ /* 0x002fe40007f1e0ff */
[----:B------:R-:W-:-:S03]  /*4f60*/  LEA.HI.X.SX32 R6, R6, R29, 0x1, P6 ;  /* 0x0000001d06067211 */ /* 0x000fc600030f0eff */
[----:B------:R1:W-:Y:S01]  /*4f70*/  STL [R1+0x9dc], R7 ;  /* 0x0009dc0701007387 */ /* 0x0003e20000100800 */
[----:B0-----:R-:W-:-:S03]  /*4f80*/  IMAD R5, R3, 0x82, RZ ;  /* 0x0000008203057824 */ /* 0x001fc600078e02ff */
[----:B------:R0:W-:Y:S01]  /*4f90*/  STL [R1+0x9c8], R6 ;  /* 0x0009c80601007387 */ /* 0x0001e20000100800 */
[----:B-1----:R-:W-:Y:S01]  /*4fa0*/  IADD3 R7, P6, R2, R0, RZ ;  /* 0x0000000002077210 */ /* 0x002fe20007fde0ff */
[----:B------:R-:W-:Y:S01]  /*4fb0*/  IMAD R2, R3, 0x43, RZ ;  /* 0x0000004303027824 */ /* 0x000fe200078e02ff */
[----:B0-----:R-:W-:-:S03]  /*4fc0*/  LEA.HI.X.SX32 R6, R4, R29, 0x1, P1 ;  /* 0x0000001d04067211 */ /* 0x001fc600008f0eff */
[----:B------:R0:W-:Y:S01]  /*4fd0*/  STL [R1+0x4d4], R7 ;  /* 0x0004d40701007387 */ /* 0x0001e20000100800 */
[----:B------:R-:W-:-:S03]  /*4fe0*/  IMAD R4, R3, 0x1b8, RZ ;  /* 0x000001b803047824 */ /* 0x000fc600078e02ff */
[----:B------:R1:W-:Y:S01]  /*4ff0*/  STL [R1+0x7c0], R6 ;  /* 0x0007c00601007387 */ /* 0x0003e20000100800 */
[----:B0-----:R-:W-:Y:S02]  /*5000*/  IADD3 R7, P1, R5, R0, RZ ;  /* 0x0000000005077210 */ /* 0x001fe40007f3e0ff */
[----:B-1----:R-:W-:-:S03]  /*5010*/  LEA.HI.X.SX32 R6, R2, R29, 0x1, P0 ;  /* 0x0000001d02067211 */ /* 0x002fc600000f0eff */
[----:B------:R0:W-:Y:S01]  /*5020*/  STL [R1+0x9ec], R7 ;  /* 0x0009ec0701007387 */ /* 0x0001e20000100800 */
[----:B------:R-:W-:Y:S01]  /*5030*/  IMAD R2, R3, 0xfc, RZ ;  /* 0x000000fc03027824 */ /* 0x000fe200078e02ff */
[----:B------:R-:W-:Y:S02]  /*5040*/  LEA.HI.X.SX32 R8, R5, R29, 0x1, P2 ;  /* 0x0000001d05087211 */ /* 0x000fe400010f0eff */
[----:B------:R1:W-:Y:S01]  /*5050*/  STL [R1+0x9d8], R6 ;  /* 0x0009d80601007387 */ /* 0x0003e20000100800 */
[----:B0-----:R-:W-:Y:S01]  /*5060*/  IADD3 R7, P0, R4, R0, RZ ;  /* 0x0000000004077210 */ /* 0x001fe20007f1e0ff */
[----:B------:R-:W-:-:S04]  /*5070*/  IMAD R4, R3, 0x41, RZ ;  /* 0x0000004103047824 */ /* 0x000fc800078e02ff */
[----:B------:R0:W-:Y:S01]  /*5080*/  STL [R1+0x514], R7 ;  /* 0x0005140701007387 */ /* 0x0001e20000100800 */
[C---:B-1----:R-:W-:Y:S01]  /*5090*/  IMAD R6, R3.reuse, 0x7e, RZ ;  /* 0x0000007e03067824 */ /* 0x042fe200078e02ff */
[----:B------:R-:W-:Y:S02]  /*50a0*/  LEA.HI.X.SX32 R5, R4, R29, 0x1, P1 ;  /* 0x0000001d04057211 */ /* 0x000fe400008f0eff */
[----:B------:R-:W-:Y:S01]  /*50b0*/  STL [R1+0x7e0], R8 ;  /* 0x0007e00801007387 */ /* 0x000fe20000100800 */
[----:B0-----:R-:W-:Y:S01]  /*50c0*/  IADD3 R7, P2, R2, R0, RZ ;  /* 0x0000000002077210 */ /* 0x001fe20007f5e0ff */
[----:B------:R-:W-:-:S04]  /*50d0*/  IMAD R4, R3, 0x1a8, RZ ;  /* 0x000001a803047824 */ /* 0x000fc800078e02ff */
[----:B------:R0:W-:Y:S04]  /*50e0*/  STL [R1+0x804], R7 ;  /* 0x0008040701007387 */ /* 0x0001e80000100800 */
[----:B------:R1:W-:Y:S01]  /*50f0*/  STL [R1+0x9e8], R5 ;  /* 0x0009e80501007387 */ /* 0x0003e20000100800 */
[----:B0-----:R-:W-:Y:S02]  /*5100*/  IADD3 R7, P1, R6, R0, RZ ;  /* 0x0000000006077210 */ /* 0x001fe40007f3e0ff */
[----:B-1----:R-:W-:-:S03]  /*5110*/  LEA.HI.X.SX32 R5, R2, R29, 0x1, P3 ;  /* 0x0000001d02057211 */ /* 0x002fc600018f0eff */
[----:B------:R0:W-:Y:S01]  /*5120*/  STL [R1+0x9fc], R7 ;  /* 0x0009fc0701007387 */ /* 0x0001e20000100800 */
[C---:B------:R-:W-:Y:S01]  /*5130*/  IMAD R2, R3.reuse, 0xf4, RZ ;  /* 0x000000f403027824 */ /* 0x040fe200078e02ff */
        /* <DEDUP_REMOVED lines=214> */
[-C--:B------:R-:W-:Y:S02]  /*5ea0*/  LEA.HI.X.SX32 R5, R4, R29.reuse, 0x1, P1 ;  /* 0x0000001d04057211 */ /* 0x080fe400008f0eff */
[----:B------:R-:W-:Y:S01]  /*5eb0*/  STL [R1+0x9a0], R8 ;  /* 0x0009a00801007387 */ /* 0x000fe20000100800 */
[C---:B0-----:R-:W-:Y:S01]  /*5ec0*/  IADD3 R7, P2, R2.reuse, R0, RZ ;  /* 0x0000000002077210 */ /* 0x041fe20007f5e0ff */
[----:B------:R-:W-:Y:S01]  /*5ed0*/  IMAD R4, R3, 0x190, RZ ;  /* 0x0000019003047824 */ /* 0x000fe200078e02ff */
[----:B------:R-:W-:-:S03]  /*5ee0*/  LEA.HI.X.SX32 R2, R2, R29, 0x1, P0 ;  /* 0x0000001d02027211 */ /* 0x000fc600000f0eff */
[----:B------:R0:W-:Y:S04]  /*5ef0*/  STL [R1+0x9c4], R7 ;  /* 0x0009c40701007387 */ /* 0x0001e80000100800 */
[----:B------:R1:W-:Y:S01]  /*5f00*/  STL [R1+0xac8], R5 ;  /* 0x000ac80501007387 */ /* 0x0003e20000100800 */
[----:B0-----:R-:W-:-:S05]  /*5f10*/  IADD3 R7, P1, R6, R0, RZ ;  /* 0x0000000006077210 */ /* 0x001fca0007f3e0ff */
[----:B------:R0:W-:Y:S01]  /*5f20*/  STL [R1+0xadc], R7 ;  /* 0x000adc0701007387 */ /* 0x0001e20000100800 */
[----:B-1----:R-:W-:-:S03]  /*5f30*/  IMAD R5, R3, 0x84, RZ ;  /* 0x0000008403057824 */ /* 0x002fc600078e02ff */
[----:B------:R1:W-:Y:S01]  /*5f40*/  STL [R1+0x790], R2 ;  /* 0x0007900201007387 */ /* 0x0003e20000100800 */
[----:B------:R-:W-:Y:S02]  /*5f50*/  LEA.HI.X.SX32 R8, R6, R29, 0x1, P2 ;  /* 0x0000001d06087211 */ /* 0x000fe400010f0eff */
[----:B0-----:R-:W-:Y:S01]  /*5f60*/  IADD3 R7, P0, R4, R0, RZ ;  /* 0x0000000004077210 */ /* 0x001fe20007f1e0ff */
[----:B-1----:R-:W-:-:S04]  /*5f70*/  IMAD R2, R3, 0x23, RZ ;  /* 0x0000002303027824 */ /* 0x002fc800078e02ff */
[----:B------:R0:W-:Y:S01]  /*5f80*/  STL [R1+0x5b4], R7 ;  /* 0x0005b40701007387 */ /* 0x0001e20000100800 */
[C---:B------:R-:W-:Y:S01]  /*5f90*/  IMAD R4, R3.reuse, 0x42, RZ ;  /* 0x0000004203047824 */ /* 0x040fe200078e02ff */
[----:B------:R-:W-:Y:S01]  /*5fa0*/  LEA.HI.X.SX32 R6, R2, R29, 0x1, P1 ;  /* 0x0000001d02067211 */ /* 0x000fe200008f0eff */
[----:B------:R-:W-:Y:S01]  /*5fb0*/  IMAD R2, R3, 0x170, RZ ;  /* 0x0000017003027824 */ /* 0x000fe200078e02ff */
[----:B------:R-:W-:Y:S01]  /*5fc0*/  STL [R1+0x9c0], R8 ;  /* 0x0009c00801007387 */ /* 0x000fe20000100800 */
[----:B0-----:R-:W-:-:S05]  /*5fd0*/  IADD3 R7, P2, R5, R0, RZ ;  /* 0x0000000005077210 */ /* 0x001fca0007f5e0ff */
[----:B------:R0:W-:Y:S04]  /*5fe0*/  STL [R1+0x9e4], R7 ;  /* 0x0009e40701007387 */ /* 0x0001e80000100800 */
[----:B------:R1:W-:Y:S01]  /*5ff0*/  STL [R1+0xad8], R6 ;  /* 0x000ad80601007387 */ /* 0x0003e20000100800 */
[-C--:B0-----:R-:W-:Y:S02]  /*6000*/  IADD3 R7, P1, R4, R0.reuse, RZ ;  /* 0x0000000004077210 */ /* 0x081fe40007f3e0ff */
[-C--:B-1----:R-:W-:Y:S01]  /*6010*/  LEA.HI.X.SX32 R6, R5, R29.reuse, 0x1, P3 ;  /* 0x0000001d05067211 */ /* 0x082fe200018f0eff */
[----:B------:R-:W-:Y:S01]  /*6020*/  IMAD R5, R3, 0xf8, RZ ;  /* 0x000000f803057824 */ /* 0x000fe200078e02ff */
[----:B------:R-:W-:Y:S01]  /*6030*/  IADD3 R2, P3, R2, R0, RZ ;  /* 0x0000000002027210 */ /* 0x000fe20007f7e0ff */
[----:B------:R0:W-:Y:S01]  /*6040*/  STL [R1+0xaec], R7 ;  /* 0x000aec0701007387 */ /* 0x0001e20000100800 */
[----:B------:R-:W-:-:S03]  /*6050*/  LEA.HI.X.SX32 R4, R4, R29, 0x1, P2 ;  /* 0x0000001d04047211 */ /* 0x000fc600010f0eff */
[----:B------:R1:W-:Y:S04]  /*6060*/  STL [R1+0x7d0], R6 ;  /* 0x0007d00601007387 */ /* 0x0003e80000100800 */
[----:B------:R2:W-:Y:S01]  /*6070*/  STL [R1+0x634], R2 ;  /* 0x0006340201007387 */ /* 0x0005e20000100800 */
[----:B0-----:R-:W-:Y:S01]  /*6080*/  IADD3 R7, P2, R5, R0, RZ ;  /* 0x0000000005077210 */ /* 0x001fe20007f5e0ff */
[C---:B-1----:R-:W-:Y:S02]  /*6090*/  IMAD R6, R3.reuse, 0x21, RZ ;  /* 0x0000002103067824 */ /* 0x042fe400078e02ff */
[----:B------:R0:W-:Y:S01]  /*60a0*/  STL [R1+0x9e0], R4 ;  /* 0x0009e00401007387 */ /* 0x0001e20000100800 */
[----:B--2---:R-:W-:Y:S02]  /*60b0*/  IMAD R2, R3, 0x7c, RZ ;  /* 0x0000007c03027824 */ /* 0x004fe400078e02ff */
[-C--:B------:R-:W-:Y:S01]  /*60c0*/  LEA.HI.X.SX32 R8, R6, R29.reuse, 0x1, P1 ;  /* 0x0000001d06087211 */ /* 0x080fe200008f0eff */
[----:B------:R1:W-:Y:S01]  /*60d0*/  STL [R1+0x814], R7 ;  /* 0x0008140701007387 */ /* 0x0003e20000100800 */
[----:B------:R-:W-:Y:S01]  /*60e0*/  LEA.HI.X.SX32 R6, R5, R29, 0x1, P5 ;  /* 0x0000001d05067211 */ /* 0x000fe200028f0eff */
[----:B------:R-:W-:-:S02]  /*60f0*/  IMAD R5, R3, 0x150, RZ ;  /* 0x0000015003057824 */ /* 0x000fc400078e02ff */
[----:B0-----:R-:W-:Y:S01]  /*6100*/  IMAD R4, R3, 0x3e, RZ ;  /* 0x0000003e03047824 */ /* 0x001fe200078e02ff */
[----:B------:R-:W-:Y:S01]  /*6110*/  STL [R1+0xae8], R8 ;  /* 0x000ae80801007387 */ /* 0x000fe20000100800 */
[----:B-1----:R-:W-:-:S05]  /*6120*/  IADD3 R7, P1, R2, R0, RZ ;  /* 0x0000000002077210 */ /* 0x002fca0007f3e0ff */
        /* <DEDUP_REMOVED lines=13> */
[C---:B--2---:R-:W-:Y:S02]  /*6200*/  IMAD R5, R3.reuse, 0x74, RZ ;  /* 0x0000007403057824 */ /* 0x044fe400078e02ff */
        /* <DEDUP_REMOVED lines=87> */
[----:B0-----:R-:W-:-:S02]  /*6780*/  IMAD R4, R3, 0x2a, RZ ;  /* 0x0000002a03047824 */ /* 0x001fc400078e02ff */
[----:B------:R-:W-:Y:S01]  /*6790*/  STL [R1+0xb38], R8 ;  /* 0x000b380801007387 */ /* 0x000fe20000100800 */
[----:B-1----:R-:W-:Y:S01]  /*67a0*/  IADD3 R7, P3, R5, R0, RZ ;  /* 0x0000000005077210 */ /* 0x002fe20007f7e0ff */
[----:B------:R-:W-:-:S04]  /*67b0*/  IMAD R2, R3, 0x160, RZ ;  /* 0x0000016003027824 */ /* 0x000fc800078e02ff */
[----:B------:R0:W-:Y:S04]  /*67c0*/  STL [R1+0xaa4], R7 ;  /* 0x000aa40701007387 */ /* 0x0001e80000100800 */
[----:B------:R1:W-:Y:S01]  /*67d0*/  STL [R1+0x6b0], R6 ;  /* 0x0006b00601007387 */ /* 0x0003e20000100800 */
[----:B0-----:R-:W-:Y:S02]  /*67e0*/  IADD3 R7, P2, R4, R0, RZ ;  /* 0x0000000004077210 */ /* 0x001fe40007f5e0ff */
[----:B-1----:R-:W-:-:S03]  /*67f0*/  LEA.HI.X.SX32 R6, R5, R29, 0x1, P0 ;  /* 0x0000001d05067211 */ /* 0x002fc600000f0eff */
[----:B------:R0:W-:Y:S01]  /*6800*/  STL [R1+0xb4c], R7 ;  /* 0x000b4c0701007387 */ /* 0x0001e20000100800 */
[----:B------:R-:W-:-:S03]  /*6810*/  IMAD R5, R3, 0x98, RZ ;  /* 0x0000009803057824 */ /* 0x000fc600078e02ff */
[----:B------:R1:W-:Y:S01]  /*6820*/  STL [R1+0x950], R6 ;  /* 0x0009500601007387 */ /* 0x0003e20000100800 */
[----:B0-----:R-:W-:Y:S02]  /*6830*/  IADD3 R7, P0, R2, R0, RZ ;  /* 0x0000000002077210 */ /* 0x001fe40007f1e0ff */
[----:B------:R-:W-:Y:S01]  /*6840*/  LEA.HI.X.SX32 R2, R4, R29, 0x1, P3 ;  /* 0x0000001d04027211 */ /* 0x000fe200018f0eff */
[C---:B------:R-:W-:Y:S02]  /*6850*/  IMAD R4, R3.reuse, 0x4c, RZ ;  /* 0x0000004c03047824 */ /* 0x040fe400078e02ff */
[----:B------:R0:W-:Y:S01]  /*6860*/  STL [R1+0x674], R7 ;  /* 0x0006740701007387 */ /* 0x0001e20000100800 */
[----:B-1----:R-:W-:-:S03]  /*6870*/  IMAD R6, R3, 0x15, RZ ;  /* 0x0000001503067824 */ /* 0x002fc600078e02ff */
[----:B------:R1:W-:Y:S01]  /*6880*/  STL [R1+0xaa0], R2 ;  /* 0x000aa00201007387 */ /* 0x0003e20000100800 */
[----:B0-----:R-:W-:Y:S02]  /*6890*/  IADD3 R7, P3, R5, R0, RZ ;  /* 0x0000000005077210 */ /* 0x001fe40007f7e0ff */
[----:B------:R-:W-:-:S03]  /*68a0*/  LEA.HI.X.SX32 R8, R6, R29, 0x1, P2 ;  /* 0x0000001d06087211 */ /* 0x000fc600010f0eff */
[----:B------:R0:W-:Y:S01]  /*68b0*/  STL [R1+0x994], R7 ;  /* 0x0009940701007387 */ /* 0x0001e20000100800 */
[----:B-1----:R-:W-:Y:S01]  /*68c0*/  IMAD R2, R3, 0x26, RZ ;  /* 0x0000002603027824 */ /* 0x002fe200078e02ff */
        /* <DEDUP_REMOVED lines=25> */
[----:B------:R0:W-:Y:S01]  /*6a60*/  STL [R1+0xae4], R7 ;  /* 0x000ae40701007387 */ /* 0x0001e20000100800 */
[----:B------:R-:W-:-:S03]  /*6a70*/  LEA.HI.X.SX32 R5, R5, R29, 0x1, P2 ;  /* 0x0000001d05057211 */ /* 0x000fc600010f0eff */
[----:B------:R1:W-:Y:S01]  /*6a80*/  STL [R1+0x7b0], R6 ;  /* 0x0007b00601007387 */ /* 0x0003e20000100800 */
[----:B0-----:R-:W-:-:S05]  /*6a90*/  IADD3 R7, P5, R2, R0, RZ ;  /* 0x0000000002077210 */ /* 0x001fca0007fbe0ff */
[----:B------:R0:W-:Y:S01]  /*6aa0*/  STL [R1+0xb6c], R7 ;  /* 0x000b6c0701007387 */ /* 0x0001e20000100800 */
[----:B-1----:R-:W-:-:S03]  /*6ab0*/  IMAD R6, R3, 0xf0, RZ ;  /* 0x000000f003067824 */ /* 0x002fc600078e02ff */
[----:B------:R1:W-:Y:S01]  /*6ac0*/  STL [R1+0x9d0], R5 ;  /* 0x0009d00501007387 */ /* 0x0003e20000100800 */
[----:B0-----:R-:W-:Y:S01]  /*6ad0*/  IADD3 R7, P2, R4, R0, RZ ;  /* 0x0000000004077210 */ /* 0x001fe20007f5e0ff */
[----:B------:R-:W-:Y:S01]  /*6ae0*/  IMAD R4, R3, 0x11, RZ ;  /* 0x0000001103047824 */ /* 0x000fe200078e02ff */
[----:B-1----:R-:W-:-:S03]  /*6af0*/  LEA.HI.X.SX32 R5, R2, R29, 0x1, P1 ;  /* 0x0000001d02057211 */ /* 0x002fc600008f0eff */
[----:B------:R0:W-:Y:S01]  /*6b00*/  STL [R1+0x4f4], R7 ;  /* 0x0004f40701007387 */ /* 0x0001e20000100800 */
[----:B------:R-:W-:Y:S01]  /*6b10*/  IMAD R2, R3, 0x78, RZ ;  /* 0x0000007803027824 */ /* 0x000fe200078e02ff */
[----:B------:R-:W-:Y:S02]  /*6b20*/  LEA.HI.X.SX32 R4, R4, R29, 0x1, P5 ;  /* 0x0000001d04047211 */ /* 0x000fe400028f0eff */
[----:B------:R1:W-:Y:S01]  /*6b30*/  STL [R1+0xae0], R5 ;  /* 0x000ae00501007387 */ /* 0x0003e20000100800 */
[----:B0-----:R-:W-:-:S05]  /*6b40*/  IADD3 R7, P1, R6, R0, RZ ;  /* 0x0000000006077210 */ /* 0x001fca0007f3e0ff */
[----:B------:R0:W-:Y:S01]  /*6b50*/  STL [R1+0x834], R7 ;  /* 0x0008340701007387 */ /* 0x0001e20000100800 */
[----:B-1----:R-:W-:Y:S01]  /*6b60*/  IMAD R5, R3, 0x3c, RZ ;  /* 0x0000003c03057824 */ /* 0x002fe200078e02ff */
[----:B------:R-:W-:Y:S02]  /*6b70*/  LEA.HI.X.SX32 R8, R6, R29, 0x1, P4 ;  /* 0x0000001d06087211 */ /* 0x000fe400020f0eff */
[----:B------:R1:W-:Y:S01]  /*6b80*/  STL [R1+0xb68], R4 ;  /* 0x000b680401007387 */ /* 0x0003e20000100800 */
[----:B0-----:R-:W-:-:S05]  /*6b90*/  IADD3 R7, P5, R2, R0, RZ ;  /* 0x0000000002077210 */ /* 0x001fca0007fbe0ff */
[----:B------:R0:W-:Y:S01]  /*6ba0*/  STL [R1+0xa14], R7 ;  /* 0x000a140701007387 */ /* 0x0001e20000100800 */
[----:B-1----:R-:W-:Y:S01]  /*6bb0*/  IMAD R4, R3, 0x1e, RZ ;  /* 0x0000001e03047824 */ /* 0x002fe200078e02ff */
[----:B------:R-:W-:Y:S02]  /*6bc0*/  LEA.HI.X.SX32 R6, R2, R29, 0x1, P1 ;  /* 0x0000001d02067211 */ /* 0x000fe400008f0eff */
[----:B------:R-:W-:Y:S01]  /*6bd0*/  STL [R1+0x470], R8 ;  /* 0x0004700801007387 */ /* 0x000fe20000100800 */
[----:B0-----:R-:W-:Y:S01]  /*6be0*/  IADD3 R7, P4, R5, R0, RZ ;  /* 0x0000000005077210 */ /* 0x001fe20007f9e0ff */
        /* <DEDUP_REMOVED lines=20> */
[----:B0-----:R-:W-:-:S05]  /*6d30*/  IADD3 R7, P1, R4, R0, RZ ;  /* 0x0000000004077210 */ /* 0x001fca0007f3e0ff */
        /* <DEDUP_REMOVED lines=28> */
[-C--:B------:R-:W-:Y:S02]  /*6f00*/  LEA.HI.X.SX32 R5, R5, R29.reuse, 0x1, P6 ;  /* 0x0000001d05057211 */ /* 0x080fe400030f0eff */
[----:B------:R1:W-:Y:S01]  /*6f10*/  STL [R1+0x670], R6 ;  /* 0x0006700601007387 */ /* 0x0003e20000100800 */
[CC--:B0-----:R-:W-:Y:S02]  /*6f20*/  IADD3 R7, P0, R4.reuse, R0.reuse, RZ ;  /* 0x0000000004077210 */ /* 0x0c1fe40007f1e0ff */
[----:B------:R-:W-:Y:S01]  /*6f30*/  LEA.HI.X.SX32 R4, R4, R29, 0x1, P4 ;  /* 0x0000001d04047211 */ /* 0x000fe200020f0eff */
[----:B-1----:R-:W-:Y:S02]  /*6f40*/  IMAD R6, R3, 0x90, RZ ;  /* 0x0000009003067824 */ /* 0x002fe400078e02ff */
[----:B------:R0:W-:Y:S04]  /*6f50*/  STL [R1+0xb44], R7 ;  /* 0x000b440701007387 */ /* 0x0001e80000100800 */
[----:B------:R1:W-:Y:S01]  /*6f60*/  STL [R1+0x930], R5 ;  /* 0x0009300501007387 */ /* 0x0003e20000100800 */
[----:B------:R-:W-:-:S02]  /*6f70*/  IADD3 R8, P4, R6, R0, RZ ;  /* 0x0000000006087210 */ /* 0x000fc40007f9e0ff */
[----:B0-----:R-:W-:Y:S01]  /*6f80*/  IADD3 R7, P6, R2, R0, RZ ;  /* 0x0000000002077210 */ /* 0x001fe20007fde0ff */
[----:B-1----:R-:W-:-:S04]  /*6f90*/  IMAD R5, R3, 0x48, RZ ;  /* 0x0000004803057824 */ /* 0x002fc800078e02ff */
[----:B------:R0:W-:Y:S04]  /*6fa0*/  STL [R1+0xb9c], R7 ;  /* 0x000b9c0701007387 */ /* 0x0001e80000100800 */
[----:B------:R1:W-:Y:S01]  /*6fb0*/  STL [R1+0xa90], R4 ;  /* 0x000a900401007387 */ /* 0x0003e20000100800 */
[----:B0-----:R-:W-:-:S03]  /*6fc0*/  LEA.HI.X.SX32 R7, R2, R29, 0x1, P0 ;  /* 0x0000001d02077211 */ /* 0x001fc600000f0eff */
[----:B------:R0:W-:Y:S01]  /*6fd0*/  STL [R1+0x9b4], R8 ;  /* 0x0009b40801007387 */ /* 0x0001e20000100800 */
[----:B-1----:R-:W-:-:S03]  /*6fe0*/  IMAD R4, R3, 0xb, RZ ;  /* 0x0000000b03047824 */ /* 0x002fc600078e02ff */
[----:B------:R1:W-:Y:S01]  /*6ff0*/  STL [R1+0xb40], R7 ;  /* 0x000b400701007387 */ /* 0x0003e20000100800 */
[----:B------:R-:W-:Y:S01]  /*7000*/  IMAD R2, R3, 0x24, RZ ;  /* 0x0000002403027824 */ /* 0x000fe200078e02ff */
        /* <DEDUP_REMOVED lines=10> */
[-C--:B0-----:R-:W-:Y:S02]  /*70b0*/  IADD3 R8, P3, R4, R0.reuse, RZ ;  /* 0x0000000004087210 */ /* 0x081fe40007f7e0ff */
[----:B-1----:R-:W-:Y:S01]  /*70c0*/  LEA.HI.X.SX32 R7, R5, R29, 0x1, P4 ;  /* 0x0000001d05077211 */ /* 0x002fe200020f0eff */
[----:B------:R-:W-:Y:S02]  /*70d0*/  IMAD R5, R3, 0x70, RZ ;  /* 0x0000007003057824 */ /* 0x000fe400078e02ff */
[----:B------:R0:W-:Y:S04]  /*70e0*/  STL [R1+0xbac], R8 ;  /* 0x000bac0801007387 */ /* 0x0001e80000100800 */
[----:B------:R1:W-:Y:S01]  /*70f0*/  STL [R1+0x9b0], R7 ;  /* 0x0009b00701007387 */ /* 0x0003e20000100800 */
[----:B0-----:R-:W-:-:S02]  /*7100*/  IADD3 R8, P4, R6, R0, RZ ;  /* 0x0000000006087210 */ /* 0x001fc40007f9e0ff */
[-C--:B-1----:R-:W-:Y:S01]  /*7110*/  LEA.HI.X.SX32 R7, R2, R29.reuse, 0x1, P0 ;  /* 0x0000001d02077211 */ /* 0x082fe200000f0eff */
[----:B------:R-:W-:Y:S01]  /*7120*/  IMAD R2, R3, 0x38, RZ ;  /* 0x0000003803027824 */ /* 0x000fe200078e02ff */
[----:B------:R-:W-:Y:S01]  /*7130*/  IADD3 R9, P0, R5, R0, RZ ;  /* 0x0000000005097210 */ /* 0x000fe20007f1e0ff */
[----:B------:R0:W-:Y:S04]  /*7140*/  STL [R1+0x874], R8 ;  /* 0x0008740801007387 */ /* 0x0001e80000100800 */
[----:B------:R1:W-:Y:S04]  /*7150*/  STL [R1+0xad0], R7 ;  /* 0x000ad00701007387 */ /* 0x0003e80000100800 */
[----:B------:R2:W-:Y:S01]  /*7160*/  STL [R1+0xa34], R9 ;  /* 0x000a340901007387 */ /* 0x0005e20000100800 */
[----:B0-----:R-:W-:Y:S01]  /*7170*/  LEA.HI.X.SX32 R8, R4, R29, 0x1, P6 ;  /* 0x0000001d04087211 */ /* 0x001fe200030f0eff */
[----:B------:R-:W-:-:S02]  /*7180*/  IMAD R4, R3, 0x1c, RZ ;  /* 0x0000001c03047824 */ /* 0x000fc400078e02ff */
[----:B-1----:R-:W-:Y:S01]  /*7190*/  IMAD R7, R3, 0x9, RZ ;  /* 0x0000000903077824 */ /* 0x002fe200078e02ff */
[-C--:B--2---:R-:W-:Y:S01]  /*71a0*/  IADD3 R9, P6, R2, R0.reuse, RZ ;  /* 0x0000000002097210 */ /* 0x084fe20007fde0ff */
[----:B------:R0:W-:Y:S03]  /*71b0*/  STL [R1+0xb60], R8 ;  /* 0x000b600801007387 */ /* 0x0001e60000100800 */
[-C--:B------:R-:W-:Y:S01]  /*71c0*/  LEA.HI.X.SX32 R7, R7, R29.reuse, 0x1, P3 ;  /* 0x0000001d07077211 */ /* 0x080fe200018f0eff */
[----:B------:R1:W-:Y:S01]  /*71d0*/  STL [R1+0xb14], R9 ;  /* 0x000b140901007387 */ /* 0x0003e20000100800 */
[C---:B0-----:R-:W-:Y:S01]  /*71e0*/  IMAD R8, R3.reuse, 0xe, RZ ;  /* 0x0000000e03087824 */ /* 0x041fe200078e02ff */
[-C--:B-1----:R-:W-:Y:S02]  /*71f0*/  IADD3 R9, P3, R4, R0.reuse, RZ ;  /* 0x0000000004097210 */ /* 0x082fe40007f7e0ff */
[----:B------:R0:W-:Y:S04]  /*7200*/  STL [R1+0xba8], R7 ;  /* 0x000ba80701007387 */ /* 0x0001e80000100800 */
[----:B------:R1:W-:Y:S01]  /*7210*/  STL [R1+0xb84], R9 ;  /* 0x000b840901007387 */ /* 0x0003e20000100800 */
[----:B0-----:R-:W-:Y:S01]  /*7220*/  LEA.HI.X.SX32 R7, R6, R29, 0x1, P2 ;  /* 0x0000001d06077211 */ /* 0x001fe200010f0eff */
[----:B------:R-:W-:Y:S01]  /*7230*/  IMAD R6, R3, 0xa0, RZ ;  /* 0x000000a003067824 */ /* 0x000fe200078e02ff */
[----:B-1----:R-:W-:-:S03]  /*7240*/  IADD3 R9, P2, R8, R0, RZ ;  /* 0x0000000008097210 */ /* 0x002fc60007f5e0ff */
        /* <DEDUP_REMOVED lines=15> */
[----:B------:R0:W-:Y:S01]  /*7340*/  STL [R1+0xb10], R7 ;  /* 0x000b100701007387 */ /* 0x0001e20000100800 */
[-C--:B------:R-:W-:Y:S01]  /*7350*/  LEA.HI.X.SX32 R8, R8, R29.reuse, 0x1, P3 ;  /* 0x0000001d08087211 */ /* 0x080fe200018f0eff */
[C---:B------:R-:W-:Y:S02]  /*7360*/  IMAD R10, R3.reuse, 0xa, RZ ;  /* 0x0000000a030a7824 */ /* 0x040fe400078e02ff */
[----:B------:R1:W-:Y:S01]  /*7370*/  STL [R1+0xb54], R9 ;  /* 0x000b540901007387 */ /* 0x0003e20000100800 */
[----:B0-----:R-:W-:Y:S01]  /*7380*/  IMAD R7, R3, 0x7, RZ ;  /* 0x0000000703077824 */ /* 0x001fe200078e02ff */
[----:B-1----:R-:W-:Y:S02]  /*7390*/  IADD3 R9, P3, R4, R0, RZ ;  /* 0x0000000004097210 */ /* 0x002fe40007f7e0ff */
[----:B------:R0:W-:Y:S02]  /*73a0*/  STL [R1+0xb80], R8 ;  /* 0x000b800801007387 */ /* 0x0001e40000100800 */
[----:B------:R-:W-:-:S02]  /*73b0*/  LEA.HI.X.SX32 R7, R7, R29, 0x1, P2 ;  /* 0x0000001d07077211 */ /* 0x000fc400010f0eff */
[----:B------:R1:W-:Y:S01]  /*73c0*/  STL [R1+0xba4], R9 ;  /* 0x000ba40901007387 */ /* 0x0003e20000100800 */
[----:B------:R-:W-:Y:S01]  /*73d0*/  LEA.HI.X.SX32 R6, R6, R29, 0x1, P5 ;  /* 0x0000001d06067211 */ /* 0x000fe200028f0eff */
[C---:B0-----:R-:W-:Y:S01]  /*73e0*/  IMAD R8, R3.reuse, 0xc0, RZ ;  /* 0x000000c003087824 */ /* 0x041fe200078e02ff */
[-C--:B-1----:R-:W-:Y:S01]  /*73f0*/  IADD3 R9, P2, R10, R0.reuse, RZ ;  /* 0x000000000a097210 */ /* 0x082fe20007f5e0ff */
[----:B------:R0:W-:Y:S04]  /*7400*/  STL [R1+0xbb8], R7 ;  /* 0x000bb80701007387 */ /* 0x0001e80000100800 */
[----:B------:R1:W-:Y:S04]  /*7410*/  STL [R1+0xbcc], R9 ;  /* 0x000bcc0901007387 */ /* 0x0003e80000100800 */
[----:B------:R2:W-:Y:S01]  /*7420*/  STL [R1+0x6f0], R6 ;  /* 0x0006f00601007387 */ /* 0x0005e20000100800 */
[----:B0-----:R-:W-:Y:S01]  /*7430*/  IMAD R7, R3, 0x60, RZ ;  /* 0x0000006003077824 */ /* 0x001fe200078e02ff */
[----:B-1----:R-:W-:-:S02]  /*7440*/  IADD3 R9, P5, R8, R0, RZ ;  /* 0x0000000008097210 */ /* 0x002fc40007fbe0ff */
[----:B--2---:R-:W-:-:S03]  /*7450*/  LEA.HI.X.SX32 R6, R5, R29, 0x1, P4 ;  /* 0x0000001d05067211 */ /* 0x004fc600020f0eff */
        /* <DEDUP_REMOVED lines=9> */
[----:B-1----:R-:W-:Y:S02]  /*74f0*/  LEA.HI.X.SX32 R6, R4, R29, 0x1, P6 ;  /* 0x0000001d04067211 */ /* 0x002fe400030f0eff */
[----:B------:R-:W-:Y:S01]  /*7500*/  IADD3 R11, P6, R2, R0, RZ ;  /* 0x00000000020b7210 */ /* 0x000fe20007fde0ff */
[C---:B------:R-:W-:Y:S01]  /*7510*/  IMAD R4, R3.reuse, 0xc, RZ ;  /* 0x0000000c03047824 */ /* 0x040fe200078e02ff */
[----:B------:R0:W-:Y:S04]  /*7520*/  STL [R1+0xb34], R9 ;  /* 0x000b340901007387 */ /* 0x0001e80000100800 */
[----:B------:R1:W-:Y:S04]  /*7530*/  STL [R1+0xb50], R6 ;  /* 0x000b500601007387 */ /* 0x0003e80000100800 */
[----:B------:R2:W-:Y:S01]  /*7540*/  STL [R1+0xb94], R11 ;  /* 0x000b940b01007387 */ /* 0x0005e20000100800 */
[----:B0-----:R-:W-:-:S02]  /*7550*/  IMAD R9, R3, 0x5, RZ ;  /* 0x0000000503097824 */ /* 0x001fc400078e02ff */
[----:B-1----:R-:W-:-:S03]  /*7560*/  IMAD R6, R3, 0x6, RZ ;  /* 0x0000000603067824 */ /* 0x002fc600078e02ff */
[-C--:B------:R-:W-:Y:S02]  /*7570*/  LEA.HI.X.SX32 R9, R9, R29.reuse, 0x1, P2 ;  /* 0x0000001d09097211 */ /* 0x080fe400010f0eff */
[----:B--2---:R-:W-:Y:S02]  /*7580*/  LEA.HI.X.SX32 R11, R10, R29, 0x1, P3 ;  /* 0x0000001d0a0b7211 */ /* 0x004fe400018f0eff */
[----:B------:R-:W-:-:S03]  /*7590*/  IADD3 R10, P3, R4, R0, RZ ;  /* 0x00000000040a7210 */ /* 0x000fc60007f7e0ff */
[----:B------:R0:W-:Y:S04]  /*75a0*/  STL [R1+0xba0], R11 ;  /* 0x000ba00b01007387 */ /* 0x0001e80000100800 */
[----:B------:R1:W-:Y:S04]  /*75b0*/  STL [R1+0xbc4], R10 ;  /* 0x000bc40a01007387 */ /* 0x0003e80000100800 */
[----:B------:R2:W-:Y:S01]  /*75c0*/  STL [R1+0xbc8], R9 ;  /* 0x000bc80901007387 */ /* 0x0005e20000100800 */
[----:B0-----:R-:W-:Y:S02]  /*75d0*/  IADD3 R11, P2, R6, R0, RZ ;  /* 0x00000000060b7210 */ /* 0x001fe40007f5e0ff */
[----:B-1----:R-:W-:-:S02]  /*75e0*/  LEA.HI.X.SX32 R10, R8, R29, 0x1, P1 ;  /* 0x0000001d080a7211 */ /* 0x002fc400008f0eff */
[-C--:B------:R-:W-:Y:S02]  /*75f0*/  LEA.HI.X.SX32 R8, R7, R29.reuse, 0x1, P5 ;  /* 0x0000001d07087211 */ /* 0x080fe400028f0eff */
[CC--:B--2---:R-:W-:Y:S01]  /*7600*/  LEA R9, P1, R3.reuse, R0.reuse, 0x8 ;  /* 0x0000000003097211 */ /* 0x0c4fe200078240ff */
[----:B------:R-:W-:Y:S01]  /*7610*/  STL [R1+0xbdc], R11 ;  /* 0x000bdc0b01007387 */ /* 0x000fe20000100800 */
[----:B------:R-:W-:Y:S02]  /*7620*/  LEA R7, P5, R3, R0, 0x7 ;  /* 0x0000000003077211 */ /* 0x000fe400078a38ff */
[-C--:B------:R-:W-:Y:S01]  /*7630*/  LEA.HI.X.SX32 R5, R5, R29.reuse, 0x1, P4 ;  /* 0x0000001d05057211 */ /* 0x080fe200020f0eff */
[----:B------:R-:W-:Y:S01]  /*7640*/  STL [R1+0x5f0], R10 ;  /* 0x0005f00a01007387 */ /* 0x000fe20000100800 */
[-C--:B------:R-:W-:Y:S02]  /*7650*/  LEA.HI.X.SX32 R2, R2, R29.reuse, 0x1, P0 ;  /* 0x0000001d02027211 */ /* 0x080fe400000f0eff */
[-C--:B------:R-:W-:Y:S01]  /*7660*/  LEA.HI.X.SX32 R4, R4, R29.reuse, 0x1, P6 ;  /* 0x0000001d04047211 */ /* 0x080fe200030f0eff */
[----:B------:R-:W-:Y:S04]  /*7670*/  STL [R1+0x7f4], R9 ;  /* 0x0007f40901007387 */ /* 0x000fe80000100800 */
[----:B------:R0:W-:Y:S04]  /*7680*/  STL [R1+0x8f0], R8 ;  /* 0x0008f00801007387 */ /* 0x0001e80000100800 */
[----:B------:R-:W-:Y:S04]  /*7690*/  STL [R1+0x9f4], R7 ;  /* 0x0009f40701007387 */ /* 0x000fe80000100800 */
[----:B------:R1:W-:Y:S04]  /*76a0*/  STL [R1+0xa70], R5 ;  /* 0x000a700501007387 */ /* 0x0003e80000100800 */
[----:B------:R2:W-:Y:S01]  /*76b0*/  STL [R1+0xb30], R2 ;  /* 0x000b300201007387 */ /* 0x0005e20000100800 */
[----:B0-----:R-:W-:-:S03]  /*76c0*/  LEA.HI.X.SX32 R8, R6, R29, 0x1, P3 ;  /* 0x0000001d06087211 */ /* 0x001fc600018f0eff */
[----:B------:R0:W-:Y:S01]  /*76d0*/  STL [R1+0xb90], R4 ;  /* 0x000b900401007387 */ /* 0x0001e20000100800 */
[C---:B-1----:R-:W-:Y:S02]  /*76e0*/  IMAD R5, R3.reuse, 0x3, RZ ;  /* 0x0000000303057824 */ /* 0x042fe400078e02ff */
[----:B--2---:R-:W-:-:S03]  /*76f0*/  IMAD.SHL.U32 R2, R3, 0x80, RZ ;  /* 0x0000008003027824 */ /* 0x004fc600078e00ff */
[-C--:B------:R-:W-:Y:S01]  /*7700*/  LEA.HI.X.SX32 R7, R5, R29.reuse, 0x1, P2 ;  /* 0x0000001d05077211 */ /* 0x080fe200010f0eff */
[C---:B0-----:R-:W-:Y:S01]  /*7710*/  IMAD.SHL.U32 R4, R3.reuse, 0x40, RZ ;  /* 0x0000004003047824 */ /* 0x041fe200078e00ff */
[-C--:B------:R-:W-:Y:S01]  /*7720*/  LEA.HI.X.SX32 R6, R2, R29.reuse, 0x1, P1 ;  /* 0x0000001d02067211 */ /* 0x080fe200008f0eff */
[----:B------:R0:W-:Y:S03]  /*7730*/  STL [R1+0xbc0], R8 ;  /* 0x000bc00801007387 */ /* 0x0001e60000100800 */
[----:B------:R-:W-:Y:S01]  /*7740*/  LEA.HI.X.SX32 R5, R4, R29, 0x1, P5 ;  /* 0x0000001d04057211 */ /* 0x000fe200028f0eff */
[----:B------:R1:W-:Y:S01]  /*7750*/  STL [R1+0xbd8], R7 ;  /* 0x000bd80701007387 */ /* 0x0003e20000100800 */
[C---:B------:R-:W-:Y:S02]  /*7760*/  IMAD.SHL.U32 R2, R3.reuse, 0x20, RZ ;  /* 0x0000002003027824 */ /* 0x040fe400078e00ff */
[C---:B------:R-:W-:Y:S01]  /*7770*/  IMAD.SHL.U32 R4, R3.reuse, 0x10, RZ ;  /* 0x0000001003047824 */ /* 0x040fe200078e00ff */
[----:B------:R2:W-:Y:S01]  /*7780*/  STL [R1+0x7f0], R6 ;  /* 0x0007f00601007387 */ /* 0x0005e20000100800 */
[----:B0-----:R-:W-:-:S03]  /*7790*/  LEA R8, P0, R3, R0, 0x6 ;  /* 0x0000000003087211 */ /* 0x001fc600078030ff */
[----:B------:R0:W-:Y:S01]  /*77a0*/  STL [R1+0x9f0], R5 ;  /* 0x0009f00501007387 */ /* 0x0001e20000100800 */
[CC--:B-1----:R-:W-:Y:S02]  /*77b0*/  LEA R7, P1, R3.reuse, R0.reuse, 0x5 ;  /* 0x0000000003077211 */ /* 0x0c2fe400078228ff */
[-C--:B------:R-:W-:Y:S02]  /*77c0*/  LEA.HI.X.SX32 R2, R2, R29.reuse, 0x1, P0 ;  /* 0x0000001d02027211 */ /* 0x080fe400000f0eff */
[CC--:B--2---:R-:W-:Y:S01]  /*77d0*/  LEA R6, P2, R3.reuse, R0.reuse, 0x4 ;  /* 0x0000000003067211 */ /* 0x0c4fe200078420ff */
[----:B0-----:R-:W-:Y:S01]  /*77e0*/  IMAD.SHL.U32 R5, R3, 0x8, RZ ;  /* 0x0000000803057824 */ /* 0x001fe200078e00ff */
[-C--:B------:R-:W-:Y:S01]  /*77f0*/  LEA.HI.X.SX32 R4, R4, R29.reuse, 0x1, P1 ;  /* 0x0000001d04047211 */ /* 0x080fe200008f0eff */
[----:B------:R-:W-:Y:S03]  /*7800*/  STL [R1+0xaf4], R8 ;  /* 0x000af40801007387 */ /* 0x000fe60000100800 */
[----:B------:R-:W-:Y:S01]  /*7810*/  LEA.HI.X.SX32 R5, R5, R29, 0x1, P2 ;  /* 0x0000001d05057211 */ /* 0x000fe200010f0eff */
[----:B------:R-:W-:Y:S04]  /*7820*/  STL [R1+0xb74], R7 ;  /* 0x000b740701007387 */ /* 0x000fe80000100800 */
[----:B------:R0:W-:Y:S04]  /*7830*/  STL [R1+0xbb4], R6 ;  /* 0x000bb40601007387 */ /* 0x0001e80000100800 */
[----:B------:R1:W-:Y:S04]  /*7840*/  STL [R1+0xaf0], R2 ;  /* 0x000af00201007387 */ /* 0x0003e80000100800 */
[----:B------:R-:W-:Y:S04]  /*7850*/  STL [R1+0xb70], R4 ;  /* 0x000b700401007387 */ /* 0x000fe80000100800 */
[----:B------:R2:W-:Y:S04]  /*7860*/  STL [R1+0xbb0], R5 ;  /* 0x000bb00501007387 */ /* 0x0005e80000100800 */
[----:B0-----:R-:W3:Y:S04]  /*7870*/  LDL R6, [R1+0x17c] ;  /* 0x00017c0001067983 */ /* 0x001ee80000100800 */
[----:B------:R-:W0:Y:S01]  /*7880*/  S2R R7, SR_TID.X ;  /* 0x0000000000077919 */ /* 0x000e220000002100 */
[C---:B-1----:R-:W-:Y:S01]  /*7890*/  IMAD.SHL.U32 R2, R3.reuse, 0x2, RZ ;  /* 0x0000000203027824 */ /* 0x042fe200078e00ff */
[C---:B--2---:R-:W-:Y:S01]  /*78a0*/  LEA R5, P0, R3.reuse, R0, 0x3 ;  /* 0x0000000003057211 */ /* 0x044fe200078018ff */
[----:B------:R-:W-:-:S03]  /*78b0*/  IMAD.SHL.U32 R4, R3, 0x4, RZ ;  /* 0x0000000403047824 */ /* 0x000fc600078e00ff */
[-C--:B------:R-:W-:Y:S01]  /*78c0*/  IADD3 R8, P2, R2, R0.reuse, RZ ;  /* 0x0000000002087210 */ /* 0x080fe20007f5e0ff */
[----:B------:R1:W-:Y:S01]  /*78d0*/  STL [R1+0xbd4], R5 ;  /* 0x000bd40501007387 */ /* 0x0003e20000100800 */
[-C--:B------:R-:W-:Y:S02]  /*78e0*/  LEA.HI.X.SX32 R4, R4, R29.reuse, 0x1, P0 ;  /* 0x0000001d04047211 */ /* 0x080fe400000f0eff */
[C---:B-1----:R-:W-:Y:S02]  /*78f0*/  LEA R5, P1, R3.reuse, R0, 0x2 ;  /* 0x0000000003057211 */ /* 0x042fe400078210ff */
[----:B------:R1:W5:Y:S01]  /*7900*/  LDL.LU R0, [R1+0xd18] ;  /* 0x000d180001007983 */ /* 0x0003620000300800 */
[-C--:B------:R-:W-:Y:S02]  /*7910*/  LEA.HI.X.SX32 R3, R3, R29.reuse, 0x1, P2 ;  /* 0x0000001d03037211 */ /* 0x080fe400010f0eff */
[----:B------:R-:W-:Y:S01]  /*7920*/  LEA.HI.X.SX32 R2, R2, R29, 0x1, P1 ;  /* 0x0000001d02027211 */ /* 0x000fe200008f0eff */
[----:B------:R-:W-:Y:S04]  /*7930*/  STL [R1+0xbec], R8 ;  /* 0x000bec0801007387 */ /* 0x000fe80000100800 */
[----:B------:R-:W-:Y:S04]  /*7940*/  STL [R1+0xbe4], R5 ;  /* 0x000be40501007387 */ /* 0x000fe80000100800 */
[----:B------:R-:W-:Y:S01]  /*7950*/  STL [R1+0xbd0], R4 ;  /* 0x000bd00401007387 */ /* 0x000fe20000100800 */
[----:B0-----:R-:W-:-:S03]  /*7960*/  LOP3.LUT R7, R7, 0x7f, RZ, 0xc0, !PT ;  /* 0x0000007f07077812 */ /* 0x001fc600078ec0ff */
[----:B------:R1:W5:Y:S04]  /*7970*/  LDL.LU R29, [R1+0xd14] ;  /* 0x000d1400011d7983 */ /* 0x0003680000300800 */
[----:B------:R-:W-:Y:S04]  /*7980*/  STL [R1+0xbe8], R3 ;  /* 0x000be80301007387 */ /* 0x000fe80000100800 */
[----:B------:R0:W-:Y:S04]  /*7990*/  STL [R1+0xbe0], R2 ;  /* 0x000be00201007387 */ /* 0x0001e80000100800 */
[----:B------:R1:W-:Y:S04]  /*79a0*/  STL [R1+0x3f4], RZ ;  /* 0x0003f4ff01007387 */ /* 0x0003e80000100800 */
[----:B------:R1:W-:Y:S01]  /*79b0*/  STL [R1+0x140], RZ ;  /* 0x000140ff01007387 */ /* 0x0003e20000100800 */
[----:B------:R-:W-:-:S03]  /*79c0*/  IMAD.SHL.U32 R28, R7, 0x2, RZ ;  /* 0x00000002071c7824 */ /* 0x000fc600078e00ff */
[----:B------:R1:W-:Y:S04]  /*79d0*/  STL [R1+0x144], RZ ;  /* 0x000144ff01007387 */ /* 0x0003e80000100800 */
[----:B------:R1:W-:Y:S04]  /*79e0*/  STL [R1+0x148], RZ ;  /* 0x000148ff01007387 */ /* 0x0003e80000100800 */
[----:B------:R1:W-:Y:S04]  /*79f0*/  STL [R1+0x14c], RZ ;  /* 0x00014cff01007387 */ /* 0x0003e80000100800 */
[----:B------:R1:W-:Y:S04]  /*7a00*/  STL [R1+0x20], RZ ;  /* 0x000020ff01007387 */ /* 0x0003e80000100800 */
[----:B------:R1:W-:Y:S01]  /*7a10*/  STL [R1+0x24], RZ ;  /* 0x000024ff01007387 */ /* 0x0003e20000100800 */
[----:B0-----:R-:W-:-:S03]  /*7a20*/  LOP3.LUT R2, R28, 0x20, RZ, 0x3c, !PT ;  /* 0x000000201c027812 */ /* 0x001fc600078e3cff */
[----:B------:R1:W-:Y:S01]  /*7a30*/  STL [R1+0x28], RZ ;  /* 0x000028ff01007387 */ /* 0x0003e20000100800 */
[----:B------:R-:W-:-:S03]  /*7a40*/  LOP3.LUT R2, R28, 0x50, RZ, 0x3c, !PT ;  /* 0x000000501c027812 */ /* 0x000fc600078e3cff */
[----:B------:R1:W-:Y:S04]  /*7a50*/  STL [R1+0x2c], RZ ;  /* 0x00002cff01007387 */ /* 0x0003e80000100800 */
[----:B------:R1:W-:Y:S04]  /*7a60*/  STL [R1+0x10], RZ ;  /* 0x000010ff01007387 */ /* 0x0003e80000100800 */
[----:B------:R1:W-:Y:S04]  /*7a70*/  STL [R1+0x14], RZ ;  /* 0x000014ff01007387 */ /* 0x0003e80000100800 */
[----:B------:R1:W-:Y:S04]  /*7a80*/  STL [R1+0x18], RZ ;  /* 0x000018ff01007387 */ /* 0x0003e80000100800 */
[----:B------:R1:W-:Y:S04]  /*7a90*/  STL [R1+0x1c], RZ ;  /* 0x00001cff01007387 */ /* 0x0003e80000100800 */
[----:B------:R1:W-:Y:S04]  /*7aa0*/  STL [R1], RZ ;  /* 0x000000ff01007387 */ /* 0x0003e80000100800 */
[----:B------:R1:W-:Y:S04]  /*7ab0*/  STL [R1+0x4], RZ ;  /* 0x000004ff01007387 */ /* 0x0003e80000100800 */
[----:B------:R1:W-:Y:S04]  /*7ac0*/  STL [R1+0x8], RZ ;  /* 0x000008ff01007387 */ /* 0x0003e80000100800 */
[----:B------:R1:W-:Y:S01]  /*7ad0*/  STL [R1+0xc], RZ ;  /* 0x00000cff01007387 */ /* 0x0003e20000100800 */
[----:B------:R-:W-:-:S02]  /*7ae0*/  ULDC UR4, c[0x0][0x18c] ;  /* 0x0000630000047ab9 */ /* 0x000fc40000000800 */
[----:B------:R-:W-:Y:S02]  /*7af0*/  USHF.R.S32.HI UR5, URZ, 0x1f, UR6 ;  /* 0x0000001f3f057899 */ /* 0x000fe40008011406 */
[----:B------:R-:W-:Y:S01]  /*7b00*/  USHF.L.U32 UR4, UR4, 0x8, URZ ;  /* 0x0000000804047899 */ /* 0x000fe2000800063f */
[C---:B------:R-:W-:Y:S01]  /*7b10*/  LOP3.LUT R3, R28.reuse, 0x10, RZ, 0x3c, !PT ;  /* 0x000000101c037812 */ /* 0x040fe200078e3cff */
[----:B------:R-:W-:Y:S01]  /*7b20*/  ULEA.HI UR5, UR5, UR6, URZ, 0x8 ;  /* 0x0000000605057291 */ /* 0x000fe2000f8f403f */
[C---:B------:R-:W-:Y:S01]  /*7b30*/  LOP3.LUT R4, R28.reuse, 0x30, RZ, 0x3c, !PT ;  /* 0x000000301c047812 */ /* 0x040fe200078e3cff */
[----:B------:R-:W-:Y:S01]  /*7b40*/  USHF.R.S32.HI UR6, URZ, 0x1f, UR4 ;  /* 0x0000001f3f067899 */ /* 0x000fe20008011404 */
[C---:B------:R-:W-:Y:S02]  /*7b50*/  LOP3.LUT R3, R28.reuse, 0x40, RZ, 0x3c, !PT ;  /* 0x000000401c037812 */ /* 0x040fe400078e3cff */
[C---:B------:R-:W-:Y:S02]  /*7b60*/  LOP3.LUT R4, R28.reuse, 0x60, RZ, 0x3c, !PT ;  /* 0x000000601c047812 */ /* 0x040fe400078e3cff */
[----:B------:R-:W-:Y:S01]  /*7b70*/  LOP3.LUT R3, R28, 0x70, RZ, 0x3c, !PT ;  /* 0x000000701c037812 */ /* 0x000fe200078e3cff */
[----:B------:R-:W-:-:S02]  /*7b80*/  USHF.L.U32 UR10, UR4, 0x1, URZ ;  /* 0x00000001040a7899 */ /* 0x000fc4000800063f */
[----:B------:R-:W-:Y:S02]  /*7b90*/  USHF.R.S32.HI UR5, URZ, 0x8, UR5 ;  /* 0x000000083f057899 */ /* 0x000fe40008011405 */
[----:B------:R-:W-:Y:S01]  /*7ba0*/  USHF.L.U64.HI UR6, UR4, 0x1, UR6 ;  /* 0x0000000104067899 */ /* 0x000fe20008010206 */
[----:B---3--:R-:W-:-:S05]  /*7bb0*/  LOP3.LUT R2, R6, 0x40, RZ, 0x3c, !PT ;  /* 0x0000004006027812 */ /* 0x008fca00078e3cff */
[----:B------:R1:W-:Y:S04]  /*7bc0*/  STL [R1+0xd0c], R2 ;  /* 0x000d0c0201007387 */ /* 0x0003e80000100800 */
.L_x_2:
[----:B------:R-:W2:Y:S01]  /*7bd0*/  LDL R5, [R1+0x84] ;  /* 0x0000840001057983 */ /* 0x000ea20000100800 */
[----:B-1---5:R-:W-:-:S03]  /*7be0*/  IMAD.MOV.U32 R2, RZ, RZ, c[0x0][0x180] ;  /* 0x00006000ff027624 */ /* 0x022fc600078e00ff */
[----:B--2---:R0:W-:Y:S04]  /*7bf0*/  STL [R1+0x1658], R5 ;  /* 0x0016580501007387 */ /* 0x0041e80000100800 */
[----:B------:R-:W2:Y:S04]  /*7c00*/  LDL R4, [R1+0x88] ;  /* 0x0000880001047983 */ /* 0x000ea80000100800 */
[----:B0-----:R-:W3:Y:S04]  /*7c10*/  LDL R5, [R1+0x3f4] ;  /* 0x0003f40001057983 */ /* 0x001ee80000100800 */
[----:B------:R-:W-:Y:S04]  /*7c20*/  STL [R1+0x1364], R7 ;  /* 0x0013640701007387 */ /* 0x000fe80000100800 */
        /* <DEDUP_REMOVED lines=189> */
[----:B------:R0:W-:Y:S04]  /*8800*/  STL [R1+0x1654], R28 ;  /* 0x0016541c01007387 */ /* 0x0001e80000100800 */
        /* <DEDUP_REMOVED lines=21> */
[----:B-----5:R-:W-:Y:S01]  /*8960*/  STL [R1+0x11b0], R29 ;  /* 0x0011b01d01007387 */ /* 0x020fe20000100800 */
[----:B---3--:R-:W-:-:S03]  /*8970*/  IMAD R2, R5, -0x100, R2 ;  /* 0xffffff0005027824 */ /* 0x008fc600078e0202 */
[----:B------:R-:W-:Y:S04]  /*8980*/  STL [R1+0x122c], R29 ;  /* 0x00122c1d01007387 */ /* 0x000fe80000100800 */
[----:B------:R-:W-:Y:S04]  /*8990*/  STL [R1+0x1234], R29 ;  /* 0x0012341d01007387 */ /* 0x000fe80000100800 */
[----:B------:R-:W-:Y:S04]  /*89a0*/  STL [R1+0x123c], R29 ;  /* 0x00123c1d01007387 */ /* 0x000fe80000100800 */
[----:B------:R-:W-:Y:S04]  /*89b0*/  STL [R1+0xe98], R0 ;  /* 0x000e980001007387 */ /* 0x000fe80000100800 */
[----:B------:R-:W2:Y:S01]  /*89c0*/  LDL.LU R5, [R1+0x1658] ;  /* 0x0016580001057983 */ /* 0x000ea20000300800 */
[----:B------:R-:W-:-:S02]  /*89d0*/  ISETP.GT.AND P2, PT, R2, RZ, PT ;  /* 0x000000ff0200720c */ /* 0x000fc40003f44270 */
[----:B0-----:R-:W-:-:S11]  /*89e0*/  PRMT R28, RZ, 0x7610, R28 ;  /* 0x00007610ff1c7816 */ /* 0x001fd6000000001c */
[----:B--2---:R-:W2:Y:S01]  /*89f0*/  @P2 LDG.E.U16 R28, [R4.64] ;  /* 0x00000008041c2981 */ /* 0x004ea2000c1e1500 */
[----:B------:R-:W-:-:S03]  /*8a00*/  ISETP.GT.AND P3, PT, R2, 0x1, PT ;  /* 0x000000010200780c */ /* 0x000fc60003f64270 */
[----:B--2---:R0:W-:Y:S04]  /*8a10*/  STL [R1+0x3d8], R28 ;  /* 0x0003d81c01007387 */ /* 0x0041e80000100800 */
[----:B0-----:R-:W2:Y:S04]  /*8a20*/  LDL.LU R28, [R1+0x1654] ;  /* 0x00165400011c7983 */ /* 0x001ea80000300800 */
[----:B------:R-:W3:Y:S04]  /*8a30*/  LDL R4, [R1+0xbe8] ;  /* 0x000be80001047983 */ /* 0x000ee80000100800 */
[----:B------:R-:W3:Y:S01]  /*8a40*/  LDL R5, [R1+0xbec] ;  /* 0x000bec0001057983 */ /* 0x000ee20000100800 */
[----:B------:R-:W-:-:S02]  /*8a50*/  PRMT R6, RZ, 0x7610, R6 ;  /* 0x00007610ff067816 */ /* 0x000fc40000000006 */
[----:B---3--:R-:W-:-:S04]  /*8a60*/  @P3 LOP3.LUT R5, R5, R4, RZ, 0x3c, !PT ;  /* 0x0000000405053212 */ /* 0x008fc800078e3cff */
[----:B------:R-:W-:-:S04]  /*8a70*/  @P3 LOP3.LUT R4, R5, R4, RZ, 0x3c, !PT ;  /* 0x0000000405043212 */ /* 0x000fc800078e3cff */
[----:B------:R-:W-:-:S05]  /*8a80*/  @P3 LOP3.LUT R5, R5, R4, RZ, 0x3c, !PT ;  /* 0x0000000405053212 */ /* 0x000fca00078e3cff */
[----:B------:R-:W3:Y:S01]  /*8a90*/  @P3 LDG.E.U16 R6, [R4.64] ;  /* 0x0000000804063981 */ /* 0x000ee2000c1e1500 */
[----:B------:R-:W-:-:S03]  /*8aa0*/  ISETP.GT.AND P4, PT, R2, 0x2, PT ;  /* 0x000000020200780c */ /* 0x000fc60003f84270 */
[----:B---3--:R0:W-:Y:S04]  /*8ab0*/  STL [R1+0x3d4], R6 ;  /* 0x0003d40601007387 */ /* 0x0081e80000100800 */
[----:B0-----:R-:W3:Y:S04]  /*8ac0*/  LDL.LU R6, [R1+0x1650] ;  /* 0x0016500001067983 */ /* 0x001ee80000300800 */
[----:B------:R-:W4:Y:S04]  /*8ad0*/  LDL R4, [R1+0xbe0] ;  /* 0x000be00001047983 */ /* 0x000f280000100800 */
[----:B------:R-:W4:Y:S01]  /*8ae0*/  LDL R5, [R1+0xbe4] ;  /* 0x000be40001057983 */ /* 0x000f220000100800 */
[----:B------:R-:W-:-:S02]  /*8af0*/  PRMT R7, RZ, 0x7610, R7 ;  /* 0x00007610ff077816 */ /* 0x000fc40000000007 */
[----:B----4-:R-:W-:-:S04]  /*8b00*/  @P4 LOP3.LUT R5, R5, R4, RZ, 0x3c, !PT ;  /* 0x0000000405054212 */ /* 0x010fc800078e3cff */
[----:B------:R-:W-:-:S04]  /*8b10*/  @P4 LOP3.LUT R4, R5, R4, RZ, 0x3c, !PT ;  /* 0x0000000405044212 */ /* 0x000fc800078e3cff */
[----:B------:R-:W-:-:S05]  /*8b20*/  @P4 LOP3.LUT R5, R5, R4, RZ, 0x3c, !PT ;  /* 0x0000000405054212 */ /* 0x000fca00078e3cff */
[----:B------:R-:W4:Y:S01]  /*8b30*/  @P4 LDG.E.U16 R7, [R4.64] ;  /* 0x0000000804074981 */ /* 0x000f22000c1e1500 */
[----:B------:R-:W-:-:S03]  /*8b40*/  ISETP.GT.AND P1, PT, R2, 0x3, PT ;  /* 0x000000030200780c */ /* 0x000fc60003f24270 */
[----:B----4-:R0:W-:Y:S04]  /*8b50*/  STL [R1+0x3d0], R7 ;  /* 0x0003d00701007387 */ /* 0x0101e80000100800 */
[----:B0-----:R-:W4:Y:S04]  /*8b60*/  LDL.LU R7, [R1+0x164c] ;  /* 0x00164c0001077983 */ /* 0x001f280000300800 */
[----:B------:R-:W2:Y:S04]  /*8b70*/  LDL R4, [R1+0xbd8] ;  /* 0x000bd80001047983 */ /* 0x000ea80000100800 */
[----:B------:R-:W2:Y:S01]  /*8b80*/  LDL R5, [R1+0xbdc] ;  /* 0x000bdc0001057983 */ /* 0x000ea20000100800 */
[----:B---3--:R-:W-:-:S02]  /*8b90*/  PRMT R6, RZ, 0x7610, R6 ;  /* 0x00007610ff067816 */ /* 0x008fc40000000006 */
[----:B--2---:R-:W-:-:S04]  /*8ba0*/  @P1 LOP3.LUT R5, R5, R4, RZ, 0x3c, !PT ;  /* 0x0000000405051212 */ /* 0x004fc800078e3cff */
[----:B------:R-:W-:-:S04]  /*8bb0*/  @P1 LOP3.LUT R4, R5, R4, RZ, 0x3c, !PT ;  /* 0x0000000405041212 */ /* 0x000fc800078e3cff */
[----:B------:R-:W-:-:S05]  /*8bc0*/  @P1 LOP3.LUT R5, R5, R4, RZ, 0x3c, !PT ;  /* 0x0000000405051212 */ /* 0x000fca00078e3cff */
[----:B------:R-:W2:Y:S01]  /*8bd0*/  @P1 LDG.E.U16 R6, [R4.64] ;  /* 0x0000000804061981 */ /* 0x000ea2000c1e1500 */
[----:B------:R-:W-:-:S03]  /*8be0*/  ISETP.GT.AND P0, PT, R2, 0x4, PT ;  /* 0x000000040200780c */ /* 0x000fc60003f04270 */
[----:B--2---:R0:W-:Y:S04]  /*8bf0*/  STL [R1+0x3cc], R6 ;  /* 0x0003cc0601007387 */ /* 0x0041e80000100800 */
[----:B0-----:R-:W2:Y:S04]  /*8c00*/  LDL.LU R6, [R1+0x1648] ;  /* 0x0016480001067983 */ /* 0x001ea80000300800 */
[----:B------:R-:W3:Y:S04]  /*8c10*/  LDL R4, [R1+0xbd0] ;  /* 0x000bd00001047983 */ /* 0x000ee80000100800 */
[----:B------:R-:W3:Y:S01]  /*8c20*/  LDL R5, [R1+0xbd4] ;  /* 0x000bd40001057983 */ /* 0x000ee20000100800 */
[----:B----4-:R-:W-:-:S02]  /*8c30*/  PRMT R7, RZ, 0x7610, R7 ;  /* 0x00007610ff077816 */ /* 0x010fc40000000007 */
        /* <DEDUP_REMOVED lines=17> */
[----:B------:R-:W3:Y:S04]  /*8d50*/  LDL R4, [R1+0xbc0] ;  /* 0x000bc00001047983 */ /* 0x000ee80000100800 */
[----:B------:R-:W3:Y:S01]  /*8d60*/  LDL R5, [R1+0xbc4] ;  /* 0x000bc40001057983 */ /* 0x000ee20000100800 */
[----:B--2---:R-:W-:-:S02]  /*8d70*/  PRMT R6, RZ, 0x7610, R6 ;  /* 0x00007610ff067816 */ /* 0x004fc40000000006 */
[----:B---3--:R-:W-:-:S04]  /*8d80*/  @P3 LOP3.LUT R5, R5, R4, RZ, 0x3c, !PT ;  /* 0x0000000405053212 */ /* 0x008fc800078e3cff */
        /* <DEDUP_REMOVED lines=36> */
[----:B------:R-:W2:Y:S04]  /*8fd0*/  LDL R4, [R1+0xba0] ;  /* 0x000ba00001047983 */ /* 0x000ea80000100800 */
[----:B------:R-:W2:Y:S01]  /*8fe0*/  LDL R5, [R1+0xba4] ;  /* 0x000ba40001057983 */ /* 0x000ea20000100800 */
[----:B----4-:R-:W-:-:S02]  /*8ff0*/  PRMT R28, RZ, 0x7610, R28 ;  /* 0x00007610ff1c7816 */ /* 0x010fc4000000001c */
[----:B--2---:R-:W-:-:S04]  /*9000*/  @P2 LOP3.LUT R5, R5, R4, RZ, 0x3c, !PT ;  /* 0x0000000405052212 */ /* 0x004fc800078e3cff */
[----:B------:R-:W-:-:S04]  /*9010*/  @P2 LOP3.LUT R4, R5, R4, RZ, 0x3c, !PT ;  /* 0x0000000405042212 */ /* 0x000fc800078e3cff */
[----:B------:R-:W-:-:S05]  /*9020*/  @P2 LOP3.LUT R5, R5, R4, RZ, 0x3c, !PT ;  /* 0x0000000405052212 */ /* 0x000fca00078e3cff */
[----:B------:R-:W2:Y:S01]  /*9030*/  @P2 LDG.E.U16 R28, [R4.64] ;  /* 0x00000008041c2981 */ /* 0x000ea2000c1e1500 */
[----:B------:R-:W-:-:S03]  /*9040*/  ISETP.GT.AND P3, PT, R2, 0xb, PT ;  /* 0x0000000b0200780c */ /* 0x000fc60003f64270 */
[----:B--2---:R0:W-:Y:S04]  /*9050*/  STL [R1+0x3b0], R28 ;  /* 0x0003b01c01007387 */ /* 0x0041e80000100800 */
[----:B0-----:R-:W2:Y:S04]  /*9060*/  LDL.LU R28, [R1+0x162c] ;  /* 0x00162c00011c7983 */ /* 0x001ea80000300800 */
        /* <DEDUP_REMOVED lines=32> */
[----:B--2---:R-:W-:-:S02]  /*9270*/  PRMT R7, RZ, 0x7610, R7 ;  /* 0x00007610ff077816 */ /* 0x004fc40000000007 */
[----:B----4-:R-:W-:-:S04]  /*9280*/  @P0 LOP3.LUT R5, R5, R4, RZ, 0x3c, !PT ;  /* 0x0000000405050212 */ /* 0x010fc800078e3cff */
        /* <DEDUP_REMOVED lines=402> */
[----:B------:R0:W3:Y:S04]  /*abb0*/  @P0 LDG.E.U16 R29, [R4.64] ;  /* 0x00000008041d0981 */ /* 0x0000e8000c1e1500 */
[----:B0-----:R-:W2:Y:S04]  /*abc0*/  LDL R4, [R1+0xa38] ;  /* 0x000a380001047983 */ /* 0x001ea80000100800 */
[----:B------:R-:W2:Y:S01]  /*abd0*/  LDL R5, [R1+0xa3c] ;  /* 0x000a3c0001057983 */ /* 0x000ea20000100800 */
[----:B------:R-:W-:Y:S02]  /*abe0*/  ISETP.GT.AND P2, PT, R2, 0x37, PT ;  /* 0x000000370200780c */ /* 0x000fe40003f44270 */
[----:B------:R-:W-:-:S11]  /*abf0*/  PRMT R28, RZ, 0x7610, R28 ;  /* 0x00007610ff1c7816 */ /* 0x000fd6000000001c */
[----:B--2---:R-:W-:-:S04]  /*ac00*/  @P2 LOP3.LUT R5, R5, R4, RZ, 0x3c, !PT ;  /* 0x0000000405052212 */ /* 0x004fc800078e3cff */
[----:B------:R-:W-:-:S04]  /*ac10*/  @P2 LOP3.LUT R4, R5, R4, RZ, 0x3c, !PT ;  /* 0x0000000405042212 */ /* 0x000fc800078e3cff */
[----:B------:R-:W-:-:S05]  /*ac20*/  @P2 LOP3.LUT R5, R5, R4, RZ, 0x3c, !PT ;  /* 0x0000000405052212 */ /* 0x000fca00078e3cff */
[----:B------:R-:W2:Y:S04]  /*ac30*/  @P2 LDG.E.U16 R28, [R4.64] ;  /* 0x00000008041c2981 */ /* 0x000ea8000c1e1500 */
[----:B---3--:R-:W-:Y:S01]  /*ac40*/  STL [R1+0x1240], R29 ;  /* 0x0012401d01007387 */ /* 0x008fe20000100800 */
        /* <DEDUP_REMOVED lines=548> */
[----:B---3--:R0:W-:Y:S04]  /*ce90*/  STL [R1+0x1284], R29 ;  /* 0x0012841d01007387 */ /* 0x0081e80000100800 */
[----:B0-----:R-:W3:Y:S04]  /*cea0*/  LDL.LU R29, [R1+0x3f4] ;  /* 0x0003f400011d7983 */ /* 0x001ee80000300800 */
[----:B--2---:R0:W-:Y:S04]  /*ceb0*/  STL [R1+0x2c8], R28 ;  /* 0x0002c81c01007387 */ /* 0x0041e80000100800 */
[----:B0-----:R-:W2:Y:S04]  /*cec0*/  LDL.LU R28, [R1+0x14a4] ;  /* 0x0014a400011c7983 */ /* 0x001ea80000300800 */
[----:B------:R-:W2:Y:S04]  /*ced0*/  LDL R4, [R1+0x878] ;  /* 0x0008780001047983 */ /* 0x000ea80000100800 */
[----:B------:R-:W2:Y:S01]  /*cee0*/  LDL R5, [R1+0x87c] ;  /* 0x00087c0001057983 */ /* 0x000ea20000100800 */
[----:B------:R-:W-:-:S02]  /*cef0*/  ISETP.GT.AND P3, PT, R2, 0x6f, PT ;  /* 0x0000006f0200780c */ /* 0x000fc40003f64270 */
[----:B----4-:R-:W-:-:S11]  /*cf00*/  PRMT R6, RZ, 0x7610, R6 ;  /* 0x00007610ff067816 */ /* 0x010fd60000000006 */
        /* <DEDUP_REMOVED lines=466> */
[----:B0-----:R-:W3:Y:S01]  /*ec30*/  LDL.LU R7, [R1+0x13e8] ;  /* 0x0013e80001077983 */ /* 0x001ee20000300800 */
[----:B------:R-:W3:Y:S02]  /*ec40*/  LDL R4, [R1+0x700] ;  /* 0x0007000001047983 */ /* 0x000ee40000100800 */
[----:B------:R-:W3:Y:S01]  /*ec50*/  LDL R5, [R1+0x704] ;  /* 0x0007040001057983 */ /* 0x000ee20000100800 */
[----:B--2---:R-:W-:Y:S02]  /*ec60*/  PRMT R6, RZ, 0x7610, R6 ;  /* 0x00007610ff067816 */ /* 0x004fe40000000006 */
[----:B---3--:R-:W-:-:S04]  /*ec70*/  @P1 LOP3.LUT R5, R5, R4, RZ, 0x3c, !PT ;  /* 0x0000000405051212 */ /* 0x008fc800078e3cff */
[----:B------:R-:W-:-:S04]  /*ec80*/  @P1 LOP3.LUT R4, R5, R4, RZ, 0x3c, !PT ;  /* 0x0000000405041212 */ /* 0x000fc800078e3cff */
[----:B------:R-:W-:-:S05]  /*ec90*/  @P1 LOP3.LUT R5, R5, R4, RZ, 0x3c, !PT ;  /* 0x0000000405051212 */ /* 0x000fca00078e3cff */
[----:B------:R-:W2:Y:S01]  /*eca0*/  @P1 LDG.E.U16 R6, [R4.64] ;  /* 0x0000000804061981 */ /* 0x000ea2000c1e1500 */
[----:B------:R-:W-:-:S03]  /*ecb0*/  ISETP.GT.AND P0, PT, R2, 0x9f, PT ;  /* 0x0000009f0200780c */ /* 0x000fc60003f04270 */
[----:B--2---:R0:W-:Y:S04]  /*ecc0*/  STL [R1+0x204], R6 ;  /* 0x0002040601007387 */ /* 0x0041e80000100800 */
[----:B0-----:R-:W2:Y:S01]  /*ecd0*/  LDL.LU R6, [R1+0x13e4] ;  /* 0x0013e40001067983 */ /* 0x001ea20000300800 */
[----:B------:R-:W3:Y:S02]  /*ece0*/  LDL R4, [R1+0x6f8] ;  /* 0x0006f80001047983 */ /* 0x000ee40000100800 */
[----:B------:R-:W3:Y:S01]  /*ecf0*/  LDL R5, [R1+0x6fc] ;  /* 0x0006fc0001057983 */ /* 0x000ee20000100800 */
[----:B------:R-:W-:Y:S02]  /*ed00*/  PRMT R7, RZ, 0x7610, R7 ;  /* 0x00007610ff077816 */ /* 0x000fe40000000007 */
[----:B---3--:R-:W-:-:S04]  /*ed10*/  @P0 LOP3.LUT R5, R5, R4, RZ, 0x3c, !PT ;  /* 0x0000000405050212 */ /* 0x008fc800078e3cff */
[----:B------:R-:W-:-:S04]  /*ed20*/  @P0 LOP3.LUT R4, R5, R4, RZ, 0x3c, !PT ;  /* 0x0000000405040212 */ /* 0x000fc800078e3cff */
[----:B------:R-:W-:-:S05]  /*ed30*/  @P0 LOP3.LUT R5, R5, R4, RZ, 0x3c, !PT ;  /* 0x0000000405050212 */ /* 0x000fca00078e3cff */
[----:B------:R-:W3:Y:S01]  /*ed40*/  @P0 LDG.E.U16 R7, [R4.64] ;  /* 0x0000000804070981 */ /* 0x000ee2000c1e1500 */
[----:B------:R-:W-:-:S03]  /*ed50*/  ISETP.GT.AND P2, PT, R2, 0xa0, PT ;  /* 0x000000a00200780c */ /* 0x000fc60003f44270 */
[----:B---3--:R0:W-:Y:S04]  /*ed60*/  STL [R1+0x200], R7 ;  /* 0x0002000701007387 */ /* 0x0081e80000100800 */
[----:B0-----:R-:W3:Y:S01]  /*ed70*/  LDL.LU R7, [R1+0x13e0] ;  /* 0x0013e00001077983 */ /* 0x001ee20000300800 */
[----:B------:R-:W2:Y:S02]  /*ed80*/  LDL R4, [R1+0x6f0] ;  /* 0x0006f00001047983 */ /* 0x000ea40000100800 */
[----:B------:R-:W2:Y:S01]  /*ed90*/  LDL R5, [R1+0x6f4] ;  /* 0x0006f40001057983 */ /* 0x000ea20000100800 */
[----:B----4-:R-:W-:Y:S02]  /*eda0*/  PRMT R28, RZ, 0x7610, R28 ;  /* 0x00007610ff1c7816 */ /* 0x010fe4000000001c */
[----:B--2---:R-:W-:-:S04]  /*edb0*/  @P2 LOP3.LUT R5, R5, R4, RZ, 0x3c, !PT ;  /* 0x0000000405052212 */ /* 0x004fc800078e3cff */
[----:B------:R-:W-:-:S04]  /*edc0*/  @P2 LOP3.LUT R4, R5, R4, RZ, 0x3c, !PT ;  /* 0x0000000405042212 */ /* 0x000fc800078e3cff */
[----:B------:R-:W-:-:S05]  /*edd0*/  @P2 LOP3.LUT R5, R5, R4, RZ, 0x3c, !PT ;  /* 0x0000000405052212 */ /* 0x000fca00078e3cff */
[----:B------:R-:W2:Y:S01]  /*ede0*/  @P2 LDG.E.U16 R28, [R4.64] ;  /* 0x00000008041c2981 */ /* 0x000ea2000c1e1500 */
[----:B------:R-:W-:-:S03]  /*edf0*/  ISETP.GT.AND P3, PT, R2, 0xa1, PT ;  /* 0x000000a10200780c */ /* 0x000fc60003f64270 */
[----:B--2---:R0:W-:Y:S04]  /*ee00*/  STL [R1+0x134], R28 ;  /* 0x0001341c01007387 */ /* 0x0041e80000100800 */
[----:B0-----:R-:W2:Y:S01]  /*ee10*/  LDL.LU R28, [R1+0x13dc] ;  /* 0x0013dc00011c7983 */ /* 0x001ea20000300800 */
[----:B------:R-:W4:Y:S02]  /*ee20*/  LDL R4, [R1+0x6e8] ;  /* 0x0006e80001047983 */ /* 0x000f240000100800 */
[----:B------:R-:W4:Y:S01]  /*ee30*/  LDL R5, [R1+0x6ec] ;  /* 0x0006ec0001057983 */ /* 0x000f220000100800 */
[----:B------:R-:W-:Y:S02]  /*ee40*/  PRMT R6, RZ, 0x7610, R6 ;  /* 0x00007610ff067816 */ /* 0x000fe40000000006 */
[----:B----4-:R-:W-:-:S04]  /*ee50*/  @P3 LOP3.LUT R5, R5, R4, RZ, 0x3c, !PT ;  /* 0x0000000405053212 */ /* 0x010fc800078e3cff */
[----:B------:R-:W-:-:S04]  /*ee60*/  @P3 LOP3.LUT R4, R5, R4, RZ, 0x3c, !PT ;  /* 0x0000000405043212 */ /* 0x000fc800078e3cff */
[----:B------:R-:W-:-:S05]  /*ee70*/  @P3 LOP3.LUT R5, R5, R4, RZ, 0x3c, !PT ;  /* 0x0000000405053212 */ /* 0x000fca00078e3cff */
[----:B------:R-:W4:Y:S01]  /*ee80*/  @P3 LDG.E.U16 R6, [R4.64] ;  /* 0x0000000804063981 */ /* 0x000f22000c1e1500 */
[----:B------:R-:W-:-:S03]  /*ee90*/  ISETP.GT.AND P4, PT, R2, 0xa2, PT ;  /* 0x000000a20200780c */ /* 0x000fc60003f84270 */
[----:B----4-:R0:W-:Y:S04]  /*eea0*/  STL [R1+0x130], R6 ;  /* 0x0001300601007387 */ /* 0x0101e80000100800 */
[----:B0-----:R-:W4:Y:S01]  /*eeb0*/  LDL.LU R6, [R1+0x13d8] ;  /* 0x0013d80001067983 */ /* 0x001f220000300800 */
[----:B------:R-:W2:Y:S02]  /*eec0*/  LDL R4, [R1+0x6e0] ;  /* 0x0006e00001047983 */ /* 0x000ea40000100800 */
[----:B------:R-:W2:Y:S01]  /*eed0*/  LDL R5, [R1+0x6e4] ;  /* 0x0006e40001057983 */ /* 0x000ea20000100800 */
[----:B---3--:R-:W-:Y:S02]  /*eee0*/  PRMT R7, RZ, 0x7610, R7 ;  /* 0x00007610ff077816 */ /* 0x008fe40000000007 */
[----:B--2---:R-:W-:-:S04]  /*eef0*/  @P4 LOP3.LUT R5, R5, R4, RZ, 0x3c, !PT ;  /* 0x0000000405054212 */ /* 0x004fc800078e3cff */
        /* <DEDUP_REMOVED lines=8> */
[----:B----4-:R-:W-:Y:S02]  /*ef80*/  PRMT R6, RZ, 0x7610, R6 ;  /* 0x00007610ff067816 */ /* 0x010fe40000000006 */
[----:B---3--:R-:W-:-:S04]  /*ef90*/  @P1 LOP3.LUT R5, R5, R4, RZ, 0x3c, !PT ;  /* 0x0000000405051212 */ /* 0x008fc800078e3cff */
[----:B------:R-:W-:-:S04]  /*efa0*/  @P1 LOP3.LUT R4, R5, R4, RZ, 0x3c, !PT ;  /* 0x0000000405041212 */ /* 0x000fc800078e3cff */
[----:B------:R-:W-:-:S05]  /*efb0*/  @P1 LOP3.LUT R5, R5, R4, RZ, 0x3c, !PT ;  /* 0x0000000405051212 */ /* 0x000fca00078e3cff */
[----:B------:R-:W3:Y:S01]  /*efc0*/  @P1 LDG.E.U16 R6, [R4.64] ;  /* 0x0000000804061981 */ /* 0x000ee2000c1e1500 */
[----:B------:R-:W-:-:S03]  /*efd0*/  ISETP.GT.AND P0, PT, R2, 0xa4, PT ;  /* 0x000000a40200780c */ /* 0x000fc60003f04270 */
[----:B---3--:R0:W-:Y:S04]  /*efe0*/  STL [R1+0x128], R6 ;  /* 0x0001280601007387 */ /* 0x0081e80000100800 */
[----:B0-----:R-:W3:Y:S01]  /*eff0*/  LDL.LU R6, [R1+0x13d0] ;  /* 0x0013d00001067983 */ /* 0x001ee20000300800 */
[----:B------:R-:W4:Y:S02]  /*f000*/  LDL R4, [R1+0x6d0] ;  /* 0x0006d00001047983 */ /* 0x000f240000100800 */
[----:B------:R-:W4:Y:S01]  /*f010*/  LDL R5, [R1+0x6d4] ;  /* 0x0006d40001057983 */ /* 0x000f220000100800 */
[----:B--2---:R-:W-:Y:S02]  /*f020*/  PRMT R7, RZ, 0x7610, R7 ;  /* 0x00007610ff077816 */ /* 0x004fe40000000007 */
[----:B----4-:R-:W-:-:S04]  /*f030*/  @P0 LOP3.LUT R5, R5, R4, RZ, 0x3c, !PT ;  /* 0x0000000405050212 */ /* 0x010fc800078e3cff */
        /* <DEDUP_REMOVED lines=257> */
[----:B------:R-:W2:Y:S03]  /*10050*/  LDL R5, [R1+0x604] ;  /* 0x0006040001057983 */ /* 0x000ea60000100800 */
[----:B--2---:R-:W-:-:S02]  /*10060*/  @P2 LOP3.LUT R5, R5, R4, RZ, 0x3c, !PT ;  /* 0x0000000405052212 */ /* 0x004fc400078e3cff */
[----:B---3--:R-:W-:Y:S02]  /*10070*/  PRMT R7, RZ, 0x7610, R7 ;  /* 0x00007610ff077816 */ /* 0x008fe40000000007 */
        /* <DEDUP_REMOVED lines=38> */
[----:B------:R-:W-:Y:S02]  /*102e0*/  PRMT R26, RZ, 0x7610, R26 ;  /* 0x00007610ff1a7816 */ /* 0x000fe4000000001a */
[----:B--2---:R-:W-:-:S04]  /*102f0*/  @P0 LOP3.LUT R5, R5, R4, RZ, 0x3c, !PT ;  /* 0x0000000405050212 */ /* 0x004fc800078e3cff */
[----:B------:R-:W-:-:S04]  /*10300*/  @P0 LOP3.LUT R4, R5, R4, RZ, 0x3c, !PT ;  /* 0x0000000405040212 */ /* 0x000fc800078e3cff */
[----:B------:R-:W-:-:S05]  /*10310*/  @P0 LOP3.LUT R5, R5, R4, RZ, 0x3c, !PT ;  /* 0x0000000405050212 */ /* 0x000fca00078e3cff */
[----:B------:R-:W2:Y:S01]  /*10320*/  @P0 LDG.E.U16 R26, [R4.64] ;  /* 0x00000008041a0981 */ /* 0x000ea2000c1e1500 */
[----:B------:R-:W-:-:S03]  /*10330*/  ISETP.GT.AND P2, PT, R2, 0xc3, PT ;  /* 0x000000c30200780c */ /* 0x000fc60003f44270 */
[----:B--2---:R0:W-:Y:S04]  /*10340*/  STL [R1+0xcc], R26 ;  /* 0x0000cc1a01007387 */ /* 0x0041e80000100800 */
[----:B0-----:R-:W2:Y:S01]  /*10350*/  LDL.LU R26, [R1+0x1354] ;  /* 0x00135400011a7983 */ /* 0x001ea20000300800 */
        /* <DEDUP_REMOVED lines=126> */
[----:B------:R0:W2:Y:S04]  /*10b40*/  @P4 LDG.E.U16 R7, [R4.64] ;  /* 0x0000000804074981 */ /* 0x0000a8000c1e1500 */
        /* <DEDUP_REMOVED lines=8> */
[----:B------:R0:W-:Y:S04]  /*10bd0*/  STL [R1+0x68], R7 ;  /* 0x0000680701007387 */ /* 0x0001e80000100800 */
[----:B0-----:R-:W3:Y:S04]  /*10be0*/  LDL R7, [R1+0x534] ;  /* 0x0005340001077983 */ /* 0x001ee80000100800 */
[----:B--2---:R0:W-:Y:S04]  /*10bf0*/  STL [R1+0x58], R14 ;  /* 0x0000580e01007387 */ /* 0x0041e80000100800 */
[----:B0-----:R-:W2:Y:S01]  /*10c00*/  LDL.LU R14, [R1+0x1320] ;  /* 0x00132000010e7983 */ /* 0x001ea20000300800 */
[----:B------:R-:W2:Y:S02]  /*10c10*/  LDL R4, [R1+0x558] ;  /* 0x0005580001047983 */ /* 0x000ea40000100800 */
[----:B------:R-:W2:Y:S01]  /*10c20*/  LDL R5, [R1+0x55c] ;  /* 0x00055c0001057983 */ /* 0x000ea20000100800 */
[----:B------:R-:W-:-:S02]  /*10c30*/  ISETP.GT.AND P1, PT, R2, 0xd3, PT ;  /* 0x000000d30200780c */ /* 0x000fc40003f24270 */
[----:B------:R-:W-:-:S11]  /*10c40*/  PRMT R13, RZ, 0x7610, R13 ;  /* 0x00007610ff0d7816 */ /* 0x000fd6000000000d */
        /* <DEDUP_REMOVED lines=24> */
[----:B------:R-:W-:Y:S02]  /*10dd0*/  ISETP.GT.AND P1, PT, R2, 0xd8, PT ;  /* 0x000000d80200780c */ /* 0x000fe40003f24270 */
[----:B------:R-:W-:Y:S01]  /*10de0*/  PRMT R9, RZ, 0x7610, R9 ;  /* 0x00007610ff097816 */ /* 0x000fe20000000009 */
[----:B--2---:R0:W-:Y:S04]  /*10df0*/  STL [R1+0x4c], R10 ;  /* 0x00004c0a01007387 */ /* 0x0041e80000100800 */
[----:B0-----:R-:W2:Y:S01]  /*10e00*/  LDL.LU R10, [R1+0x1314] ;  /* 0x00131400010a7983 */ /* 0x001ea20000300800 */
[----:B------:R-:W2:Y:S05]  /*10e10*/  LDL R5, [R1+0x530] ;  /* 0x0005300001057983 */ /* 0x000eaa0000100800 */
[----:B---3--:R-:W-:-:S02]  /*10e20*/  @P1 IMAD.MOV.U32 R4, RZ, RZ, R7 ;  /* 0x000000ffff041224 */ /* 0x008fc400078e0007 */
[----:B------:R-:W3:Y:S04]  /*10e30*/  LDL R7, [R1+0x4f4] ;  /* 0x0004f40001077983 */ /* 0x000ee80000100800 */
[----:B--2---:R-:W2:Y:S01]  /*10e40*/  @P1 LDG.E.U16 R9, [R4.64] ;  /* 0x0000000804091981 */ /* 0x004ea2000c1e1500 */
        /* <DEDUP_REMOVED lines=26> */
[----:B------:R-:W-:-:S02]  /*10ff0*/  ISETP.GT.AND P1, PT, R2, 0xe0, PT ;  /* 0x000000e00200780c */ /* 0x000fc40003f24270 */
[----:B--2---:R-:W-:-:S04]  /*11000*/  @P0 LOP3.LUT R5, R5, R4, RZ, 0x3c, !PT ;  /* 0x0000000405050212 */ /* 0x004fc800078e3cff */
[----:B------:R-:W-:-:S04]  /*11010*/  @P0 LOP3.LUT R4, R5, R4, RZ, 0x3c, !PT ;  /* 0x0000000405040212 */ /* 0x000fc800078e3cff */
[----:B------:R-:W-:-:S05]  /*11020*/  @P0 LOP3.LUT R5, R5, R4, RZ, 0x3c, !PT ;  /* 0x0000000405050212 */ /* 0x000fca00078e3cff */
[----:B------:R0:W2:Y:S04]  /*11030*/  @P0 LDG.E.U16 R0, [R4.64] ;  /* 0x0000000804000981 */ /* 0x0000a8000c1e1500 */
[----:B0-----:R-:W4:Y:S01]  /*11040*/  LDL R5, [R1+0x4f0] ;  /* 0x0004f00001057983 */ /* 0x001f220000100800 */
[----:B------:R-:W-:Y:S01]  /*11050*/  PRMT R6, RZ, 0x7610, R6 ;  /* 0x00007610ff067816 */ /* 0x000fe20000000006 */
[----:B---3--:R-:W-:Y:S02]  /*11060*/  @P1 IMAD.MOV.U32 R4, RZ, RZ, R7 ;  /* 0x000000ffff041224 */ /* 0x008fe400078e0007 */
[----:B--2---:R-:W-:Y:S01]  /*11070*/  STL [R1+0x12b0], R0 ;  /* 0x0012b00001007387 */ /* 0x004fe20000100800 */
[----:B------:R-:W-:Y:S02]  /*11080*/  ISETP.GT.AND P0, PT, R2, 0xe8, PT ;  /* 0x000000e80200780c */ /* 0x000fe40003f04270 */
[----:B------:R-:W-:Y:S01]  /*11090*/  PRMT R28, RZ, 0x7610, R28 ;  /* 0x00007610ff1c7816 */ /* 0x000fe2000000001c */
[----:B------:R-:W2:Y:S01]  /*110a0*/  LDL R7, [R1+0x4e8] ;  /* 0x0004e80001077983 */ /* 0x000ea20000100800 */
[----:B----4-:R0:W3:Y:S04]  /*110b0*/  @P1 LDG.E.U16 R6, [R4.64] ;  /* 0x0000000804061981 */ /* 0x0100e8000c1e1500 */
[----:B0-----:R-:W4:Y:S04]  /*110c0*/  LDL R4, [R1+0x4b0] ;  /* 0x0004b00001047983 */ /* 0x001f280000100800 */
[----:B------:R-:W4:Y:S02]  /*110d0*/  LDL R5, [R1+0x4b4] ;  /* 0x0004b40001057983 */ /* 0x000f240000100800 */
[----:B----4-:R-:W-:-:S04]  /*110e0*/  @P0 LOP3.LUT R5, R5, R4, RZ, 0x3c, !PT ;  /* 0x0000000405050212 */ /* 0x010fc800078e3cff */
[----:B------:R-:W-:-:S04]  /*110f0*/  @P0 LOP3.LUT R4, R5, R4, RZ, 0x3c, !PT ;  /* 0x0000000405040212 */ /* 0x000fc800078e3cff */
[----:B------:R-:W-:-:S05]  /*11100*/  @P0 LOP3.LUT R5, R5, R4, RZ, 0x3c, !PT ;  /* 0x0000000405050212 */ /* 0x000fca00078e3cff */
[----:B------:R-:W4:Y:S04]  /*11110*/  @P0 LDG.E.U16 R28, [R4.64] ;  /* 0x00000008041c0981 */ /* 0x000f28000c1e1500 */
[----:B---3--:R0:W-:Y:S04]  /*11120*/  STL [R1+0x38], R6 ;  /* 0x0000380601007387 */ /* 0x0081e80000100800 */
[----:B0-----:R-:W3:Y:S01]  /*11130*/  LDL R6, [R1+0x4ec] ;  /* 0x0004ec0001067983 */ /* 0x001ee20000100800 */
[----:B------:R-:W-:-:S03]  /*11140*/  ISETP.GT.AND P1, PT, R2, 0xf0, PT ;  /* 0x000000f00200780c */ /* 0x000fc60003f24270 */
[----:B----4-:R-:W-:Y:S01]  /*11150*/  STL [R1+0x34], R28 ;  /* 0x0000341c01007387 */ /* 0x010fe20000100800 */
[----:B------:R-:W4:Y:S02]  /*11160*/  LDL R4, [R1+0x470] ;  /* 0x0004700001047983 */ /* 0x000f240000100800 */
[----:B------:R-:W4:Y:S01]  /*11170*/  LDL R5, [R1+0x474] ;  /* 0x0004740001057983 */ /* 0x000f220000100800 */
[----:B------:R-:W-:-:S06]  /*11180*/  PRMT R0, RZ, 0x7610, R0 ;  /* 0x00007610ff007816 */ /* 0x000fcc0000000000 */
[----:B----4-:R-:W-:-:S04]  /*11190*/  @P1 LOP3.LUT R5, R5, R4, RZ, 0x3c, !PT ;  /* 0x0000000405051212 */ /* 0x010fc800078e3cff */
[----:B------:R-:W-:-:S04]  /*111a0*/  @P1 LOP3.LUT R4, R5, R4, RZ, 0x3c, !PT ;  /* 0x0000000405041212 */ /* 0x000fc800078e3cff */
[----:B------:R-:W-:-:S05]  /*111b0*/  @P1 LOP3.LUT R5, R5, R4, RZ, 0x3c, !PT ;  /* 0x0000000405051212 */ /* 0x000fca00078e3cff */
[----:B------:R0:W4:Y:S04]  /*111c0*/  @P1 LDG.E.U16 R0, [R4.64] ;  /* 0x0000000804001981 */ /* 0x000128000c1e1500 */
[----:B0-----:R-:W2:Y:S04]  /*111d0*/  LDL R4, [R1+0x430] ;  /* 0x0004300001047983 */ /* 0x001ea80000100800 */
[----:B------:R-:W2:Y:S01]  /*111e0*/  LDL R5, [R1+0x434] ;  /* 0x0004340001057983 */ /* 0x000ea20000100800 */
[----:B------:R-:W-:Y:S02]  /*111f0*/  ISETP.GT.AND P2, PT, R2, 0xf8, PT ;  /* 0x000000f80200780c */ /* 0x000fe40003f44270 */
[----:B------:R-:W-:-:S02]  /*11200*/  PRMT R27, RZ, 0x7610, R27 ;  /* 0x00007610ff1b7816 */ /* 0x000fc4000000001b */
[----:B------:R-:W-:-:S09]  /*11210*/  ISETP.GT.AND P0, PT, R2, 0xe1, PT ;  /* 0x000000e10200780c */ /* 0x000fd20003f04270 */
[----:B--2---:R-:W-:-:S04]  /*11220*/  @P2 LOP3.LUT R5, R5, R4, RZ, 0x3c, !PT ;  /* 0x0000000405052212 */ /* 0x004fc800078e3cff */
[----:B------:R-:W-:-:S04]  /*11230*/  @P2 LOP3.LUT R4, R5, R4, RZ, 0x3c, !PT ;  /* 0x0000000405042212 */ /* 0x000fc800078e3cff */
[----:B------:R-:W-:-:S05]  /*11240*/  @P2 LOP3.LUT R5, R5, R4, RZ, 0x3c, !PT ;  /* 0x0000000405052212 */ /* 0x000fca00078e3cff */
[----:B------:R3:W2:Y:S01]  /*11250*/  @P2 LDG.E.U16 R27, [R4.64] ;  /* 0x00000008041b2981 */ /* 0x0006a2000c1e1500 */
[----:B------:R-:W-:-:S03]  /*11260*/  PRMT R26, RZ, 0x7610, R26 ;  /* 0x00007610ff1a7816 */ /* 0x000fc6000000001a */
[----:B----4-:R-:W-:Y:S01]  /*11270*/  STL [R1+0x12f4], R0 ;  /* 0x0012f40001007387 */ /* 0x010fe20000100800 */
[----:B---3--:R-:W-:Y:S02]  /*11280*/  @P0 IMAD.MOV.U32 R4, RZ, RZ, R6 ;  /* 0x000000ffff040224 */ /* 0x008fe400078e0006 */
[----:B------:R-:W-:-:S05]  /*11290*/  @P0 IMAD.MOV.U32 R5, RZ, RZ, R7 ;  /* 0x000000ffff050224 */ /* 0x000fca00078e0007 */
[----:B------:R0:W3:Y:S04]  /*112a0*/  @P0 LDG.E.U16 R26, [R4.64] ;  /* 0x00000008041a0981 */ /* 0x0000e8000c1e1500 */
[----:B--2---:R1:W-:Y:S01]  /*112b0*/  STL [R1+0x12f8], R27 ;  /* 0x0012f81b01007387 */ /* 0x0043e20000100800 */
[----:B0-----:R-:W2:Y:S02]  /*112c0*/  LDL R4, [R1+0x4a8] ;  /* 0x0004a80001047983 */ /* 0x001ea40000100800 */
[----:B------:R-:W2:Y:S01]  /*112d0*/  LDL R5, [R1+0x4ac] ;  /* 0x0004ac0001057983 */ /* 0x000ea20000100800 */
[C---:B------:R-:W-:Y:S02]  /*112e0*/  ISETP.GT.AND P1, PT, R2.reuse, 0xe9, PT ;  /* 0x000000e90200780c */ /* 0x040fe40003f24270 */
[----:B------:R-:W-:Y:S01]  /*112f0*/  PRMT R25, RZ, 0x7610, R25 ;  /* 0x00007610ff197816 */ /* 0x000fe20000000019 */
[----:B------:R-:W4:Y:S04]  /*11300*/  LDL R7, [R1+0x428] ;  /* 0x0004280001077983 */ /* 0x000f280000100800 */
[----:B------:R-:W4:Y:S04]  /*11310*/  LDL R6, [R1+0x42c] ;  /* 0x00042c0001067983 */ /* 0x000f280000100800 */
[----:B-1----:R-:W4:Y:S04]  /*11320*/  LDL R27, [R1+0x46c] ;  /* 0x00046c00011b7983 */ /* 0x002f280000100800 */
[----:B---3--:R0:W-:Y:S01]  /*11330*/  STL [R1+0x12e0], R26 ;  /* 0x0012e01a01007387 */ /* 0x0081e20000100800 */
[----:B------:R-:W-:-:S02]  /*11340*/  ISETP.GT.AND P0, PT, R2, 0xf1, PT ;  /* 0x000000f10200780c */ /* 0x000fc40003f04270 */
[----:B------:R-:W-:Y:S02]  /*11350*/  PRMT R24, RZ, 0x7610, R24 ;  /* 0x00007610ff187816 */ /* 0x000fe40000000018 */
[----:B------:R-:W-:Y:S01]  /*11360*/  PRMT R23, RZ, 0x7610, R23 ;  /* 0x00007610ff177816 */ /* 0x000fe20000000017 */
[----:B0-----:R-:W3:Y:S01]  /*11370*/  LDL R26, [R1+0x514] ;  /* 0x00051400011a7983 */ /* 0x001ee20000100800 */
[----:B--2---:R-:W-:-:S04]  /*11380*/  @P1 LOP3.LUT R5, R5, R4, RZ, 0x3c, !PT ;  /* 0x0000000405051212 */ /* 0x004fc800078e3cff */
[----:B------:R-:W-:-:S04]  /*11390*/  @P1 LOP3.LUT R4, R5, R4, RZ, 0x3c, !PT ;  /* 0x0000000405041212 */ /* 0x000fc800078e3cff */
[----:B------:R-:W-:-:S05]  /*113a0*/  @P1 LOP3.LUT R5, R5, R4, RZ, 0x3c, !PT ;  /* 0x0000000405051212 */ /* 0x000fca00078e3cff */
[----:B------:R0:W2:Y:S04]  /*113b0*/  @P1 LDG.E.U16 R25, [R4.64] ;  /* 0x0000000804191981 */ /* 0x0000a8000c1e1500 */
[----:B0-----:R-:W2:Y:S01]  /*113c0*/  LDL R5, [R1+0x468] ;  /* 0x0004680001057983 */ /* 0x001ea20000100800 */
[----:B----4-:R-:W-:Y:S01]  /*113d0*/  @P0 IMAD.MOV.U32 R4, RZ, RZ, R27 ;  /* 0x000000ffff040224 */ /* 0x010fe200078e001b */
[----:B------:R-:W-:-:S04]  /*113e0*/  ISETP.GT.AND P1, PT, R2, 0xf9, PT ;  /* 0x000000f90200780c */ /* 0x000fc80003f24270 */
[----:B--2---:R0:W2:Y:S04]  /*113f0*/  @P0 LDG.E.U16 R24, [R4.64] ;  /* 0x0000000804180981 */ /* 0x0040a8000c1e1500 */
[----:B------:R1:W-:Y:S01]  /*11400*/  STL [R1+0x12e4], R25 ;  /* 0x0012e41901007387 */ /* 0x0003e20000100800 */
[----:B------:R-:W4:Y:S04]  /*11410*/  LDL R27, [R1+0x4e4] ;  /* 0x0004e400011b7983 */ /* 0x000f280000100800 */
[----:B0-----:R-:W-:Y:S02]  /*11420*/  @P1 IMAD.MOV.U32 R4, RZ, RZ, R6 ;  /* 0x000000ffff041224 */ /* 0x001fe400078e0006 */
[----:B------:R-:W-:Y:S01]  /*11430*/  @P1 IMAD.MOV.U32 R5, RZ, RZ, R7 ;  /* 0x000000ffff051224 */ /* 0x000fe200078e0007 */
[----:B-1----:R-:W4:Y:S04]  /*11440*/  LDL R25, [R1+0x510] ;  /* 0x0005100001197983 */ /* 0x002f280000100800 */
[----:B------:R3:W4:Y:S01]  /*11450*/  @P1 LDG.E.U16 R23, [R4.64] ;  /* 0x0000000804171981 */ /* 0x000722000c1e1500 */
[----:B------:R-:W-:-:S02]  /*11460*/  ISETP.GT.AND P0, PT, R2, 0xdc, PT ;  /* 0x000000dc0200780c */ /* 0x000fc40003f04270 */
[----:B------:R-:W-:-:S11]  /*11470*/  PRMT R22, RZ, 0x7610, R22 ;  /* 0x00007610ff167816 */ /* 0x000fd60000000016 */
[----:B---3--:R-:W-:Y:S01]  /*11480*/  @P0 IMAD.MOV.U32 R4, RZ, RZ, R26 ;  /* 0x000000ffff040224 */ /* 0x008fe200078e001a */
[----:B--2---:R0:W-:Y:S01]  /*11490*/  STL [R1+0x12e8], R24 ;  /* 0x0012e81801007387 */ /* 0x0041e20000100800 */
[----:B------:R-:W2:Y:S02]  /*114a0*/  LDL R7, [R1+0x4a0] ;  /* 0x0004a00001077983 */ /* 0x000ea40000100800 */
[----:B------:R-:W3:Y:S01]  /*114b0*/  LDL R6, [R1+0x4a4] ;  /* 0x0004a40001067983 */ /* 0x000ee20000100800 */
[----:B0-----:R-:W2:Y:S01]  /*114c0*/  LDL R24, [R1+0x4e0] ;  /* 0x0004e00001187983 */ /* 0x001ea20000100800 */
[----:B----4-:R-:W-:-:S03]  /*114d0*/  @P0 IMAD.MOV.U32 R5, RZ, RZ, R25 ;  /* 0x000000ffff050224 */ /* 0x010fc600078e0019 */
[----:B------:R-:W-:Y:S01]  /*114e0*/  STL [R1+0x12ec], R23 ;  /* 0x0012ec1701007387 */ /* 0x000fe20000100800 */
[----:B------:R-:W4:Y:S02]  /*114f0*/  LDL R26, [R1+0x460] ;  /* 0x00046000011a7983 */ /* 0x000f240000100800 */
[----:B------:R-:W3:Y:S01]  /*11500*/  LDL R25, [R1+0x464] ;  /* 0x0004640001197983 */ /* 0x000ee20000100800 */
[----:B------:R0:W3:Y:S01]  /*11510*/  @P0 LDG.E.U16 R22, [R4.64] ;  /* 0x0000000804160981 */ /* 0x0000e2000c1e1500 */
[C---:B------:R-:W-:Y:S02]  /*11520*/  ISETP.GT.AND P1, PT, R2.reuse, 0xe2, PT ;  /* 0x000000e20200780c */ /* 0x040fe40003f24270 */
[----:B------:R-:W-:Y:S02]  /*11530*/  ISETP.GT.AND P0, PT, R2, 0xea, PT ;  /* 0x000000ea0200780c */ /* 0x000fe40003f04270 */
[----:B------:R-:W-:Y:S02]  /*11540*/  PRMT R21, RZ, 0x7610, R21 ;  /* 0x00007610ff157816 */ /* 0x000fe40000000015 */
[----:B------:R-:W-:-:S07]  /*11550*/  PRMT R20, RZ, 0x7610, R20 ;  /* 0x00007610ff147816 */ /* 0x000fce0000000014 */
[----:B0-----:R-:W-:Y:S01]  /*11560*/  @P1 IMAD.MOV.U32 R4, RZ, RZ, R27 ;  /* 0x000000ffff041224 */ /* 0x001fe200078e001b */
[----:B------:R-:W-:Y:S01]  /*11570*/  PRMT R17, RZ, 0x7610, R17 ;  /* 0x00007610ff117816 */ /* 0x000fe20000000011 */
[----:B--2---:R-:W-:-:S05]  /*11580*/  @P1 IMAD.MOV.U32 R5, RZ, RZ, R24 ;  /* 0x000000ffff051224 */ /* 0x004fca00078e0018 */
[----:B------:R3:W2:Y:S01]  /*11590*/  @P1 LDG.E.U16 R21, [R4.64] ;  /* 0x0000000804151981 */ /* 0x0006a2000c1e1500 */
[----:B------:R-:W-:Y:S01]  /*115a0*/  ISETP.GT.AND P1, PT, R2, 0xf2, PT ;  /* 0x000000f20200780c */ /* 0x000fe20003f24270 */
[----:B---3--:R-:W-:Y:S02]  /*115b0*/  @P0 IMAD.MOV.U32 R4, RZ, RZ, R6 ;  /* 0x000000ffff040224 */ /* 0x008fe400078e0006 */
[----:B------:R-:W-:-:S05]  /*115c0*/  @P0 IMAD.MOV.U32 R5, RZ, RZ, R7 ;  /* 0x000000ffff050224 */ /* 0x000fca00078e0007 */
[----:B------:R0:W3:Y:S04]  /*115d0*/  @P0 LDG.E.U16 R20, [R4.64] ;  /* 0x0000000804140981 */ /* 0x0000e8000c1e1500 */
[----:B------:R1:W-:Y:S01]  /*115e0*/  STL [R1+0x1298], R22 ;  /* 0x0012981601007387 */ /* 0x0003e20000100800 */
[----:B------:R-:W3:Y:S02]  /*115f0*/  LDL R24, [R1+0x420] ;  /* 0x0004200001187983 */ /* 0x000ee40000100800 */
[----:B0-----:R-:W-:Y:S02]  /*11600*/  @P1 IMAD.MOV.U32 R4, RZ, RZ, R25 ;  /* 0x000000ffff041224 */ /* 0x001fe400078e0019 */
[----:B----4-:R-:W-:Y:S01]  /*11610*/  @P1 IMAD.MOV.U32 R5, RZ, RZ, R26 ;  /* 0x000000ffff051224 */ /* 0x010fe200078e001a */
[----:B-1----:R-:W4:Y:S04]  /*11620*/  LDL R22, [R1+0x424] ;  /* 0x0004240001167983 */ /* 0x002f280000100800 */
[----:B------:R0:W4:Y:S01]  /*11630*/  @P1 LDG.E.U16 R17, [R4.64] ;  /* 0x0000000804111981 */ /* 0x000122000c1e1500 */
[----:B------:R-:W-:-:S02]  /*11640*/  ISETP.GT.AND P2, PT, R2, 0xfa, PT ;  /* 0x000000fa0200780c */ /* 0x000fc40003f44270 */
[----:B------:R-:W-:Y:S01]  /*11650*/  PRMT R12, RZ, 0x7610, R12 ;  /* 0x00007610ff0c7816 */ /* 0x000fe2000000000c */
[----:B--2---:R1:W-:Y:S01]  /*11660*/  STL [R1+0x12c8], R21 ;  /* 0x0012c81501007387 */ /* 0x0043e20000100800 */
[----:B------:R-:W2:Y:S02]  /*11670*/  LDL R7, [R1+0x4d8] ;  /* 0x0004d80001077983 */ /* 0x000ea40000100800 */
[----:B------:R-:W2:Y:S01]  /*11680*/  LDL R6, [R1+0x4dc] ;  /* 0x0004dc0001067983 */ /* 0x000ea20000100800 */
[----:B---3--:R-:W-:Y:S01]  /*11690*/  STL [R1+0x12cc], R20 ;  /* 0x0012cc1401007387 */ /* 0x008fe20000100800 */
[----:B------:R-:W3:Y:S02]  /*116a0*/  LDL R25, [R1+0x498] ;  /* 0x0004980001197983 */ /* 0x000ee40000100800 */
[----:B-1----:R-:W3:Y:S03]  /*116b0*/  LDL R21, [R1+0x49c] ;  /* 0x00049c0001157983 */ /* 0x002ee60000100800 */
[----:B0-----:R-:W-:-:S02]  /*116c0*/  @P2 IMAD.MOV.U32 R5, RZ, RZ, R24 ;  /* 0x000000ffff052224 */ /* 0x001fc400078e0018 */
[----:B----4-:R-:W-:Y:S01]  /*116d0*/  @P2 IMAD.MOV.U32 R4, RZ, RZ, R22 ;  /* 0x000000ffff042224 */ /* 0x010fe200078e0016 */
[----:B------:R-:W-:Y:S01]  /*116e0*/  STL [R1+0x12d0], R17 ;  /* 0x0012d01101007387 */ /* 0x000fe20000100800 */
[----:B------:R-:W4:Y:S02]  /*116f0*/  LDL R24, [R1+0x458] ;  /* 0x0004580001187983 */ /* 0x000f240000100800 */
[----:B------:R-:W4:Y:S01]  /*11700*/  LDL R22, [R1+0x45c] ;  /* 0x00045c0001167983 */ /* 0x000f220000100800 */
[----:B------:R2:W4:Y:S01]  /*11710*/  @P2 LDG.E.U16 R12, [R4.64] ;  /* 0x00000008040c2981 */ /* 0x000522000c1e1500 */
[C---:B------:R-:W-:Y:S02]  /*11720*/  ISETP.GT.AND P0, PT, R2.reuse, 0xe3, PT ;  /* 0x000000e30200780c */ /* 0x040fe40003f04270 */
[----:B------:R-:W-:Y:S02]  /*11730*/  ISETP.GT.AND P1, PT, R2, 0xeb, PT ;  /* 0x000000eb0200780c */ /* 0x000fe40003f24270 */
[----:B------:R-:W-:-:S02]  /*11740*/  PRMT R19, RZ, 0x7610, R19 ;  /* 0x00007610ff137816 */ /* 0x000fc40000000013 */
[----:B------:R-:W-:Y:S02]  /*11750*/  PRMT R18, RZ, 0x7610, R18 ;  /* 0x00007610ff127816 */ /* 0x000fe40000000012 */
[----:B------:R-:W-:-:S05]  /*11760*/  PRMT R16, RZ, 0x7610, R16 ;  /* 0x00007610ff107816 */ /* 0x000fca0000000010 */
[----:B--2---:R-:W-:Y:S02]  /*11770*/  @P0 IMAD.MOV.U32 R5, RZ, RZ, R7 ;  /* 0x000000ffff050224 */ /* 0x004fe400078e0007 */
[----:B------:R-:W-:-:S05]  /*11780*/  @P0 IMAD.MOV.U32 R4, RZ, RZ, R6 ;  /* 0x000000ffff040224 */ /* 0x000fca00078e0006 */
[----:B------:R3:W2:Y:S01]  /*11790*/  @P0 LDG.E.U16 R19, [R4.64] ;  /* 0x0000000804130981 */ /* 0x0006a2000c1e1500 */
[----:B------:R-:W-:Y:S01]  /*117a0*/  ISETP.GT.AND P0, PT, R2, 0xf3, PT ;  /* 0x000000f30200780c */ /* 0x000fe20003f04270 */
[----:B---3--:R-:W-:Y:S02]  /*117b0*/  @P1 IMAD.MOV.U32 R5, RZ, RZ, R25 ;  /* 0x000000ffff051224 */ /* 0x008fe400078e0019 */
[----:B------:R-:W-:-:S05]  /*117c0*/  @P1 IMAD.MOV.U32 R4, RZ, RZ, R21 ;  /* 0x000000ffff041224 */ /* 0x000fca00078e0015 */
[----:B------:R4:W3:Y:S05]  /*117d0*/  @P1 LDG.E.U16 R18, [R4.64] ;  /* 0x0000000804121981 */ /* 0x0008ea000c1e1500 */
[----:B----4-:R-:W-:Y:S02]  /*117e0*/  @P0 IMAD.MOV.U32 R5, RZ, RZ, R24 ;  /* 0x000000ffff050224 */ /* 0x010fe400078e0018 */
[----:B------:R-:W-:Y:S01]  /*117f0*/  @P0 IMAD.MOV.U32 R4, RZ, RZ, R22 ;  /* 0x000000ffff040224 */ /* 0x000fe200078e0016 */
[----:B------:R0:W-:Y:S01]  /*11800*/  STL [R1+0x12d4], R12 ;  /* 0x0012d40c01007387 */ /* 0x0001e20000100800 */
[----:B------:R-:W4:Y:S02]  /*11810*/  LDL R7, [R1+0x418] ;  /* 0x0004180001077983 */ /* 0x000f240000100800 */
[----:B------:R-:W4:Y:S01]  /*11820*/  LDL R6, [R1+0x41c] ;  /* 0x00041c0001067983 */ /* 0x000f220000100800 */
[----:B------:R1:W4:Y:S01]  /*11830*/  @P0 LDG.E.U16 R16, [R4.64] ;  /* 0x0000000804100981 */ /* 0x000322000c1e1500 */
[----:B------:R-:W-:-:S02]  /*11840*/  ISETP.GT.AND P1, PT, R2, 0xfb, PT ;  /* 0x000000fb0200780c */ /* 0x000fc40003f24270 */
[----:B-1----:R-:W-:Y:S01]  /*11850*/  PRMT R5, RZ, 0x7610, R5 ;  /* 0x00007610ff057816 */ /* 0x002fe20000000005 */
[----:B--2---:R-:W-:Y:S01]  /*11860*/  STL [R1+0x12b4], R19 ;  /* 0x0012b41301007387 */ /* 0x004fe20000100800 */
[----:B------:R-:W2:Y:S02]  /*11870*/  LDL R21, [R1+0x4d0] ;  /* 0x0004d00001157983 */ /* 0x000ea40000100800 */
[----:B0-----:R-:W2:Y:S01]  /*11880*/  LDL R12, [R1+0x4d4] ;  /* 0x0004d400010c7983 */ /* 0x001ea20000100800 */
[----:B---3--:R-:W-:Y:S01]  /*11890*/  STL [R1+0x12b8], R18 ;  /* 0x0012b81201007387 */ /* 0x008fe20000100800 */
[----:B------:R-:W3:Y:S02]  /*118a0*/  LDL R25, [R1+0x490] ;  /* 0x0004900001197983 */ /* 0x000ee40000100800 */
[----:B------:R-:W3:Y:S03]  /*118b0*/  LDL R24, [R1+0x494] ;  /* 0x0004940001187983 */ /* 0x000ee60000100800 */
[----:B----4-:R2:W4:Y:S04]  /*118c0*/  @P1 LDG.E.U16 R5, [R6.64] ;  /* 0x0000000806051981 */ /* 0x010528000c1e1500 */
[----:B------:R-:W-:Y:S01]  /*118d0*/  STL [R1+0x12bc], R16 ;  /* 0x0012bc1001007387 */ /* 0x000fe20000100800 */
[----:B------:R-:W4:Y:S02]  /*118e0*/  LDL R26, [R1+0x450] ;  /* 0x00045000011a7983 */ /* 0x000f240000100800 */
[----:B------:R-:W4:Y:S01]  /*118f0*/  LDL R22, [R1+0x454] ;  /* 0x0004540001167983 */ /* 0x000f220000100800 */
[----:B------:R-:W-:-:S02]  /*11900*/  ISETP.GT.AND P0, PT, R2, 0xe4, PT ;  /* 0x000000e40200780c */ /* 0x000fc40003f04270 */
[----:B------:R-:W-:Y:S02]  /*11910*/  ISETP.GT.AND P1, PT, R2, 0xec, PT ;  /* 0x000000ec0200780c */ /* 0x000fe40003f24270 */
[----:B------:R-:W-:Y:S02]  /*11920*/  PRMT R15, RZ, 0x7610, R15 ;  /* 0x00007610ff0f7816 */ /* 0x000fe4000000000f */
        /* <DEDUP_REMOVED lines=16> */
[----:B------:R-:W-:Y:S01]  /*11a30*/  PRMT R4, RZ, 0x7610, R4 ;  /* 0x00007610ff047816 */ /* 0x000fe20000000004 */
[----:B--2---:R-:W-:Y:S01]  /*11a40*/  STL [R1+0x129c], R15 ;  /* 0x00129c0f01007387 */ /* 0x004fe20000100800 */
[----:B------:R-:W2:Y:S02]  /*11a50*/  LDL R25, [R1+0x508] ;  /* 0x0005080001197983 */ /* 0x000ea40000100800 */
[----:B------:R-:W2:Y:S01]  /*11a60*/  LDL R24, [R1+0x50c] ;  /* 0x00050c0001187983 */ /* 0x000ea20000100800 */
[----:B---3--:R-:W-:Y:S01]  /*11a70*/  STL [R1+0x12a0], R14 ;  /* 0x0012a00e01007387 */ /* 0x008fe20000100800 */
[----:B------:R-:W3:Y:S02]  /*11a80*/  LDL R22, [R1+0x4c8] ;  /* 0x0004c80001167983 */ /* 0x000ee40000100800 */
[----:B0-----:R-:W3:Y:S03]  /*11a90*/  LDL R5, [R1+0x4cc] ;  /* 0x0004cc0001057983 */ /* 0x001ee60000100800 */
[----:B----4-:R-:W-:-:S02]  /*11aa0*/  @P1 IMAD.MOV.U32 R7, RZ, RZ, R21 ;  /* 0x000000ffff071224 */ /* 0x010fc400078e0015 */
[----:B------:R-:W-:Y:S01]  /*11ab0*/  @P1 IMAD.MOV.U32 R6, RZ, RZ, R12 ;  /* 0x000000ffff061224 */ /* 0x000fe200078e000c */
        /* <DEDUP_REMOVED lines=18> */
[----:B------:R-:W-:Y:S01]  /*11be0*/  STL [R1+0x12a8], R4 ;  /* 0x0012a80401007387 */ /* 0x000fe20000100800 */
        /* <DEDUP_REMOVED lines=10> */
[----:B------:R-:W3:Y:S03]  /*11c90*/  LDL R12, [R1+0x584] ;  /* 0x00058400010c7983 */ /* 0x000ee60000100800 */
[----:B----4-:R-:W-:Y:S01]  /*11ca0*/  @P1 IMAD.MOV.U32 R6, RZ, RZ, R24 ;  /* 0x000000ffff061224 */ /* 0x010fe200078e0018 */
[----:B------:R0:W-:Y:S01]  /*11cb0*/  STL [R1+0x1260], R9 ;  /* 0x0012600901007387 */ /* 0x0001e20000100800 */
[----:B------:R-:W4:Y:S02]  /*11cc0*/  LDL R24, [R1+0x578] ;  /* 0x0005780001187983 */ /* 0x000f240000100800 */
[----:B------:R-:W-:-:S05]  /*11cd0*/  @P1 IMAD.MOV.U32 R7, RZ, RZ, R25 ;  /* 0x000000ffff071224 */ /* 0x000fca00078e0019 */
[----:B------:R2:W4:Y:S04]  /*11ce0*/  @P1 LDG.E.U16 R8, [R6.64] ;  /* 0x0000000806081981 */ /* 0x000528000c1e1500 */
[----:B0-----:R-:W4:Y:S01]  /*11cf0*/  LDL R9, [R1+0x57c] ;  /* 0x00057c0001097983 */ /* 0x001f220000100800 */
[C---:B------:R-:W-:Y:S02]  /*11d00*/  ISETP.GT.AND P2, PT, R2.reuse, 0xfd, PT ;  /* 0x000000fd0200780c */ /* 0x040fe40003f44270 */
[----:B------:R-:W-:Y:S02]  /*11d10*/  ISETP.GT.AND P0, PT, R2, 0xce, PT ;  /* 0x000000ce0200780c */ /* 0x000fe40003f04270 */
[----:B------:R-:W-:Y:S02]  /*11d20*/  PRMT R3, RZ, 0x7610, R3 ;  /* 0x00007610ff037816 */ /* 0x000fe40000000003 */
[----:B------:R-:W-:-:S02]  /*11d30*/  PRMT R11, RZ, 0x7610, R11 ;  /* 0x00007610ff0b7816 */ /* 0x000fc4000000000b */
[----:B------:R-:W-:Y:S02]  /*11d40*/  ISETP.GT.AND P1, PT, R2, 0xcf, PT ;  /* 0x000000cf0200780c */ /* 0x000fe40003f24270 */
[----:B------:R-:W-:-:S03]  /*11d50*/  PRMT R10, RZ, 0x7610, R10 ;  /* 0x00007610ff0a7816 */ /* 0x000fc6000000000a */
[----:B--2---:R-:W-:Y:S02]  /*11d60*/  @P2 IMAD.MOV.U32 R7, RZ, RZ, R22 ;  /* 0x000000ffff072224 */ /* 0x004fe400078e0016 */
[----:B------:R-:W-:-:S05]  /*11d70*/  @P2 IMAD.MOV.U32 R6, RZ, RZ, R5 ;  /* 0x000000ffff062224 */ /* 0x000fca00078e0005 */
[----:B------:R3:W2:Y:S02]  /*11d80*/  @P2 LDG.E.U16 R3, [R6.64] ;  /* 0x0000000806032981 */ /* 0x0006a4000c1e1500 */
[----:B---3--:R-:W-:Y:S02]  /*11d90*/  @P0 IMAD.MOV.U32 R7, RZ, RZ, R21 ;  /* 0x000000ffff070224 */ /* 0x008fe400078e0015 */
[----:B------:R-:W-:-:S05]  /*11da0*/  @P0 IMAD.MOV.U32 R6, RZ, RZ, R12 ;  /* 0x000000ffff060224 */ /* 0x000fca00078e000c */
[----:B------:R4:W3:Y:S02]  /*11db0*/  @P0 LDG.E.U16 R11, [R6.64] ;  /* 0x00000008060b0981 */ /* 0x0008e4000c1e1500 */
[----:B----4-:R-:W-:Y:S02]  /*11dc0*/  @P1 IMAD.MOV.U32 R7, RZ, RZ, R24 ;  /* 0x000000ffff071224 */ /* 0x010fe400078e0018 */
[----:B------:R-:W-:-:S05]  /*11dd0*/  @P1 IMAD.MOV.U32 R6, RZ, RZ, R9 ;  /* 0x000000ffff061224 */ /* 0x000fca00078e0009 */
[----:B------:R-:W4:Y:S04]  /*11de0*/  @P1 LDG.E.U16 R10, [R6.64] ;  /* 0x00000008060a1981 */ /* 0x000f28000c1e1500 */
[----:B------:R0:W-:Y:S01]  /*11df0*/  STL [R1+0x1264], R8 ;  /* 0x0012640801007387 */ /* 0x0001e20000100800 */
[----:B------:R-:W4:Y:S03]  /*11e00*/  LDL R5, [R1+0x544] ;  /* 0x0005440001057983 */ /* 0x000f260000100800 */
[----:B0-----:R-:W4:Y:S01]  /*11e10*/  LDL R8, [R1+0x540] ;  /* 0x0005400001087983 */ /* 0x001f220000100800 */
[----:B------:R-:W-:-:S03]  /*11e20*/  ISETP.GT.AND P0, PT, R2, 0xd6, PT ;  /* 0x000000d60200780c */ /* 0x000fc60003f04270 */
[----:B--2---:R-:W-:Y:S01]  /*11e30*/  STL [R1+0x1268], R3 ;  /* 0x0012680301007387 */ /* 0x004fe20000100800 */
[----:B------:R-:W2:Y:S02]  /*11e40*/  LDL R22, [R1+0x538] ;  /* 0x0005380001167983 */ /* 0x000ea40000100800 */
[----:B------:R-:W2:Y:S02]  /*11e50*/  LDL R21, [R1+0x53c] ;  /* 0x00053c0001157983 */ /* 0x000ea40000100800 */
[----:B------:R-:W2:Y:S01]  /*11e60*/  LDL R12, [R1+0x500] ;  /* 0x00050000010c7983 */ /* 0x000ea20000100800 */
[----:B---3--:R0:W-:Y:S01]  /*11e70*/  STL [R1+0xc8], R11 ;  /* 0x0000c80b01007387 */ /* 0x0081e20000100800 */
[----:B------:R-:W3:Y:S03]  /*11e80*/  LDL R9, [R1+0x4fc] ;  /* 0x0004fc0001097983 */ /* 0x000ee60000100800 */
[----:B0-----:R-:W3:Y:S04]  /*11e90*/  LDL R11, [R1+0x504] ;  /* 0x00050400010b7983 */ /* 0x001ee80000100800 */
[----:B----4-:R0:W-:Y:S01]  /*11ea0*/  STL [R1+0xb8], R10 ;  /* 0x0000b80a01007387 */ /* 0x0101e20000100800 */
[----:B------:R-:W-:-:S03]  /*11eb0*/  @P0 IMAD.MOV.U32 R6, RZ, RZ, R5 ;  /* 0x000000ffff060224 */ /* 0x000fc600078e0005 */
[----:B------:R-:W4:Y:S04]  /*11ec0*/  LDL R5, [R1+0x4c4] ;  /* 0x0004c40001057983 */ /* 0x000f280000100800 */
[----:B0-----:R-:W4:Y:S01]  /*11ed0*/  LDL R10, [R1+0x4f8] ;  /* 0x0004f800010a7983 */ /* 0x001f220000100800 */
[----:B------:R-:W-:Y:S02]  /*11ee0*/  @P0 IMAD.MOV.U32 R7, RZ, RZ, R8 ;  /* 0x000000ffff070224 */ /* 0x000fe400078e0008 */
[----:B------:R-:W4:Y:S01]  /*11ef0*/  LDL R8, [R1+0x4c0] ;  /* 0x0004c00001087983 */ /* 0x000f220000100800 */
[----:B------:R-:W-:Y:S02]  /*11f00*/  PRMT R23, RZ, 0x7610, R23 ;  /* 0x00007610ff177816 */ /* 0x000fe40000000017 */
[----:B------:R-:W-:-:S04]  /*11f10*/  ISETP.GT.AND P1, PT, R2, 0xd7, PT ;  /* 0x000000d70200780c */ /* 0x000fc80003f24270 */
[----:B------:R2:W4:Y:S01]  /*11f20*/  @P0 LDG.E.U16 R23, [R6.64] ;  /* 0x0000000806170981 */ /* 0x000522000c1e1500 */
[----:B------:R-:W-:Y:S02]  /*11f30*/  ISETP.GT.AND P0, PT, R2, 0xde, PT ;  /* 0x000000de0200780c */ /* 0x000fe40003f04270 */
[----:B------:R-:W-:Y:S02]  /*11f40*/  PRMT R20, RZ, 0x7610, R20 ;  /* 0x00007610ff147816 */ /* 0x000fe40000000014 */
[----:B------:R-:W-:Y:S02]  /*11f50*/  PRMT R19, RZ, 0x7610, R19 ;  /* 0x00007610ff137816 */ /* 0x000fe40000000013 */
[----:B------:R-:W-:Y:S02]  /*11f60*/  PRMT R15, RZ, 0x7610, R15 ;  /* 0x00007610ff0f7816 */ /* 0x000fe4000000000f */
[----:B------:R-:W-:Y:S01]  /*11f70*/  PRMT R14, RZ, 0x7610, R14 ;  /* 0x00007610ff0e7816 */ /* 0x000fe2000000000e */
[----:B--2---:R-:W-:-:S02]  /*11f80*/  @P1 IMAD.MOV.U32 R7, RZ, RZ, R22 ;  /* 0x000000ffff071224 */ /* 0x004fc400078e0016 */
[----:B------:R-:W-:-:S05]  /*11f90*/  @P1 IMAD.MOV.U32 R6, RZ, RZ, R21 ;  /* 0x000000ffff061224 */ /* 0x000fca00078e0015 */
[----:B------:R0:W2:Y:S01]  /*11fa0*/  @P1 LDG.E.U16 R20, [R6.64] ;  /* 0x0000000806141981 */ /* 0x0000a2000c1e1500 */
[----:B------:R-:W-:Y:S01]  /*11fb0*/  ISETP.GT.AND P1, PT, R2, 0xdf, PT ;  /* 0x000000df0200780c */ /* 0x000fe20003f24270 */
[----:B0-----:R-:W-:Y:S02]  /*11fc0*/  @P0 IMAD.MOV.U32 R7, RZ, RZ, R12 ;  /* 0x000000ffff070224 */ /* 0x001fe400078e000c */
[----:B------:R-:W2:Y:S01]  /*11fd0*/  LDL R12, [R1+0x4b8] ;  /* 0x0004b800010c7983 */ /* 0x000ea20000100800 */
[----:B---3--:R-:W-:-:S03]  /*11fe0*/  @P0 IMAD.MOV.U32 R6, RZ, RZ, R11 ;  /* 0x000000ffff060224 */ /* 0x008fc600078e000b */
[----:B------:R-:W3:Y:S04]  /*11ff0*/  LDL R11, [R1+0x4bc] ;  /* 0x0004bc00010b7983 */ /* 0x000ee80000100800 */
[----:B------:R0:W3:Y:S01]  /*12000*/  @P0 LDG.E.U16 R19, [R6.64] ;  /* 0x0000000806130981 */ /* 0x0000e2000c1e1500 */
[----:B------:R-:W-:Y:S01]  /*12010*/  ISETP.GT.AND P0, PT, R2, 0xe6, PT ;  /* 0x000000e60200780c */ /* 0x000fe20003f04270 */
[----:B0-----:R-:W-:Y:S02]  /*12020*/  @P1 IMAD.MOV.U32 R6, RZ, RZ, R9 ;  /* 0x000000ffff061224 */ /* 0x001fe400078e0009 */
[----:B------:R-:W3:Y:S01]  /*12030*/  LDL R9, [R1+0x484] ;  /* 0x0004840001097983 */ /* 0x000ee20000100800 */
[----:B----4-:R-:W-:-:S03]  /*12040*/  @P1 IMAD.MOV.U32 R7, RZ, RZ, R10 ;  /* 0x000000ffff071224 */ /* 0x010fc600078e000a */
[----:B------:R-:W4:Y:S04]  /*12050*/  LDL R10, [R1+0x480] ;  /* 0x00048000010a7983 */ /* 0x000f280000100800 */
[----:B------:R0:W4:Y:S02]  /*12060*/  @P1 LDG.E.U16 R15, [R6.64] ;  /* 0x00000008060f1981 */ /* 0x000124000c1e1500 */
[----:B0-----:R-:W-:Y:S02]  /*12070*/  @P0 IMAD.MOV.U32 R6, RZ, RZ, R5 ;  /* 0x000000ffff060224 */ /* 0x001fe400078e0005 */
[----:B------:R-:W-:Y:S01]  /*12080*/  @P0 IMAD.MOV.U32 R7, RZ, RZ, R8 ;  /* 0x000000ffff070224 */ /* 0x000fe200078e0008 */
[----:B------:R-:W4:Y:S04]  /*12090*/  LDL R5, [R1+0x47c] ;  /* 0x00047c0001057983 */ /* 0x000f280000100800 */
[----:B------:R-:W4:Y:S04]  /*120a0*/  LDL R8, [R1+0x478] ;  /* 0x0004780001087983 */ /* 0x000f280000100800 */
[----:B------:R2:W4:Y:S01]  /*120b0*/  @P0 LDG.E.U16 R14, [R6.64] ;  /* 0x00000008060e0981 */ /* 0x000522000c1e1500 */
[----:B------:R-:W-:-:S02]  /*120c0*/  ISETP.GT.AND P1, PT, R2, 0xe7, PT ;  /* 0x000000e70200780c */ /* 0x000fc40003f24270 */
[----:B------:R-:W-:Y:S02]  /*120d0*/  ISETP.GT.AND P0, PT, R2, 0xee, PT ;  /* 0x000000ee0200780c */ /* 0x000fe40003f04270 */
[----:B------:R-:W-:-:S09]  /*120e0*/  PRMT R18, RZ, 0x7610, R18 ;  /* 0x00007610ff127816 */ /* 0x000fd20000000012 */
[----:B--2---:R-:W-:Y:S02]  /*120f0*/  @P1 IMAD.MOV.U32 R7, RZ, RZ, R12 ;  /* 0x000000ffff071224 */ /* 0x004fe400078e000c */
[----:B---3--:R-:W-:-:S05]  /*12100*/  @P1 IMAD.MOV.U32 R6, RZ, RZ, R11 ;  /* 0x000000ffff061224 */ /* 0x008fca00078e000b */
[----:B------:R0:W2:Y:S04]  /*12110*/  @P1 LDG.E.U16 R18, [R6.64] ;  /* 0x0000000806121981 */ /* 0x0000a8000c1e1500 */
[----:B----4-:R1:W-:Y:S04]  /*12120*/  STL [R1+0xa8], R15 ;  /* 0x0000a80f01007387 */ /* 0x0103e80000100800 */
[----:B-1----:R-:W3:Y:S04]  /*12130*/  LDL R15, [R1+0x440] ;  /* 0x00044000010f7983 */ /* 0x002ee80000100800 */
[----:B------:R1:W-:Y:S01]  /*12140*/  STL [R1+0x98], R14 ;  /* 0x0000980e01007387 */ /* 0x0003e20000100800 */
[----:B------:R-:W4:Y:S03]  /*12150*/  LDL R12, [R1+0x438] ;  /* 0x00043800010c7983 */ /* 0x000f260000100800 */
[----:B-1----:R-:W2:Y:S01]  /*12160*/  LDL R14, [R1+0x444] ;  /* 0x00044400010e7983 */ /* 0x002ea20000100800 */
[----:B------:R-:W-:Y:S02]  /*12170*/  STL [R1+0xb4], R23 ;  /* 0x0000b41701007387 */ /* 0x000fe40000100800 */
[----:B------:R-:W4:Y:S02]  /*12180*/  LDL R11, [R1+0x43c] ;  /* 0x00043c00010b7983 */ /* 0x000f240000100800 */
[----:B------:R-:W-:Y:S02]  /*12190*/  STL [R1+0xb0], R20 ;  /* 0x0000b01401007387 */ /* 0x000fe40000100800 */
[----:B0-----:R-:W-:-:S02]  /*121a0*/  @P0 IMAD.MOV.U32 R6, RZ, RZ, R9 ;  /* 0x000000ffff060224 */ /* 0x001fc400078e0009 */
[----:B------:R-:W-:Y:S01]  /*121b0*/  @P0 IMAD.MOV.U32 R7, RZ, RZ, R10 ;  /* 0x000000ffff070224 */ /* 0x000fe200078e000a */
[----:B------:R-:W4:Y:S04]  /*121c0*/  LDL R9, [R1+0x404] ;  /* 0x0004040001097983 */ /* 0x000f280000100800 */
[----:B------:R-:W4:Y:S01]  /*121d0*/  LDL R10, [R1+0x400] ;  /* 0x00040000010a7983 */ /* 0x000f220000100800 */
[----:B------:R-:W-:Y:S02]  /*121e0*/  PRMT R17, RZ, 0x7610, R17 ;  /* 0x00007610ff117816 */ /* 0x000fe40000000011 */
[----:B------:R-:W-:-:S04]  /*121f0*/  ISETP.GT.AND P1, PT, R2, 0xef, PT ;  /* 0x000000ef0200780c */ /* 0x000fc80003f24270 */
[----:B------:R0:W4:Y:S01]  /*12200*/  @P0 LDG.E.U16 R17, [R6.64] ;  /* 0x0000000806110981 */ /* 0x000122000c1e1500 */
[----:B------:R-:W-:Y:S02]  /*12210*/  ISETP.GT.AND P0, PT, R2, 0xf6, PT ;  /* 0x000000f60200780c */ /* 0x000fe40003f04270 */
[----:B------:R-:W-:Y:S02]  /*12220*/  PRMT R16, RZ, 0x7610, R16 ;  /* 0x00007610ff107816 */ /* 0x000fe40000000010 */
[----:B------:R-:W-:-:S04]  /*12230*/  PRMT R13, RZ, 0x7610, R13 ;  /* 0x00007610ff0d7816 */ /* 0x000fc8000000000d */
[----:B0-----:R-:W-:Y:S02]  /*12240*/  @P1 IMAD.MOV.U32 R6, RZ, RZ, R5 ;  /* 0x000000ffff061224 */ /* 0x001fe400078e0005 */
[----:B------:R-:W-:-:S05]  /*12250*/  @P1 IMAD.MOV.U32 R7, RZ, RZ, R8 ;  /* 0x000000ffff071224 */ /* 0x000fca00078e0008 */
[----:B------:R3:W4:Y:S01]  /*12260*/  @P1 LDG.E.U16 R16, [R6.64] ;  /* 0x0000000806101981 */ /* 0x000722000c1e1500 */
[----:B------:R-:W-:Y:S02]  /*12270*/  ISETP.GT.AND P1, PT, R2, 0xf7, PT ;  /* 0x000000f70200780c */ /* 0x000fe40003f24270 */
[----:B------:R-:W-:Y:S02]  /*12280*/  PRMT R0, RZ, 0x7610, R0 ;  /* 0x00007610ff007816 */ /* 0x000fe40000000000 */
[----:B------:R-:W-:Y:S01]  /*12290*/  PRMT R3, RZ, 0x7610, R3 ;  /* 0x00007610ff037816 */ /* 0x000fe20000000003 */
[----:B---3--:R-:W-:Y:S02]  /*122a0*/  @P0 IMAD.MOV.U32 R7, RZ, RZ, R15 ;  /* 0x000000ffff070224 */ /* 0x008fe400078e000f */
[----:B--2---:R-:W-:-:S05]  /*122b0*/  @P0 IMAD.MOV.U32 R6, RZ, RZ, R14 ;  /* 0x000000ffff060224 */ /* 0x004fca00078e000e */
[----:B------:R4:W2:Y:S01]  /*122c0*/  @P0 LDG.E.U16 R13, [R6.64] ;  /* 0x00000008060d0981 */ /* 0x0008a2000c1e1500 */
[----:B------:R-:W-:Y:S01]  /*122d0*/  ISETP.GT.AND P0, PT, R2, 0xfe, PT ;  /* 0x000000fe0200780c */ /* 0x000fe20003f04270 */
[----:B----4-:R-:W-:Y:S02]  /*122e0*/  @P1 IMAD.MOV.U32 R6, RZ, RZ, R11 ;  /* 0x000000ffff061224 */ /* 0x010fe400078e000b */
[----:B------:R-:W-:-:S05]  /*122f0*/  @P1 IMAD.MOV.U32 R7, RZ, RZ, R12 ;  /* 0x000000ffff071224 */ /* 0x000fca00078e000c */
[----:B------:R0:W3:Y:S05]  /*12300*/  @P1 LDG.E.U16 R0, [R6.64] ;  /* 0x0000000806001981 */ /* 0x0000ea000c1e1500 */
[----:B0-----:R-:W-:Y:S02]  /*12310*/  @P0 IMAD.MOV.U32 R6, RZ, RZ, R9 ;  /* 0x000000ffff060224 */ /* 0x001fe400078e0009 */
[----:B------:R-:W-:-:S05]  /*12320*/  @P0 IMAD.MOV.U32 R7, RZ, RZ, R10 ;  /* 0x000000ffff070224 */ /* 0x000fca00078e000a */
[----:B------:R-:W4:Y:S04]  /*12330*/  @P0 LDG.E.U16 R3, [R6.64] ;  /* 0x0000000806030981 */ /* 0x000f28000c1e1500 */
[----:B------:R-:W0:Y:S04]  /*12340*/  S2R R27, SR_TID.X ;  /* 0x00000000001b7919 */ /* 0x000e280000002100 */
[----:B------:R-:W-:Y:S01]  /*12350*/  STL [R1+0xac], R19 ;  /* 0x0000ac1301007387 */ /* 0x000fe20000100800 */
[----:B------:R-:W2:Y:S02]  /*12360*/  LDL R8, [R1+0x3f8] ;  /* 0x0003f80001087983 */ /* 0x000ea40000100800 */
[----:B------:R-:W2:Y:S01]  /*12370*/  LDL R5, [R1+0x3fc] ;  /* 0x0003fc0001057983 */ /* 0x000ea20000100800 */
[----:B---3--:R-:W-:Y:S04]  /*12380*/  STL [R1+0x64], R0 ;  /* 0x0000640001007387 */ /* 0x008fe80000100800 */
[----:B----4-:R0:W-:Y:S01]  /*12390*/  STL [R1+0x60], R3 ;  /* 0x0000600301007387 */ /* 0x0101e20000100800 */
[----:B------:R-:W-:Y:S02]  /*123a0*/  STL [R1+0x94], R18 ;  /* 0x0000941201007387 */ /* 0x000fe40000100800 */
[----:B------:R1:W-:Y:S02]  /*123b0*/  STL [R1+0x1304], R29 ;  /* 0x0013041d01007387 */ /* 0x0003e40000100800 */
[----:B------:R-:W-:Y:S01]  /*123c0*/  STL [R1+0x90], R17 ;  /* 0x0000901101007387 */ /* 0x000fe20000100800 */
[----:B0-----:R-:W-:Y:S01]  /*123d0*/  LOP3.LUT R3, R27, 0x7f, RZ, 0xc0, !PT ;  /* 0x0000007f1b037812 */ /* 0x001fe200078ec0ff */
[----:B-1----:R-:W3:Y:S01]  /*123e0*/  LDL.LU R29, [R1+0x3d8] ;  /* 0x0003d800011d7983 */ /* 0x002ee20000300800 */
[----:B------:R-:W4:Y:S01]  /*123f0*/  LDL.LU R27, [R1+0x374] ;  /* 0x00037400011b7983 */ /* 0x000f220000300800 */
[----:B------:R-:W-:-:S02]  /*12400*/  ISETP.GT.AND P1, PT, R2, 0xff, PT ;  /* 0x000000ff0200780c */ /* 0x000fc40003f24270 */
[----:B------:R-:W-:-:S11]  /*12410*/  PRMT R4, RZ, 0x7610, R4 ;  /* 0x00007610ff047816 */ /* 0x000fd60000000004 */
[----:B--2---:R-:W-:Y:S02]  /*12420*/  @P1 IMAD.MOV.U32 R6, RZ, RZ, R5 ;  /* 0x000000ffff061224 */ /* 0x004fe400078e0005 */
[----:B------:R-:W-:-:S05]  /*12430*/  @P1 IMAD.MOV.U32 R7, RZ, RZ, R8 ;  /* 0x000000ffff071224 */ /* 0x000fca00078e0008 */
[----:B------:R0:W2:Y:S04]  /*12440*/  @P1 LDG.E.U16 R4, [R6.64] ;  /* 0x0000000806041981 */ /* 0x0000a8000c1e1500 */
[----:B------:R-:W1:Y:S04]  /*12450*/  S2R R0, SR_TID.X ;  /* 0x0000000000007919 */ /* 0x000e680000002100 */
[----:B------:R-:W0:Y:S01]  /*12460*/  S2R R28, SR_TID.X ;  /* 0x00000000001c7919 */ /* 0x000e220000002100 */
[----:B------:R-:W-:Y:S06]  /*12470*/  BAR.SYNC.DEFER_BLOCKING 0x0 ;  /* 0x0000000000007b1d */ /* 0x000fec0000010000 */
[----:B----4-:R4:W-:Y:S04]  /*12480*/  STL [R1+0x12fc], R27 ;  /* 0x0012fc1b01007387 */ /* 0x0109e80000100800 */
[----:B----4-:R-:W4:Y:S01]  /*12490*/  LDL.LU R27, [R1+0x39c] ;  /* 0x00039c00011b7983 */ /* 0x010f220000300800 */
[----:B-1----:R-:W-:-:S04]  /*124a0*/  LOP3.LUT R0, R0, 0x7f, RZ, 0xc0, !PT ;  /* 0x0000007f00007812 */ /* 0x002fc800078ec0ff */
[----:B------:R-:W-:-:S04]  /*124b0*/  LOP3.LUT R0, R0, 0x80, RZ, 0xfc, !PT ;  /* 0x0000008000007812 */ /* 0x000fc800078efcff */
[----:B------:R-:W-:Y:S02]  /*124c0*/  ISETP.GE.AND P1, PT, R0, R2, PT ;  /* 0x000000020000720c */ /* 0x000fe40003f26270 */
[----:B0-----:R-:W-:Y:S01]  /*124d0*/  LOP3.LUT R28, R28, 0x7f, RZ, 0xc0, !PT ;  /* 0x0000007f1c1c7812 */ /* 0x001fe200078ec0ff */
[----:B----4-:R0:W-:Y:S04]  /*124e0*/  STL [R1+0x1300], R27 ;  /* 0x0013001b01007387 */ /* 0x0101e80000100800 */
[----:B0-----:R-:W4:Y:S01]  /*124f0*/  LDL.LU R27, [R1+0x3b8] ;  /* 0x0003b800011b7983 */ /* 0x001f220000300800 */
[----:B------:R-:W-:Y:S02]  /*12500*/  STL [R1+0x78], R16 ;  /* 0x0000781001007387 */ /* 0x000fe40000100800 */
[----:B------:R-:W4:Y:S02]  /*12510*/  LDL.LU R0, [R1+0x358] ;  /* 0x0003580001007983 */ /* 0x000f240000300800 */
[----:B------:R-:W4:Y:S01]  /*12520*/  LDL.LU R6, [R1+0x2e8] ;  /* 0x0002e80001067983 */ /* 0x000f220000300800 */
[----:B------:R-:W4:Y:S01]  /*12530*/  LDL.LU R7, [R1+0x2c0] ;  /* 0x0002c00001077983 */ /* 0x000f220000300800 */
[----:B------:R-:W4:Y:S02]  /*12540*/  LDL.LU R8, [R1+0x2a8] ;  /* 0x0002a80001087983 */ /* 0x000f240000300800 */
[----:B------:R-:W-:Y:S02]  /*12550*/  STL [R1+0x74], R13 ;  /* 0x0000740d01007387 */ /* 0x000fe40000100800 */
[----:B------:R-:W4:Y:S01]  /*12560*/  LDL.LU R9, [R1+0x280] ;  /* 0x0002800001097983 */ /* 0x000f220000300800 */
[----:B------:R-:W4:Y:S01]  /*12570*/  LDL.LU R10, [R1+0x260] ;  /* 0x00026000010a7983 */ /* 0x000f220000300800 */
[----:B------:R-:W4:Y:S02]  /*12580*/  LDL.LU R11, [R1+0x244] ;  /* 0x00024400010b7983 */ /* 0x000f240000300800 */
[----:B--2---:R0:W-:Y:S02]  /*12590*/  STL [R1+0x5c], R4 ;  /* 0x00005c0401007387 */ /* 0x0041e40000100800 */
[----:B0-----:R-:W2:Y:S01]  /*125a0*/  LDL.LU R4, [R1+0x220] ;  /* 0x0002200001047983 */ /* 0x001ea20000300800 */
[----:B------:R-:W2:Y:S02]  /*125b0*/  LDL.LU R13, [R1+0x208] ;  /* 0x00020800010d7983 */ /* 0x000ea40000300800 */
[----:B------:R-:W2:Y:S02]  /*125c0*/  LDL.LU R14, [R1+0x1e0] ;  /* 0x0001e000010e7983 */ /* 0x000ea40000300800 */
[----:B------:R-:W2:Y:S01]  /*125d0*/  LDL.LU R15, [R1+0x1c0] ;  /* 0x0001c000010f7983 */ /* 0x000ea20000300800 */
[----:B------:R-:W2:Y:S01]  /*125e0*/  LDL.LU R5, [R1+0x1a4] ;  /* 0x0001a40001057983 */ /* 0x000ea20000300800 */
        /* <DEDUP_REMOVED lines=9> */
[----:B------:R-:W-:-:S02]  /*12680*/  IMAD.SHL.U32 R28, R28, 0x2, RZ ;  /* 0x000000021c1c7824 */ /* 0x000fc400078e00ff */
[----:B------:R-:W2:Y:S01]  /*12690*/  LDL.LU R24, [R1+0x48] ;  /* 0x0000480001187983 */ /* 0x000ea20000300800 */
[----:B------:R-:W2:Y:S01]  /*126a0*/  LDL.LU R25, [R1+0x38] ;  /* 0x0000380001197983 */ /* 0x000ea20000300800 */
[----:B------:R-:W2:Y:S01]  /*126b0*/  LDL.LU R26, [R1+0x34] ;  /* 0x00003400011a7983 */ /* 0x000ea20000300800 */
[----:B------:R-:W-:Y:S02]  /*126c0*/  ISETP.GE.AND P0, PT, R3, R2, PT ;  /* 0x000000020300720c */ /* 0x000fe40003f06270 */
[----:B------:R-:W2:Y:S01]  /*126d0*/  LDL.LU R2, [R1+0x308] ;  /* 0x0003080001027983 */ /* 0x000ea20000300800 */
[----:B------:R0:W-:Y:S03]  /*126e0*/  STL [R1+0x12ac], R3 ;  /* 0x0012ac0301007387 */ /* 0x0001e60000100800 */
[----:B---3--:R1:W-:Y:S04]  /*126f0*/  STS.U16 [R28], R29 ;  /* 0x0000001d1c007388 */ /* 0x0083e80000000400 */
[----:B0-----:R-:W3:Y:S01]  /*12700*/  LDL.LU R3, [R1+0x32c] ;  /* 0x00032c0001037983 */ /* 0x001ee20000300800 */
[----:B-1----:R-:W2:Y:S03]  /*12710*/  LDL.LU R29, [R1+0x1304] ;  /* 0x00130400011d7983 */ /* 0x002ea60000300800 */
[----:B----4-:R0:W-:Y:S04]  /*12720*/  STS.U16 [R28+0x800], R27 ;  /* 0x0008001b1c007388 */ /* 0x0101e80000000400 */
[----:B0-----:R-:W4:Y:S04]  /*12730*/  LDL.LU R27, [R1+0x1300] ;  /* 0x00130000011b7983 */ /* 0x001f280000300800 */
[----:B----4-:R0:W-:Y:S04]  /*12740*/  STS.U16 [R28+0x1000], R27 ;  /* 0x0010001b1c007388 */ /* 0x0101e80000000400 */
[----:B0-----:R-:W4:Y:S04]  /*12750*/  LDL.LU R27, [R1+0x12fc] ;  /* 0x0012fc00011b7983 */ /* 0x001f280000300800 */
[----:B------:R-:W-:Y:S04]  /*12760*/  STS.U16 [R28+0x2000], R0 ;  /* 0x002000001c007388 */ /* 0x000fe80000000400 */
[----:B--2---:R-:W-:Y:S04]  /*12770*/  STS.U16 [R28+0xd000], R23 ;  /* 0x00d000171c007388 */ /* 0x004fe80000000400 */
[----:B------:R-:W-:Y:S04]  /*12780*/  STS.U16 [R28+0xd800], R24 ;  /* 0x00d800181c007388 */ /* 0x000fe80000000400 */
[----:B------:R-:W-:Y:S04]  /*12790*/  STS.U16 [R28+0xe000], R25 ;  /* 0x00e000191c007388 */ /* 0x000fe80000000400 */
[----:B------:R-:W-:Y:S04]  /*127a0*/  STS.U16 [R28+0xe800], R26 ;  /* 0x00e8001a1c007388 */ /* 0x000fe80000000400 */
[----:B---3--:R-:W-:Y:S04]  /*127b0*/  STS.U16 [R28+0x2800], R3 ;  /* 0x002800031c007388 */ /* 0x008fe80000000400 */
[----:B------:R-:W-:Y:S04]  /*127c0*/  STS.U16 [R28+0x3800], R6 ;  /* 0x003800061c007388 */ /* 0x000fe80000000400 */
[----:B------:R-:W-:Y:S04]  /*127d0*/  STS.U16 [R28+0x4000], R7 ;  /* 0x004000071c007388 */ /* 0x000fe80000000400 */
[----:B------:R-:W-:Y:S04]  /*127e0*/  STS.U16 [R28+0x4800], R8 ;  /* 0x004800081c007388 */ /* 0x000fe80000000400 */
[----:B------:R-:W-:Y:S04]  /*127f0*/  STS.U16 [R28+0x5000], R9 ;  /* 0x005000091c007388 */ /* 0x000fe80000000400 */
[----:B------:R-:W-:Y:S04]  /*12800*/  STS.U16 [R28+0x5800], R10 ;  /* 0x0058000a1c007388 */ /* 0x000fe80000000400 */
[----:B------:R-:W-:Y:S04]  /*12810*/  STS.U16 [R28+0x6000], R11 ;  /* 0x0060000b1c007388 */ /* 0x000fe80000000400 */
[----:B----4-:R0:W-:Y:S04]  /*12820*/  STS.U16 [R28+0x1800], R27 ;  /* 0x0018001b1c007388 */ /* 0x0101e80000000400 */
[----:B0-----:R-:W2:Y:S01]  /*12830*/  LDL.LU R27, [R1+0x12f8] ;  /* 0x0012f800011b7983 */ /* 0x001ea20000300800 */
[----:B------:R-:W3:Y:S02]  /*12840*/  LDL.LU R0, [R1+0x12f4] ;  /* 0x0012f40001007983 */ /* 0x000ee40000300800 */
[----:B------:R0:W-:Y:S02]  /*12850*/  STL [R1+0x12f0], R29 ;  /* 0x0012f01d01007387 */ /* 0x0001e40000100800 */
[----:B0-----:R-:W4:Y:S01]  /*12860*/  LDL.LU R29, [R1+0x3d4] ;  /* 0x0003d400011d7983 */ /* 0x001f220000300800 */
[----:B------:R-:W4:Y:S02]  /*12870*/  LDL.LU R23, [R1+0x3b4] ;  /* 0x0003b40001177983 */ /* 0x000f240000300800 */
[----:B------:R-:W4:Y:S02]  /*12880*/  LDL.LU R24, [R1+0x398] ;  /* 0x0003980001187983 */ /* 0x000f240000300800 */
[----:B------:R-:W4:Y:S01]  /*12890*/  LDL.LU R25, [R1+0x370] ;  /* 0x0003700001197983 */ /* 0x000f220000300800 */
[----:B------:R-:W4:Y:S01]  /*128a0*/  LDL.LU R26, [R1+0x34c] ;  /* 0x00034c00011a7983 */ /* 0x000f220000300800 */
[----:B------:R-:W4:Y:S02]  /*128b0*/  LDL.LU R3, [R1+0x2e4] ;  /* 0x0002e40001037983 */ /* 0x000f240000300800 */
[----:B------:R-:W4:Y:S02]  /*128c0*/  LDL.LU R6, [R1+0x2bc] ;  /* 0x0002bc0001067983 */ /* 0x000f240000300800 */
[----:B------:R-:W4:Y:S01]  /*128d0*/  LDL.LU R7, [R1+0x29c] ;  /* 0x00029c0001077983 */ /* 0x000f220000300800 */
[----:B------:R-:W4:Y:S01]  /*128e0*/  LDL.LU R8, [R1+0x27c] ;  /* 0x00027c0001087983 */ /* 0x000f220000300800 */
[----:B------:R-:W4:Y:S02]  /*128f0*/  LDL.LU R9, [R1+0x25c] ;  /* 0x00025c0001097983 */ /* 0x000f240000300800 */
[----:B------:R-:W4:Y:S01]  /*12900*/  LDL.LU R10, [R1+0x240] ;  /* 0x00024000010a7983 */ /* 0x000f220000300800 */
[----:B------:R0:W-:Y:S01]  /*12910*/  STS.U16 [R28+0x6800], R4 ;  /* 0x006800041c007388 */ /* 0x0001e20000000400 */
[----:B------:R-:W4:Y:S03]  /*12920*/  LDL.LU R11, [R1+0x21c] ;  /* 0x00021c00010b7983 */ /* 0x000f260000300800 */
[----:B------:R1:W-:Y:S04]  /*12930*/  STS.U16 [R28+0x7000], R13 ;  /* 0x0070000d1c007388 */ /* 0x0003e80000000400 */
[----:B------:R1:W-:Y:S04]  /*12940*/  STS.U16 [R28+0x7800], R14 ;  /* 0x0078000e1c007388 */ /* 0x0003e80000000400 */
[----:B------:R1:W-:Y:S04]  /*12950*/  STS.U16 [R28+0x8000], R15 ;  /* 0x0080000f1c007388 */ /* 0x0003e80000000400 */
[----:B------:R1:W-:Y:S04]  /*12960*/  STS.U16 [R28+0x8800], R5 ;  /* 0x008800051c007388 */ /* 0x0003e80000000400 */
[----:B------:R1:W-:Y:S04]  /*12970*/  STS.U16 [R28+0x9000], R16 ;  /* 0x009000101c007388 */ /* 0x0003e80000000400 */
[----:B0-----:R-:W4:Y:S01]  /*12980*/  LDL.LU R4, [R1+0x1fc] ;  /* 0x0001fc0001047983 */ /* 0x001f220000300800 */
[----:B-1----:R-:W4:Y:S02]  /*12990*/  LDL.LU R13, [R1+0x1dc] ;  /* 0x0001dc00010d7983 */ /* 0x002f240000300800 */
[----:B------:R-:W4:Y:S01]  /*129a0*/  LDL.LU R14, [R1+0x1bc] ;  /* 0x0001bc00010e7983 */ /* 0x000f220000300800 */
[----:B------:R-:W4:Y:S01]  /*129b0*/  LDL.LU R15, [R1+0x1a0] ;  /* 0x0001a000010f7983 */ /* 0x000f220000300800 */
[----:B------:R-:W4:Y:S03]  /*129c0*/  LDL.LU R5, [R1+0x178] ;  /* 0x0001780001057983 */ /* 0x000f260000300800 */
        /* <DEDUP_REMOVED lines=15> */
[----:B0-----:R-:W4:Y:S01]  /*12ac0*/  LDL.LU R22, [R1+0x68] ;  /* 0x0000680001167983 */ /* 0x001f220000300800 */
[----:B-1----:R-:W-:-:S03]  /*12ad0*/  LOP3.LUT R2, R28, 0x10, RZ, 0x3c, !PT ;  /* 0x000000101c027812 */ /* 0x002fc600078e3cff */
[----:B---3--:R0:W-:Y:S04]  /*12ae0*/  STS.U16 [R28+0xf000], R0 ;  /* 0x00f000001c007388 */ /* 0x0081e80000000400 */
[----:B--2---:R1:W-:Y:S04]  /*12af0*/  STS.U16 [R28+0xf800], R27 ;  /* 0x00f8001b1c007388 */ /* 0x0043e80000000400 */
[----:B0-----:R-:W2:Y:S01]  /*12b00*/  LDL.LU R0, [R1+0x44] ;  /* 0x0000440001007983 */ /* 0x001ea20000300800 */
[----:B------:R-:W-:Y:S02]  /*12b10*/  STL [R1+0x1228], R27 ;  /* 0x0012281b01007387 */ /* 0x000fe40000100800 */
[----:B-1----:R-:W3:Y:S02]  /*12b20*/  LDL.LU R28, [R1+0x328] ;  /* 0x00032800011c7983 */ /* 0x002ee40000300800 */
[----:B------:R-:W-:Y:S01]  /*12b30*/  STL [R1+0x1230], R27 ;  /* 0x0012301b01007387 */ /* 0x000fe20000100800 */
[----:B------:R-:W-:Y:S01]  /*12b40*/  STL [R1+0x1238], R27 ;  /* 0x0012381b01007387 */ /* 0x000fe20000100800 */
[----:B------:R0:W-:Y:S03]  /*12b50*/  STL [R1+0x1244], R27 ;  /* 0x0012441b01007387 */ /* 0x0001e60000100800 */
[----:B----4-:R1:W-:Y:S04]  /*12b60*/  STS.U16 [R2+0x100], R29 ;  /* 0x0001001d02007388 */ /* 0x0103e80000000400 */
[----:B0-----:R-:W4:Y:S04]  /*12b70*/  LDL.LU R27, [R1+0x304] ;  /* 0x00030400011b7983 */ /* 0x001f280000300800 */
[----:B-1----:R-:W2:Y:S01]  /*12b80*/  LDL.LU R29, [R1+0x12f0] ;  /* 0x0012f000011d7983 */ /* 0x002ea20000300800 */
[----:B------:R0:W-:Y:S02]  /*12b90*/  STS.U16 [R2+0x900], R23 ;  /* 0x0009001702007388 */ /* 0x0001e40000000400 */
[----:B------:R1:W-:Y:S01]  /*12ba0*/  STS.U16 [R2+0x1100], R24 ;  /* 0x0011001802007388 */ /* 0x0003e20000000400 */
[----:B------:R1:W-:Y:S01]  /*12bb0*/  STS.U16 [R2+0x1900], R25 ;  /* 0x0019001902007388 */ /* 0x0003e20000000400 */
[----:B------:R1:W-:Y:S03]  /*12bc0*/  STS.U16 [R2+0x2100], R26 ;  /* 0x0021001a02007388 */ /* 0x0003e60000000400 */
[----:B0-----:R-:W3:Y:S01]  /*12bd0*/  LDL.LU R23, [R1+0x12ec] ;  /* 0x0012ec0001177983 */ /* 0x001ee20000300800 */
[----:B-1----:R-:W4:Y:S02]  /*12be0*/  LDL.LU R24, [R1+0x12e8] ;  /* 0x0012e80001187983 */ /* 0x002f240000300800 */
[----:B------:R-:W4:Y:S02]  /*12bf0*/  LDL.LU R25, [R1+0x12e4] ;  /* 0x0012e40001197983 */ /* 0x000f240000300800 */
[----:B------:R-:W4:Y:S01]  /*12c00*/  LDL.LU R26, [R1+0x12e0] ;  /* 0x0012e000011a7983 */ /* 0x000f220000300800 */
[----:B--2---:R0:W-:Y:S04]  /*12c10*/  STL [R1+0x12d8], R29 ;  /* 0x0012d81d01007387 */ /* 0x0041e80000100800 */
[----:B0-----:R-:W2:Y:S04]  /*12c20*/  LDL.LU R29, [R1+0x3d0] ;  /* 0x0003d000011d7983 */ /* 0x001ea80000300800 */
[----:B---3--:R0:W-:Y:S01]  /*12c30*/  STS.U16 [R2+0x2900], R28 ;  /* 0x0029001c02007388 */ /* 0x0081e20000000400 */
[----:B----4-:R-:W-:Y:S02]  /*12c40*/  STS.U16 [R2+0x3100], R27 ;  /* 0x0031001b02007388 */ /* 0x010fe40000000400 */
[----:B------:R-:W-:Y:S02]  /*12c50*/  STS.U16 [R2+0x3900], R3 ;  /* 0x0039000302007388 */ /* 0x000fe40000000400 */
[----:B------:R-:W-:Y:S01]  /*12c60*/  STS.U16 [R2+0x4100], R6 ;  /* 0x0041000602007388 */ /* 0x000fe20000000400 */
[----:B------:R-:W-:Y:S01]  /*12c70*/  STS.U16 [R2+0x4900], R7 ;  /* 0x0049000702007388 */ /* 0x000fe20000000400 */
[----:B------:R-:W-:Y:S03]  /*12c80*/  STS.U16 [R2+0x5100], R8 ;  /* 0x0051000802007388 */ /* 0x000fe60000000400 */
[----:B0-----:R-:W0:Y:S01]  /*12c90*/  S2R R28, SR_TID.X ;  /* 0x00000000001c7919 */ /* 0x001e220000002100 */
[----:B------:R-:W-:Y:S02]  /*12ca0*/  STS.U16 [R2+0x5900], R9 ;  /* 0x0059000902007388 */ /* 0x000fe40000000400 */
[----:B------:R-:W-:Y:S02]  /*12cb0*/  STS.U16 [R2+0x6100], R10 ;  /* 0x0061000a02007388 */ /* 0x000fe40000000400 */
[----:B------:R-:W-:Y:S01]  /*12cc0*/  STS.U16 [R2+0x6900], R11 ;  /* 0x0069000b02007388 */ /* 0x000fe20000000400 */
[----:B------:R-:W-:Y:S01]  /*12cd0*/  STS.U16 [R2+0x7100], R4 ;  /* 0x0071000402007388 */ /* 0x000fe20000000400 */
        /* <DEDUP_REMOVED lines=11> */
[----:B0-----:R-:W-:-:S05]  /*12d90*/  LOP3.LUT R28, R28, 0x7f, RZ, 0xc0, !PT ;  /* 0x0000007f1c1c7812 */ /* 0x001fca00078ec0ff */
[----:B------:R-:W-:Y:S01]  /*12da0*/  IMAD.SHL.U32 R28, R28, 0x2, RZ ;  /* 0x000000021c1c7824 */ /* 0x000fe200078e00ff */
[----:B------:R-:W-:Y:S01]  /*12db0*/  STS.U16 [R2+0xd100], R22 ;  /* 0x00d1001602007388 */ /* 0x000fe20000000400 */
[----:B------:R0:W-:Y:S03]  /*12dc0*/  STS.U16 [R2+0xd900], R0 ;  /* 0x00d9000002007388 */ /* 0x0001e60000000400 */
[C---:B0-----:R-:W-:Y:S01]  /*12dd0*/  LOP3.LUT R2, R28.reuse, 0x20, RZ, 0x3c, !PT ;  /* 0x000000201c027812 */ /* 0x041fe200078e3cff */
[----:B--2---:R0:W-:Y:S01]  /*12de0*/  STL [R1+0x12dc], R29 ;  /* 0x0012dc1d01007387 */ /* 0x0041e20000100800 */
[----:B------:R-:W2:Y:S02]  /*12df0*/  LDL.LU R12, [R1+0x3b0] ;  /* 0x0003b000010c7983 */ /* 0x000ea40000300800 */
[----:B------:R-:W3:Y:S02]  /*12e00*/  LDL.LU R17, [R1+0x390] ;  /* 0x0003900001117983 */ /* 0x000ee40000300800 */
[----:B------:R-:W4:Y:S01]  /*12e10*/  LDL.LU R20, [R1+0x36c] ;  /* 0x00036c0001147983 */ /* 0x000f220000300800 */
        /* <DEDUP_REMOVED lines=14> */
[----:B------:R-:W2:Y:S01]  /*12f00*/  LDL.LU R16, [R1+0xe4] ;  /* 0x0000e40001107983 */ /* 0x000ea20000300800 */
[----:B0-----:R-:W-:Y:S01]  /*12f10*/  LOP3.LUT R29, R28, 0x10, RZ, 0x3c, !PT ;  /* 0x000000101c1d7812 */ /* 0x001fe200078e3cff */
[----:B------:R-:W2:Y:S01]  /*12f20*/  LDL.LU R18, [R1+0xcc] ;  /* 0x0000cc0001127983 */ /* 0x000ea20000300800 */
[----:B------:R-:W2:Y:S02]  /*12f30*/  LDL.LU R19, [R1+0x9c] ;  /* 0x00009c0001137983 */ /* 0x000ea40000300800 */
[----:B------:R-:W2:Y:S02]  /*12f40*/  LDL.LU R22, [R1+0x58] ;  /* 0x0000580001167983 */ /* 0x000ea40000300800 */
[----:B------:R-:W2:Y:S01]  /*12f50*/  LDL.LU R0, [R1+0x40] ;  /* 0x0000400001007983 */ /* 0x000ea20000300800 */
[----:B------:R-:W-:Y:S04]  /*12f60*/  STS.U16 [R29+0xe100], R26 ;  /* 0x00e1001a1d007388 */ /* 0x000fe80000000400 */
[----:B------:R0:W-:Y:S01]  /*12f70*/  STL [R1+0x1248], R26 ;  /* 0x0012481a01007387 */ /* 0x0001e20000100800 */
[----:B------:R-:W-:Y:S02]  /*12f80*/  STS.U16 [R29+0xe900], R25 ;  /* 0x00e900191d007388 */ /* 0x000fe40000000400 */
[----:B------:R-:W-:Y:S02]  /*12f90*/  STS.U16 [R29+0xf100], R24 ;  /* 0x00f100181d007388 */ /* 0x000fe40000000400 */
[----:B------:R-:W-:Y:S01]  /*12fa0*/  STS.U16 [R29+0xf900], R23 ;  /* 0x00f900171d007388 */ /* 0x000fe20000000400 */
[----:B0-----:R-:W2:Y:S01]  /*12fb0*/  LDL.LU R26, [R1+0x298] ;  /* 0x00029800011a7983 */ /* 0x001ea20000300800 */
[----:B------:R0:W-:Y:S03]  /*12fc0*/  STL [R1+0x124c], R25 ;  /* 0x00124c1901007387 */ /* 0x0001e60000100800 */
[----:B0-----:R-:W2:Y:S01]  /*12fd0*/  LDL.LU R25, [R1+0x2b8] ;  /* 0x0002b80001197983 */ /* 0x001ea20000300800 */
[----:B------:R-:W2:Y:S02]  /*12fe0*/  LDL.LU R28, [R1+0x324] ;  /* 0x00032400011c7983 */ /* 0x000ea40000300800 */
[----:B------:R0:W-:Y:S02]  /*12ff0*/  STL [R1+0x1250], R24 ;  /* 0x0012501801007387 */ /* 0x0001e40000100800 */
[----:B0-----:R-:W2:Y:S01]  /*13000*/  LDL.LU R24, [R1+0x2dc] ;  /* 0x0002dc0001187983 */ /* 0x001ea20000300800 */
[----:B------:R-:W2:Y:S02]  /*13010*/  LDL.LU R29, [R1+0x12dc] ;  /* 0x0012dc00011d7983 */ /* 0x000ea40000300800 */
[----:B------:R0:W-:Y:S02]  /*13020*/  STL [R1+0x1254], R23 ;  /* 0x0012541701007387 */ /* 0x0001e40000100800 */
[----:B0-----:R-:W3:Y:S04]  /*13030*/  LDL.LU R23, [R1+0x300] ;  /* 0x0003000001177983 */ /* 0x001ee80000300800 */
[----:B--2---:R0:W-:Y:S04]  /*13040*/  STS.U16 [R2+0x200], R29 ;  /* 0x0002001d02007388 */ /* 0x0041e80000000400 */
[----:B0-----:R-:W2:Y:S01]  /*13050*/  LDL.LU R29, [R1+0x12d8] ;  /* 0x0012d800011d7983 */ /* 0x001ea20000300800 */
[----:B------:R0:W-:Y:S02]  /*13060*/  STS.U16 [R2+0xa00], R12 ;  /* 0x000a000c02007388 */ /* 0x0001e40000000400 */
[----:B---3--:R1:W-:Y:S02]  /*13070*/  STS.U16 [R2+0x1200], R17 ;  /* 0x0012001102007388 */ /* 0x0083e40000000400 */
[----:B----4-:R3:W-:Y:S01]  /*13080*/  STS.U16 [R2+0x1a00], R20 ;  /* 0x001a001402007388 */ /* 0x0107e20000000400 */
[----:B------:R4:W-:Y:S04]  /*13090*/  STS.U16 [R2+0x2200], R21 ;  /* 0x0022001502007388 */ /* 0x0009e80000000400 */
[----:B0-----:R-:W2:Y:S01]  /*130a0*/  LDL.LU R12, [R1+0x12d4] ;  /* 0x0012d400010c7983 */ /* 0x001ea20000300800 */
[----:B-1----:R-:W2:Y:S02]  /*130b0*/  LDL.LU R17, [R1+0x12d0] ;  /* 0x0012d00001117983 */ /* 0x002ea40000300800 */
[----:B---3--:R-:W3:Y:S02]  /*130c0*/  LDL.LU R20, [R1+0x12cc] ;  /* 0x0012cc0001147983 */ /* 0x008ee40000300800 */
[----:B----4-:R-:W4:Y:S01]  /*130d0*/  LDL.LU R21, [R1+0x12c8] ;  /* 0x0012c80001157983 */ /* 0x010f220000300800 */
[----:B------:R0:W-:Y:S01]  /*130e0*/  STS.U16 [R2+0x2a00], R28 ;  /* 0x002a001c02007388 */ /* 0x0001e20000000400 */
[----:B------:R-:W-:Y:S02]  /*130f0*/  STS.U16 [R2+0x3200], R23 ;  /* 0x0032001702007388 */ /* 0x000fe40000000400 */
[----:B------:R-:W-:Y:S02]  /*13100*/  STS.U16 [R2+0x3a00], R24 ;  /* 0x003a001802007388 */ /* 0x000fe40000000400 */
[----:B------:R-:W-:Y:S01]  /*13110*/  STS.U16 [R2+0x4200], R25 ;  /* 0x0042001902007388 */ /* 0x000fe20000000400 */
[----:B------:R-:W-:Y:S01]  /*13120*/  STS.U16 [R2+0x4a00], R26 ;  /* 0x004a001a02007388 */ /* 0x000fe20000000400 */
[----:B------:R-:W-:Y:S02]  /*13130*/  STS.U16 [R2+0x5200], R27 ;  /* 0x0052001b02007388 */ /* 0x000fe40000000400 */
[----:B------:R-:W-:Y:S01]  /*13140*/  STS.U16 [R2+0x5a00], R3 ;  /* 0x005a000302007388 */ /* 0x000fe20000000400 */
        /* <DEDUP_REMOVED lines=16> */
[----:B------:R1:W-:Y:S01]  /*13250*/  STS.U16 [R2+0xda00], R0 ;  /* 0x00da000002007388 */ /* 0x0003e20000000400 */
[----:B0-----:R-:W-:-:S05]  /*13260*/  LOP3.LUT R28, R28, 0x7f, RZ, 0xc0, !PT ;  /* 0x0000007f1c1c7812 */ /* 0x001fca00078ec0ff */
[----:B------:R-:W-:-:S05]  /*13270*/  IMAD.SHL.U32 R28, R28, 0x2, RZ ;  /* 0x000000021c1c7824 */ /* 0x000fca00078e00ff */
[C---:B-1----:R-:W-:Y:S01]  /*13280*/  LOP3.LUT R2, R28.reuse, 0x30, RZ, 0x3c, !PT ;  /* 0x000000301c027812 */ /* 0x042fe200078e3cff */
[----:B--2---:R0:W-:Y:S01]  /*13290*/  STL [R1+0x12c4], R29 ;  /* 0x0012c41d01007387 */ /* 0x0041e20000100800 */
        /* <DEDUP_REMOVED lines=23> */
[----:B----4-:R-:W-:Y:S04]  /*13410*/  STS.U16 [R29+0xe200], R21 ;  /* 0x00e200151d007388 */ /* 0x010fe80000000400 */
[----:B------:R0:W-:Y:S01]  /*13420*/  STL [R1+0x126c], R21 ;  /* 0x00126c1501007387 */ /* 0x0001e20000100800 */
[----:B---3--:R-:W-:Y:S02]  /*13430*/  STS.U16 [R29+0xea00], R20 ;  /* 0x00ea00141d007388 */ /* 0x008fe40000000400 */
[----:B------:R-:W-:Y:S02]  /*13440*/  STS.U16 [R29+0xf200], R17 ;  /* 0x00f200111d007388 */ /* 0x000fe40000000400 */
[----:B------:R-:W-:Y:S01]  /*13450*/  STS.U16 [R29+0xfa00], R12 ;  /* 0x00fa000c1d007388 */ /* 0x000fe20000000400 */
[----:B0-----:R-:W3:Y:S01]  /*13460*/  LDL.LU R21, [R1+0x294] ;  /* 0x0002940001157983 */ /* 0x001ee20000300800 */
[----:B------:R0:W-:Y:S03]  /*13470*/  STL [R1+0x1270], R20 ;  /* 0x0012701401007387 */ /* 0x0001e60000100800 */
[----:B0-----:R-:W3:Y:S01]  /*13480*/  LDL.LU R20, [R1+0x2b4] ;  /* 0x0002b40001147983 */ /* 0x001ee20000300800 */
[----:B------:R-:W3:Y:S02]  /*13490*/  LDL.LU R28, [R1+0x320] ;  /* 0x00032000011c7983 */ /* 0x000ee40000300800 */
[----:B------:R0:W-:Y:S02]  /*134a0*/  STL [R1+0x1274], R17 ;  /* 0x0012741101007387 */ /* 0x0001e40000100800 */
[----:B0-----:R-:W3:Y:S01]  /*134b0*/  LDL.LU R17, [R1+0x2d8] ;  /* 0x0002d80001117983 */ /* 0x001ee20000300800 */
[----:B------:R-:W3:Y:S02]  /*134c0*/  LDL.LU R29, [R1+0x12c4] ;  /* 0x0012c400011d7983 */ /* 0x000ee40000300800 */
[----:B------:R0:W-:Y:S02]  /*134d0*/  STL [R1+0x1278], R12 ;  /* 0x0012780c01007387 */ /* 0x0001e40000100800 */
[----:B0-----:R-:W3:Y:S04]  /*134e0*/  LDL.LU R12, [R1+0x2fc] ;  /* 0x0002fc00010c7983 */ /* 0x001ee80000300800 */
[----:B--2---:R0:W-:Y:S01]  /*134f0*/  STS.U16 [R2+0x300], R5 ;  /* 0x0003000502007388 */ /* 0x0041e20000000400 */
[----:B------:R1:W-:Y:S02]  /*13500*/  STS.U16 [R2+0xb00], R16 ;  /* 0x000b001002007388 */ /* 0x0003e40000000400 */
[----:B------:R2:W-:Y:S02]  /*13510*/  STS.U16 [R2+0x1300], R18 ;  /* 0x0013001202007388 */ /* 0x0005e40000000400 */
[----:B------:R2:W-:Y:S01]  /*13520*/  STS.U16 [R2+0x1b00], R19 ;  /* 0x001b001302007388 */ /* 0x0005e20000000400 */
[----:B------:R2:W-:Y:S04]  /*13530*/  STS.U16 [R2+0x2300], R0 ;  /* 0x0023000002007388 */ /* 0x0005e80000000400 */
[----:B0-----:R-:W4:Y:S01]  /*13540*/  LDL.LU R5, [R1+0x12c0] ;  /* 0x0012c00001057983 */ /* 0x001f220000300800 */
[----:B-1----:R-:W4:Y:S02]  /*13550*/  LDL.LU R16, [R1+0x12bc] ;  /* 0x0012bc0001107983 */ /* 0x002f240000300800 */
[----:B--2---:R-:W2:Y:S01]  /*13560*/  LDL.LU R18, [R1+0x12b8] ;  /* 0x0012b80001127983 */ /* 0x004ea20000300800 */
[----:B------:R-:W2:Y:S04]  /*13570*/  LDL.LU R19, [R1+0x12b4] ;  /* 0x0012b40001137983 */ /* 0x000ea80000300800 */
[----:B------:R-:W4:Y:S04]  /*13580*/  LDL.LU R0, [R1+0x12b0] ;  /* 0x0012b00001007983 */ /* 0x000f280000300800 */
[----:B---3--:R-:W-:Y:S04]  /*13590*/  STS.U16 [R2+0x2b00], R28 ;  /* 0x002b001c02007388 */ /* 0x008fe80000000400 */
        /* <DEDUP_REMOVED lines=9> */
[----:B------:R0:W-:Y:S02]  /*13630*/  STS.U16 [R2+0x7b00], R3 ;  /* 0x007b000302007388 */ /* 0x0001e40000000400 */
[----:B------:R-:W-:Y:S02]  /*13640*/  STS.U16 [R2+0x8300], R6 ;  /* 0x0083000602007388 */ /* 0x000fe40000000400 */
[----:B------:R-:W-:Y:S01]  /*13650*/  STS.U16 [R2+0x8b00], R7 ;  /* 0x008b000702007388 */ /* 0x000fe20000000400 */
[----:B------:R-:W-:Y:S01]  /*13660*/  STS.U16 [R2+0x9300], R8 ;  /* 0x0093000802007388 */ /* 0x000fe20000000400 */
[----:B------:R-:W-:Y:S02]  /*13670*/  STS.U16 [R2+0x9b00], R9 ;  /* 0x009b000902007388 */ /* 0x000fe40000000400 */
[----:B------:R-:W-:Y:S02]  /*13680*/  STS.U16 [R2+0xa300], R10 ;  /* 0x00a3000a02007388 */ /* 0x000fe40000000400 */
[----:B------:R-:W-:Y:S01]  /*13690*/  STS.U16 [R2+0xab00], R11 ;  /* 0x00ab000b02007388 */ /* 0x000fe20000000400 */
[----:B------:R1:W-:Y:S04]  /*136a0*/  STS.U16 [R2+0xb300], R4 ;  /* 0x00b3000402007388 */ /* 0x0003e80000000400 */
[----:B0-----:R-:W3:Y:S01]  /*136b0*/  LDL.LU R3, [R1+0x3c8] ;  /* 0x0003c80001037983 */ /* 0x001ee20000300800 */
[----:B------:R0:W-:Y:S02]  /*136c0*/  STS.U16 [R2+0xbb00], R13 ;  /* 0x00bb000d02007388 */ /* 0x0001e40000000400 */
[----:B------:R0:W-:Y:S02]  /*136d0*/  STS.U16 [R2+0xc300], R14 ;  /* 0x00c3000e02007388 */ /* 0x0001e40000000400 */
[----:B------:R0:W-:Y:S01]  /*136e0*/  STS.U16 [R2+0xcb00], R15 ;  /* 0x00cb000f02007388 */ /* 0x0001e20000000400 */
[----:B------:R0:W-:Y:S04]  /*136f0*/  STS.U16 [R2+0xd300], R22 ;  /* 0x00d3001602007388 */ /* 0x0001e80000000400 */
[----:B-1----:R-:W3:Y:S01]  /*13700*/  LDL.LU R4, [R1+0x3a8] ;  /* 0x0003a80001047983 */ /* 0x002ee20000300800 */
[----:B0-----:R-:W3:Y:S03]  /*13710*/  LDL.LU R13, [R1+0x388] ;  /* 0x00038800010d7983 */ /* 0x001ee60000300800 */
[----:B------:R-:W3:Y:S04]  /*13720*/  LDL.LU R14, [R1+0x364] ;  /* 0x00036400010e7983 */ /* 0x000ee80000300800 */
[----:B------:R-:W3:Y:S01]  /*13730*/  LDL.LU R15, [R1+0x340] ;  /* 0x00034000010f7983 */ /* 0x000ee20000300800 */
[----:B------:R-:W3:Y:S03]  /*13740*/  LDL.LU R22, [R1+0x31c] ;  /* 0x00031c0001167983 */ /* 0x000ee60000300800 */
[----:B------:R-:W0:Y:S01]  /*13750*/  S2R R28, SR_TID.X ;  /* 0x00000000001c7919 */ /* 0x000e220000002100 */
[----:B------:R-:W3:Y:S02]  /*13760*/  LDL.LU R12, [R1+0x250] ;  /* 0x00025000010c7983 */ /* 0x000ee40000300800 */
[----:B------:R-:W3:Y:S02]  /*13770*/  LDL.LU R17, [R1+0x230] ;  /* 0x0002300001117983 */ /* 0x000ee40000300800 */
[----:B------:R-:W3:Y:S01]  /*13780*/  LDL.LU R20, [R1+0x210] ;  /* 0x0002100001147983 */ /* 0x000ee20000300800 */
[----:B------:R-:W3:Y:S01]  /*13790*/  LDL.LU R21, [R1+0x1f0] ;  /* 0x0001f00001157983 */ /* 0x000ee20000300800 */
[----:B------:R-:W3:Y:S02]  /*137a0*/  LDL.LU R23, [R1+0x1d0] ;  /* 0x0001d00001177983 */ /* 0x000ee40000300800 */
[----:B------:R-:W3:Y:S02]  /*137b0*/  LDL.LU R9, [R1+0x1b0] ;  /* 0x0001b00001097983 */ /* 0x000ee40000300800 */
[----:B------:R-:W3:Y:S01]  /*137c0*/  LDL.LU R10, [R1+0x190] ;  /* 0x00019000010a7983 */ /* 0x000ee20000300800 */
[----:B------:R-:W3:Y:S01]  /*137d0*/  LDL.LU R11, [R1+0x16c] ;  /* 0x00016c00010b7983 */ /* 0x000ee20000300800 */
[----:B0-----:R-:W-:-:S05]  /*137e0*/  LOP3.LUT R28, R28, 0x7f, RZ, 0xc0, !PT ;  /* 0x0000007f1c1c7812 */ /* 0x001fca00078ec0ff */
[----:B------:R-:W-:Y:S01]  /*137f0*/  IMAD.SHL.U32 R28, R28, 0x2, RZ ;  /* 0x000000021c1c7824 */ /* 0x000fe200078e00ff */
[----:B--2---:R-:W-:Y:S04]  /*13800*/  STL [R1+0x127c], R19 ;  /* 0x00127c1301007387 */ /* 0x004fe80000100800 */
[----:B----4-:R0:W-:Y:S01]  /*13810*/  STS.U16 [R2+0xdb00], R0 ;  /* 0x00db000002007388 */ /* 0x0101e20000000400 */
[----:B------:R1:W-:Y:S02]  /*13820*/  STS.U16 [R2+0xe300], R19 ;  /* 0x00e3001302007388 */ /* 0x0003e40000000400 */
[----:B------:R-:W-:Y:S02]  /*13830*/  STS.U16 [R2+0xeb00], R18 ;  /* 0x00eb001202007388 */ /* 0x000fe40000000400 */
[----:B------:R-:W-:Y:S01]  /*13840*/  STS.U16 [R2+0xf300], R16 ;  /* 0x00f3001002007388 */ /* 0x000fe20000000400 */
[----:B0-----:R-:W-:Y:S01]  /*13850*/  LOP3.LUT R0, R28, 0x40, RZ, 0x3c, !PT ;  /* 0x000000401c007812 */ /* 0x001fe200078e3cff */
[----:B-1----:R-:W2:Y:S01]  /*13860*/  LDL.LU R19, [R1+0x270] ;  /* 0x0002700001137983 */ /* 0x002ea20000300800 */
[----:B------:R0:W-:Y:S03]  /*13870*/  STL [R1+0x1280], R28 ;  /* 0x0012801c01007387 */ /* 0x0001e60000100800 */
[----:B------:R-:W-:Y:S04]  /*13880*/  STS.U16 [R2+0xfb00], R5 ;  /* 0x00fb000502007388 */ /* 0x000fe80000000400 */
[----:B0-----:R-:W4:Y:S01]  /*13890*/  LDL.LU R28, [R1+0x290] ;  /* 0x00029000011c7983 */ /* 0x001f220000300800 */
[----:B------:R0:W-:Y:S03]  /*138a0*/  STL [R1+0x1288], R18 ;  /* 0x0012881201007387 */ /* 0x0001e60000100800 */
[----:B0-----:R-:W2:Y:S01]  /*138b0*/  LDL.LU R18, [R1+0x2b0] ;  /* 0x0002b00001127983 */ /* 0x001ea20000300800 */
[----:B------:R0:W-:Y:S03]  /*138c0*/  STL [R1+0x128c], R16 ;  /* 0x00128c1001007387 */ /* 0x0001e60000100800 */
        /* <DEDUP_REMOVED lines=9> */
[----:B------:R0:W-:Y:S03]  /*13960*/  STL [R1+0x1290], R5 ;  /* 0x0012900501007387 */ /* 0x0001e60000100800 */
[----:B0-----:R-:W2:Y:S04]  /*13970*/  LDL.LU R5, [R1+0x2f8] ;  /* 0x0002f80001057983 */ /* 0x001ea80000300800 */
[----:B---3--:R0:W-:Y:S04]  /*13980*/  STS.U16 [R0+0x400], R3 ;  /* 0x0004000300007388 */ /* 0x0081e80000000400 */
[----:B------:R1:W-:Y:S04]  /*13990*/  STS.U16 [R0+0xc00], R4 ;  /* 0x000c000400007388 */ /* 0x0003e80000000400 */
[----:B0-----:R-:W4:Y:S01]  /*139a0*/  LDL.LU R3, [R1+0x12ac] ;  /* 0x0012ac0001037983 */ /* 0x001f220000300800 */
[----:B------:R0:W-:Y:S02]  /*139b0*/  STS.U16 [R0+0x1400], R13 ;  /* 0x0014000d00007388 */ /* 0x0001e40000000400 */
[----:B------:R0:W-:Y:S02]  /*139c0*/  STS.U16 [R0+0x1c00], R14 ;  /* 0x001c000e00007388 */ /* 0x0001e40000000400 */
[----:B------:R0:W-:Y:S01]  /*139d0*/  STS.U16 [R0+0x2400], R15 ;  /* 0x0024000f00007388 */ /* 0x0001e20000000400 */
[----:B------:R0:W-:Y:S04]  /*139e0*/  STS.U16 [R0+0x2c00], R22 ;  /* 0x002c001600007388 */ /* 0x0001e80000000400 */
[----:B-1----:R-:W4:Y:S04]  /*139f0*/  LDL.LU R4, [R1+0x12a8] ;  /* 0x0012a80001047983 */ /* 0x002f280000300800 */
[----:B0-----:R-:W4:Y:S01]  /*13a00*/  LDL.LU R13, [R1+0x12a4] ;  /* 0x0012a400010d7983 */ /* 0x001f220000300800 */
[----:B------:R-:W4:Y:S03]  /*13a10*/  LDL.LU R14, [R1+0x12a0] ;  /* 0x0012a000010e7983 */ /* 0x000f260000300800 */
[----:B------:R-:W4:Y:S01]  /*13a20*/  LDL.LU R15, [R1+0x129c] ;  /* 0x00129c00010f7983 */ /* 0x000f220000300800 */
[----:B------:R-:W4:Y:S03]  /*13a30*/  LDL.LU R22, [R1+0x1298] ;  /* 0x0012980001167983 */ /* 0x000f260000300800 */
[----:B--2---:R-:W-:Y:S01]  /*13a40*/  STS.U16 [R0+0x3400], R5 ;  /* 0x0034000500007388 */ /* 0x004fe20000000400 */
[----:B------:R-:W-:Y:S02]  /*13a50*/  STS.U16 [R0+0x3c00], R16 ;  /* 0x003c001000007388 */ /* 0x000fe40000000400 */
[----:B------:R-:W-:Y:S02]  /*13a60*/  STS.U16 [R0+0x4400], R18 ;  /* 0x0044001200007388 */ /* 0x000fe40000000400 */
[----:B----4-:R-:W-:Y:S01]  /*13a70*/  STS.U16 [R0+0x4c00], R28 ;  /* 0x004c001c00007388 */ /* 0x010fe20000000400 */
[----:B------:R-:W-:Y:S01]  /*13a80*/  STS.U16 [R0+0x5400], R19 ;  /* 0x0054001300007388 */ /* 0x000fe20000000400 */
[----:B------:R-:W-:Y:S02]  /*13a90*/  STS.U16 [R0+0x5c00], R12 ;  /* 0x005c000c00007388 */ /* 0x000fe40000000400 */
[----:B------:R-:W-:Y:S02]  /*13aa0*/  STS.U16 [R0+0x6400], R17 ;  /* 0x0064001100007388 */ /* 0x000fe40000000400 */
[----:B------:R-:W-:Y:S01]  /*13ab0*/  STS.U16 [R0+0x6c00], R20 ;  /* 0x006c001400007388 */ /* 0x000fe20000000400 */
[----:B------:R-:W-:Y:S01]  /*13ac0*/  STS.U16 [R0+0x7400], R21 ;  /* 0x0074001500007388 */ /* 0x000fe20000000400 */
[----:B------:R-:W-:Y:S02]  /*13ad0*/  STS.U16 [R0+0x7c00], R23 ;  /* 0x007c001700007388 */ /* 0x000fe40000000400 */
[----:B------:R0:W-:Y:S02]  /*13ae0*/  STS.U16 [R0+0x8400], R9 ;  /* 0x0084000900007388 */ /* 0x0001e40000000400 */
[----:B------:R1:W-:Y:S01]  /*13af0*/  STS.U16 [R0+0x8c00], R10 ;  /* 0x008c000a00007388 */ /* 0x0003e20000000400 */
[----:B------:R2:W-:Y:S01]  /*13b00*/  STS.U16 [R0+0x9400], R11 ;  /* 0x0094000b00007388 */ /* 0x0005e20000000400 */
[----:B------:R-:W-:Y:S02]  /*13b10*/  STS.U16 [R0+0x9c00], R24 ;  /* 0x009c001800007388 */ /* 0x000fe40000000400 */
[----:B------:R-:W-:Y:S02]  /*13b20*/  STS.U16 [R0+0xa400], R25 ;  /* 0x00a4001900007388 */ /* 0x000fe40000000400 */
[----:B------:R-:W-:Y:S01]  /*13b30*/  STS.U16 [R0+0xac00], R26 ;  /* 0x00ac001a00007388 */ /* 0x000fe20000000400 */
[----:B------:R-:W-:Y:S01]  /*13b40*/  STS.U16 [R0+0xb400], R27 ;  /* 0x00b4001b00007388 */ /* 0x000fe20000000400 */
[----:B------:R-:W-:Y:S02]  /*13b50*/  STS.U16 [R0+0xbc00], R2 ;  /* 0x00bc000200007388 */ /* 0x000fe40000000400 */
[----:B------:R4:W-:Y:S01]  /*13b60*/  STS.U16 [R0+0xc400], R6 ;  /* 0x00c4000600007388 */ /* 0x0009e20000000400 */
[----:B0-----:R-:W3:Y:S01]  /*13b70*/  LDL.LU R9, [R1+0x3c4] ;  /* 0x0003c40001097983 */ /* 0x001ee20000300800 */
[----:B-1----:R-:W3:Y:S02]  /*13b80*/  LDL.LU R10, [R1+0x3a4] ;  /* 0x0003a400010a7983 */ /* 0x002ee40000300800 */
[----:B--2---:R-:W2:Y:S02]  /*13b90*/  LDL.LU R11, [R1+0x384] ;  /* 0x00038400010b7983 */ /* 0x004ea40000300800 */
[----:B------:R-:W-:Y:S01]  /*13ba0*/  STS.U16 [R0+0xcc00], R7 ;  /* 0x00cc000700007388 */ /* 0x000fe20000000400 */
[----:B------:R-:W-:Y:S01]  /*13bb0*/  STS.U16 [R0+0xd400], R8 ;  /* 0x00d4000800007388 */ /* 0x000fe20000000400 */
[----:B----4-:R-:W-:-:S03]  /*13bc0*/  IMAD.MOV.U32 R6, RZ, RZ, R29 ;  /* 0x000000ffff067224 */ /* 0x010fc600078e001d */
[----:B------:R-:W-:Y:S04]  /*13bd0*/  STS.U16 [R0+0xdc00], R22 ;  /* 0x00dc001600007388 */ /* 0x000fe80000000400 */
[----:B------:R0:W-:Y:S04]  /*13be0*/  STL [R1+0x1294], R22 ;  /* 0x0012941601007387 */ /* 0x0001e80000100800 */
[----:B0-----:R-:W4:Y:S01]  /*13bf0*/  LDL.LU R22, [R1+0x360] ;  /* 0x0003600001167983 */ /* 0x001f220000300800 */
[----:B------:R-:W4:Y:S02]  /*13c00*/  LDL.LU R5, [R1+0x33c] ;  /* 0x00033c0001057983 */ /* 0x000f240000300800 */
[----:B------:R-:W4:Y:S02]  /*13c10*/  LDL.LU R16, [R1+0x318] ;  /* 0x0003180001107983 */ /* 0x000f240000300800 */
[----:B------:R-:W4:Y:S01]  /*13c20*/  LDL.LU R18, [R1+0x2ec] ;  /* 0x0002ec0001127983 */ /* 0x000f220000300800 */
[----:B------:R-:W4:Y:S01]  /*13c30*/  LDL.LU R29, [R1+0x2cc] ;  /* 0x0002cc00011d7983 */ /* 0x000f220000300800 */
[----:B------:R-:W4:Y:S02]  /*13c40*/  LDL.LU R24, [R1+0x2ac] ;  /* 0x0002ac0001187983 */ /* 0x000f240000300800 */
[----:B------:R-:W4:Y:S02]  /*13c50*/  LDL.LU R25, [R1+0x28c] ;  /* 0x00028c0001197983 */ /* 0x000f240000300800 */
[----:B------:R-:W4:Y:S02]  /*13c60*/  LDL.LU R26, [R1+0x26c] ;  /* 0x00026c00011a7983 */ /* 0x000f240000300800 */
[----:B------:R-:W-:Y:S01]  /*13c70*/  IMAD.SHL.U32 R23, R3, 0x2, RZ ;  /* 0x0000000203177824 */ /* 0x000fe200078e00ff */
[----:B------:R-:W4:Y:S01]  /*13c80*/  LDL.LU R27, [R1+0x248] ;  /* 0x00024800011b7983 */ /* 0x000f220000300800 */
[----:B------:R-:W4:Y:S02]  /*13c90*/  LDL.LU R7, [R1+0x22c] ;  /* 0x00022c0001077983 */ /* 0x000f240000300800 */
[----:B------:R-:W-:Y:S02]  /*13ca0*/  STL [R1+0x11b4], R0 ;  /* 0x0011b40001007387 */ /* 0x000fe40000100800 */
[----:B------:R-:W4:Y:S01]  /*13cb0*/  LDL.LU R28, [R1+0x1ec] ;  /* 0x0001ec00011c7983 */ /* 0x000f220000300800 */
[----:B------:R-:W4:Y:S01]  /*13cc0*/  LDL.LU R19, [R1+0x1cc] ;  /* 0x0001cc0001137983 */ /* 0x000f220000300800 */
[----:B------:R-:W-:Y:S01]  /*13cd0*/  LOP3.LUT R23, R23, 0x50, RZ, 0x3c, !PT ;  /* 0x0000005017177812 */ /* 0x000fe200078e3cff */
[----:B------:R-:W4:Y:S02]  /*13ce0*/  LDL.LU R12, [R1+0x1a8] ;  /* 0x0001a800010c7983 */ /* 0x000f240000300800 */
[----:B------:R-:W-:Y:S01]  /*13cf0*/  STS.U16 [R0+0xe400], R15 ;  /* 0x00e4000f00007388 */ /* 0x000fe20000000400 */
[----:B------:R-:W4:Y:S02]  /*13d00*/  LDL.LU R17, [R1+0x18c] ;  /* 0x00018c0001117983 */ /* 0x000f240000300800 */
[----:B------:R-:W-:Y:S02]  /*13d10*/  STS.U16 [R0+0xec00], R14 ;  /* 0x00ec000e00007388 */ /* 0x000fe40000000400 */
[----:B------:R-:W4:Y:S01]  /*13d20*/  LDL.LU R20, [R1+0x168] ;  /* 0x0001680001147983 */ /* 0x000f220000300800 */
[----:B------:R-:W-:Y:S04]  /*13d30*/  STS.U16 [R0+0xf400], R13 ;  /* 0x00f4000d00007388 */ /* 0x000fe80000000400 */
[----:B------:R-:W4:Y:S01]  /*13d40*/  LDL.LU R21, [R1+0x138] ;  /* 0x0001380001157983 */ /* 0x000f220000300800 */
[----:B------:R0:W-:Y:S02]  /*13d50*/  STS.U16 [R0+0xfc00], R4 ;  /* 0x00fc000400007388 */ /* 0x0001e40000000400 */
[----:B------:R-:W4:Y:S02]  /*13d60*/  LDL.LU R3, [R1+0x120] ;  /* 0x0001200001037983 */ /* 0x000f240000300800 */
[----:B------:R-:W4:Y:S02]  /*13d70*/  LDL.LU R8, [R1+0x108] ;  /* 0x0001080001087983 */ /* 0x000f240000300800 */
[----:B0-----:R-:W-:Y:S01]  /*13d80*/  IMAD.MOV.U32 R0, RZ, RZ, R6 ;  /* 0x000000ffff007224 */ /* 0x001fe200078e0006 */
[----:B---3--:R0:W-:Y:S01]  /*13d90*/  STS.U16 [R23+0x500], R9 ;  /* 0x0005000917007388 */ /* 0x0081e20000000400 */
[----:B------:R1:W-:Y:S02]  /*13da0*/  STS.U16 [R23+0xd00], R10 ;  /* 0x000d000a17007388 */ /* 0x0003e40000000400 */
[----:B--2---:R2:W-:Y:S01]  /*13db0*/  STS.U16 [R23+0x1500], R11 ;  /* 0x0015000b17007388 */ /* 0x0045e20000000400 */
[----:B0-----:R-:W3:Y:S01]  /*13dc0*/  LDL.LU R9, [R1+0xf0] ;  /* 0x0000f00001097983 */ /* 0x001ee20000300800 */
[----:B-1----:R-:W3:Y:S02]  /*13dd0*/  LDL.LU R10, [R1+0xd8] ;  /* 0x0000d800010a7983 */ /* 0x002ee40000300800 */
[----:B--2---:R-:W2:Y:S02]  /*13de0*/  LDL.LU R11, [R1+0xbc] ;  /* 0x0000bc00010b7983 */ /* 0x004ea40000300800 */
[----:B------:R-:W2:Y:S01]  /*13df0*/  LDL.LU R2, [R1+0x70] ;  /* 0x0000700001027983 */ /* 0x000ea20000300800 */
[----:B------:R-:W2:Y:S04]  /*13e00*/  LDL.LU R6, [R1+0x4c] ;  /* 0x00004c0001067983 */ /* 0x000ea80000300800 */
[----:B----4-:R0:W-:Y:S01]  /*13e10*/  STS.U16 [R23+0x1d00], R22 ;  /* 0x001d001617007388 */ /* 0x0101e20000000400 */
[----:B------:R1:W-:Y:S02]  /*13e20*/  STS.U16 [R23+0x2500], R5 ;  /* 0x0025000517007388 */ /* 0x0003e40000000400 */
[----:B------:R4:W-:Y:S02]  /*13e30*/  STS.U16 [R23+0x2d00], R16 ;  /* 0x002d001017007388 */ /* 0x0009e40000000400 */
[----:B------:R4:W-:Y:S01]  /*13e40*/  STS.U16 [R23+0x3500], R18 ;  /* 0x0035001217007388 */ /* 0x0009e20000000400 */
[----:B------:R4:W-:Y:S04]  /*13e50*/  STS.U16 [R23+0x3d00], R29 ;  /* 0x003d001d17007388 */ /* 0x0009e80000000400 */
[----:B0-----:R-:W2:Y:S01]  /*13e60*/  LDL.LU R22, [R1+0x1294] ;  /* 0x0012940001167983 */ /* 0x001ea20000300800 */
[----:B-1----:R-:W2:Y:S02]  /*13e70*/  LDL.LU R5, [R1+0x1290] ;  /* 0x0012900001057983 */ /* 0x002ea40000300800 */
[----:B----4-:R-:W4:Y:S01]  /*13e80*/  LDL.LU R16, [R1+0x128c] ;  /* 0x00128c0001107983 */ /* 0x010f220000300800 */
[----:B------:R-:W2:Y:S04]  /*13e90*/  LDL.LU R18, [R1+0x1288] ;  /* 0x0012880001127983 */ /* 0x000ea80000300800 */
[----:B------:R-:W2:Y:S04]  /*13ea0*/  LDL.LU R29, [R1+0x1284] ;  /* 0x00128400011d7983 */ /* 0x000ea80000300800 */
[----:B------:R0:W-:Y:S01]  /*13eb0*/  STS.U16 [R23+0x4500], R24 ;  /* 0x0045001817007388 */ /* 0x0001e20000000400 */
[----:B------:R1:W-:Y:S02]  /*13ec0*/  STS.U16 [R23+0x4d00], R25 ;  /* 0x004d001917007388 */ /* 0x0003e40000000400 */
[----:B------:R1:W-:Y:S02]  /*13ed0*/  STS.U16 [R23+0x5500], R26 ;  /* 0x0055001a17007388 */ /* 0x0003e40000000400 */
[----:B------:R1:W-:Y:S01]  /*13ee0*/  STS.U16 [R23+0x5d00], R27 ;  /* 0x005d001b17007388 */ /* 0x0003e20000000400 */
[----:B------:R-:W-:Y:S04]  /*13ef0*/  STS.U16 [R23+0x6500], R7 ;  /* 0x0065000717007388 */ /* 0x000fe80000000400 */
[----:B0-----:R-:W3:Y:S01]  /*13f00*/  LDL.LU R24, [R1+0x3c0] ;  /* 0x0003c00001187983 */ /* 0x001ee20000300800 */
[----:B-1----:R-:W3:Y:S02]  /*13f10*/  LDL.LU R25, [R1+0x380] ;  /* 0x0003800001197983 */ /* 0x002ee40000300800 */
[----:B------:R-:W3:Y:S02]  /*13f20*/  LDL.LU R26, [R1+0x35c] ;  /* 0x00035c00011a7983 */ /* 0x000ee40000300800 */
[----:B------:R-:W3:Y:S01]  /*13f30*/  LDL.LU R27, [R1+0x330] ;  /* 0x00033000011b7983 */ /* 0x000ee20000300800 */
[----:B--2---:R0:W-:Y:S01]  /*13f40*/  STS.U16 [R23+0x6d00], R29 ;  /* 0x006d001d17007388 */ /* 0x0041e20000000400 */
[----:B------:R1:W-:Y:S02]  /*13f50*/  STS.U16 [R23+0x7500], R28 ;  /* 0x0075001c17007388 */ /* 0x0003e40000000400 */
[----:B------:R2:W-:Y:S02]  /*13f60*/  STS.U16 [R23+0x7d00], R19 ;  /* 0x007d001317007388 */ /* 0x0005e40000000400 */
[----:B------:R2:W-:Y:S01]  /*13f70*/  STS.U16 [R23+0x8500], R12 ;  /* 0x0085000c17007388 */ /* 0x0005e20000000400 */
[----:B------:R3:W-:Y:S01]  /*13f80*/  STS.U16 [R23+0x8d00], R17 ;  /* 0x008d001117007388 */ /* 0x0007e20000000400 */
[----:B------:R3:W-:Y:S03]  /*13f90*/  STS.U16 [R23+0x9500], R20 ;  /* 0x0095001417007388 */ /* 0x0007e60000000400 */
[----:B0-----:R-:W4:Y:S01]  /*13fa0*/  LDL.LU R29, [R1+0x314] ;  /* 0x00031400011d7983 */ /* 0x001f220000300800 */
[----:B------:R-:W4:Y:S02]  /*13fb0*/  LDL.LU R7, [R1+0x2d4] ;  /* 0x0002d40001077983 */ /* 0x000f240000300800 */
[----:B-1----:R-:W4:Y:S02]  /*13fc0*/  LDL.LU R28, [R1+0x1280] ;  /* 0x00128000011c7983 */ /* 0x002f240000300800 */
[----:B--2---:R-:W2:Y:S01]  /*13fd0*/  LDL.LU R19, [R1+0x127c] ;  /* 0x00127c0001137983 */ /* 0x004ea20000300800 */
[----:B------:R-:W2:Y:S01]  /*13fe0*/  LDL.LU R12, [R1+0x1278] ;  /* 0x00127800010c7983 */ /* 0x000ea20000300800 */
[----:B---3--:R-:W3:Y:S02]  /*13ff0*/  LDL.LU R17, [R1+0x1274] ;  /* 0x0012740001117983 */ /* 0x008ee40000300800 */
[----:B------:R-:W2:Y:S01]  /*14000*/  LDL.LU R20, [R1+0x1270] ;  /* 0x0012700001147983 */ /* 0x000ea20000300800 */
[----:B------:R0:W-:Y:S01]  /*14010*/  STS.U16 [R23+0x9d00], R21 ;  /* 0x009d001517007388 */ /* 0x0001e20000000400 */
[----:B------:R1:W-:Y:S02]  /*14020*/  STS.U16 [R23+0xa500], R3 ;  /* 0x00a5000317007388 */ /* 0x0003e40000000400 */
[----:B------:R1:W-:Y:S02]  /*14030*/  STS.U16 [R23+0xad00], R8 ;  /* 0x00ad000817007388 */ /* 0x0003e40000000400 */
[----:B------:R1:W-:Y:S01]  /*14040*/  STS.U16 [R23+0xb500], R9 ;  /* 0x00b5000917007388 */ /* 0x0003e20000000400 */
[----:B------:R1:W-:Y:S01]  /*14050*/  STS.U16 [R23+0xbd00], R10 ;  /* 0x00bd000a17007388 */ /* 0x0003e20000000400 */
[----:B------:R1:W-:Y:S03]  /*14060*/  STS.U16 [R23+0xc500], R11 ;  /* 0x00c5000b17007388 */ /* 0x0003e60000000400 */
[----:B0-----:R-:W2:Y:S01]  /*14070*/  LDL.LU R21, [R1+0x126c] ;  /* 0x00126c0001157983 */ /* 0x001ea20000300800 */
[----:B-1----:R-:W2:Y:S03]  /*14080*/  LDL.LU R3, [R1+0x1268] ;  /* 0x0012680001037983 */ /* 0x002ea60000300800 */
[----:B------:R-:W2:Y:S01]  /*14090*/  LDL.LU R8, [R1+0x1264] ;  /* 0x0012640001087983 */ /* 0x000ea20000300800 */
[----:B------:R-:W2:Y:S03]  /*140a0*/  LDL.LU R9, [R1+0x1260] ;  /* 0x0012600001097983 */ /* 0x000ea60000300800 */
[----:B------:R-:W2:Y:S01]  /*140b0*/  LDL.LU R10, [R1+0x125c] ;  /* 0x00125c00010a7983 */ /* 0x000ea20000300800 */
[----:B------:R-:W2:Y:S03]  /*140c0*/  LDL.LU R11, [R1+0x1258] ;  /* 0x00125800010b7983 */ /* 0x000ea60000300800 */
[----:B------:R0:W-:Y:S01]  /*140d0*/  STS.U16 [R23+0xcd00], R2 ;  /* 0x00cd000217007388 */ /* 0x0001e20000000400 */
[----:B------:R1:W-:Y:S03]  /*140e0*/  STS.U16 [R23+0xd500], R6 ;  /* 0x00d5000617007388 */ /* 0x0003e60000000400 */
[----:B0-----:R-:W3:Y:S04]  /*140f0*/  LDL R2, [R1+0xc38] ;  /* 0x000c380001027983 */ /* 0x001ee80000100800 */
[----:B-1----:R-:W3:Y:S04]  /*14100*/  LDL R6, [R1+0xc34] ;  /* 0x000c340001067983 */ /* 0x002ee80000100800 */
[----:B--2---:R-:W-:Y:S01]  /*14110*/  STS.U16 [R23+0xdd00], R11 ;  /* 0x00dd000b17007388 */ /* 0x004fe20000000400 */
[----:B------:R-:W-:Y:S02]  /*14120*/  STS.U16 [R23+0xe500], R10 ;  /* 0x00e5000a17007388 */ /* 0x000fe40000000400 */
[----:B------:R0:W-:Y:S02]  /*14130*/  STS.U16 [R23+0xed00], R9 ;  /* 0x00ed000917007388 */ /* 0x0001e40000000400 */
[----:B0-----:R-:W2:Y:S01]  /*14140*/  LDL.LU R9, [R1+0x3a0] ;  /* 0x0003a00001097983 */ /* 0x001ea20000300800 */
[----:B------:R-:W-:Y:S02]  /*14150*/  STS.U16 [R23+0xf500], R8 ;  /* 0x00f5000817007388 */ /* 0x000fe40000000400 */
[----:B------:R0:W-:Y:S02]  /*14160*/  STS.U16 [R23+0xfd00], R3 ;  /* 0x00fd000317007388 */ /* 0x0001e40000000400 */
[----:B0-----:R-:W0:Y:S04]  /*14170*/  S2R R3, SR_TID.X ;  /* 0x0000000000037919 */ /* 0x001e280000002100 */
[----:B------:R-:W3:Y:S01]  /*14180*/  LDL.LU R23, [R1+0x1254] ;  /* 0x0012540001177983 */ /* 0x000ee20000300800 */
[----:B0-----:R-:W-:-:S05]  /*14190*/  LOP3.LUT R3, R3, 0x7f, RZ, 0xc0, !PT ;  /* 0x0000007f03037812 */ /* 0x001fca00078ec0ff */
[----:B------:R-:W-:-:S05]  /*141a0*/  IMAD.SHL.U32 R3, R3, 0x2, RZ ;  /* 0x0000000203037824 */ /* 0x000fca00078e00ff */
[----:B------:R-:W-:-:S05]  /*141b0*/  LOP3.LUT R3, R3, 0x60, RZ, 0x3c, !PT ;  /* 0x0000006003037812 */ /* 0x000fca00078e3cff */
[----:B------:R0:W-:Y:S04]  /*141c0*/  STS.U16 [R3+0x600], R24 ;  /* 0x0006001803007388 */ /* 0x0001e80000000400 */
[----:B0-----:R-:W3:Y:S04]  /*141d0*/  LDL.LU R24, [R1+0x1250] ;  /* 0x0012500001187983 */ /* 0x001ee80000300800 */
[----:B--2---:R0:W-:Y:S01]  /*141e0*/  STS.U16 [R3+0xe00], R9 ;  /* 0x000e000903007388 */ /* 0x0041e20000000400 */
[----:B------:R1:W-:Y:S02]  /*141f0*/  STS.U16 [R3+0x1600], R25 ;  /* 0x0016001903007388 */ /* 0x0003e40000000400 */
[----:B------:R2:W-:Y:S02]  /*14200*/  STS.U16 [R3+0x1e00], R26 ;  /* 0x001e001a03007388 */ /* 0x0005e40000000400 */
[----:B------:R2:W-:Y:S01]  /*14210*/  STS.U16 [R3+0x2600], R27 ;  /* 0x0026001b03007388 */ /* 0x0005e20000000400 */
[----:B----4-:R4:W-:Y:S04]  /*14220*/  STS.U16 [R3+0x2e00], R29 ;  /* 0x002e001d03007388 */ /* 0x0109e80000000400 */
[----:B0-----:R-:W3:Y:S01]  /*14230*/  LDL R9, [R1+0xc18] ;  /* 0x000c180001097983 */ /* 0x001ee20000100800 */
[----:B-1----:R-:W3:Y:S02]  /*14240*/  LDL.LU R25, [R1+0x124c] ;  /* 0x00124c0001197983 */ /* 0x002ee40000300800 */
[----:B--2---:R-:W2:Y:S02]  /*14250*/  LDL.LU R26, [R1+0x1248] ;  /* 0x00124800011a7983 */ /* 0x004ea40000300800 */
[----:B------:R-:W2:Y:S01]  /*14260*/  LDL.LU R27, [R1+0x1244] ;  /* 0x00124400011b7983 */ /* 0x000ea20000300800 */
[----:B----4-:R-:W4:Y:S01]  /*14270*/  LDL.LU R29, [R1+0x1240] ;  /* 0x00124000011d7983 */ /* 0x010f220000300800 */
[----:B--2---:R-:W-:-:S03]  /*14280*/  PRMT R27, RZ, 0x7610, R27 ;  /* 0x00007610ff1b7816 */ /* 0x004fc6000000001b */
[----:B----4-:R0:W-:Y:S01]  /*14290*/  STS.U16 [R3+0x3600], R29 ;  /* 0x0036001d03007388 */ /* 0x0101e20000000400 */
[----:B------:R3:W-:Y:S03]  /*142a0*/  STS.U16 [R3+0x3e00], R7 ;  /* 0x003e000703007388 */ /* 0x0007e60000000400 */
[----:B0-----:R-:W2:Y:S01]  /*142b0*/  LDL.LU R29, [R1+0x123c] ;  /* 0x00123c00011d7983 */ /* 0x001ea20000300800 */
[----:B---3--:R-:W-:Y:S02]  /*142c0*/  @!P1 IMAD.MOV.U32 R3, RZ, RZ, R6 ;  /* 0x000000ffff039224 */ /* 0x008fe400078e0006 */
[----:B------:R-:W3:Y:S02]  /*142d0*/  LDL R7, [R1+0xc48] ;  /* 0x000c480001077983 */ /* 0x000ee40000100800 */
[----:B------:R-:W4:Y:S01]  /*142e0*/  LDL R6, [R1+0xc4c] ;  /* 0x000c4c0001067983 */ /* 0x000f220000100800 */
[----:B------:R-:W2:Y:S04]  /*142f0*/  @!P1 LDG.E.U16 R27, [R2.64] ;  /* 0x00000008021b9981 */ /* 0x000ea8000c1e1500 */
[----:B--2---:R0:W-:Y:S04]  /*14300*/  STL [R1+0x4c], R27 ;  /* 0x00004c1b01007387 */ /* 0x0041e80000100800 */
[----:B0-----:R-:W2:Y:S01]  /*14310*/  LDL.LU R27, [R1+0x1238] ;  /* 0x00123800011b7983 */ /* 0x001ea20000300800 */
[----:B------:R-:W2:Y:S02]  /*14320*/  LDL R2, [R1+0xc24] ;  /* 0x000c240001027983 */ /* 0x000ea40000100800 */
[----:B------:R-:W2:Y:S01]  /*14330*/  LDL R3, [R1+0xc28] ;  /* 0x000c280001037983 */ /* 0x000ea20000100800 */
[----:B------:R-:W-:-:S02]  /*14340*/  PRMT R29, RZ, 0x7610, R29 ;  /* 0x00007610ff1d7816 */ /* 0x000fc4000000001d */
[----:B--2---:R-:W-:-:S04]  /*14350*/  @!P1 LOP3.LUT R3, R3, R2, RZ, 0x3c, !PT ;  /* 0x0000000203039212 */ /* 0x004fc800078e3cff */
[----:B------:R-:W-:-:S04]  /*14360*/  @!P1 LOP3.LUT R2, R3, R2, RZ, 0x3c, !PT ;  /* 0x0000000203029212 */ /* 0x000fc800078e3cff */
[----:B------:R-:W-:-:S05]  /*14370*/  @!P1 LOP3.LUT R3, R3, R2, RZ, 0x3c, !PT ;  /* 0x0000000203039212 */ /* 0x000fca00078e3cff */
[----:B------:R-:W2:Y:S01]  /*14380*/  @!P1 LDG.E.U16 R29, [R2.64] ;  /* 0x00000008021d9981 */ /* 0x000ea2000c1e1500 */
[----:B------:R-:W-:-:S03]  /*14390*/  PRMT R27, RZ, 0x7610, R27 ;  /* 0x00007610ff1b7816 */ /* 0x000fc6000000001b */
[----:B--2---:R0:W-:Y:S04]  /*143a0*/  STL [R1+0x48], R29 ;  /* 0x0000481d01007387 */ /* 0x0041e80000100800 */
[----:B0-----:R-:W2:Y:S01]  /*143b0*/  LDL.LU R29, [R1+0x1234] ;  /* 0x00123400011d7983 */ /* 0x001ea20000300800 */
[----:B------:R-:W2:Y:S02]  /*143c0*/  LDL R3, [R1+0xc14] ;  /* 0x000c140001037983 */ /* 0x000ea40000100800 */
[----:B------:R-:W-:Y:S02]  /*143d0*/  @!P1 IMAD.MOV.U32 R2, RZ, RZ, R9 ;  /* 0x000000ffff029224 */ /* 0x000fe400078e0009 */
[----:B------:R-:W3:Y:S04]  /*143e0*/  LDL R9, [R1+0xc5c] ;  /* 0x000c5c0001097983 */ /* 0x000ee80000100800 */
[----:B--2---:R-:W2:Y:S04]  /*143f0*/  @!P1 LDG.E.U16 R27, [R2.64] ;  /* 0x00000008021b9981 */ /* 0x004ea8000c1e1500 */
        /* <DEDUP_REMOVED lines=17> */
[----:B------:R4:W2:Y:S01]  /*14510*/  @!P1 LDG.E.U16 R27, [R2.64] ;  /* 0x00000008021b9981 */ /* 0x0008a2000c1e1500 */
[----:B------:R-:W-:Y:S01]  /*14520*/  PRMT R29, RZ, 0x7610, R29 ;  /* 0x00007610ff1d7816 */ /* 0x000fe2000000001d */
[----:B----4-:R-:W-:Y:S02]  /*14530*/  @!P1 IMAD.MOV.U32 R2, RZ, RZ, R6 ;  /* 0x000000ffff029224 */ /* 0x010fe400078e0006 */
[----:B---3--:R-:W-:-:S05]  /*14540*/  @!P1 IMAD.MOV.U32 R3, RZ, RZ, R7 ;  /* 0x000000ffff039224 */ /* 0x008fca00078e0007 */
[----:B------:R0:W3:Y:S04]  /*14550*/  @!P1 LDG.E.U16 R29, [R2.64] ;  /* 0x00000008021d9981 */ /* 0x0000e8000c1e1500 */
[----:B--2---:R1:W-:Y:S04]  /*14560*/  STL [R1+0x3c], R27 ;  /* 0x00003c1b01007387 */ /* 0x0043e80000100800 */
[----:B-1----:R-:W2:Y:S01]  /*14570*/  LDL.LU R27, [R1+0x1228] ;  /* 0x00122800011b7983 */ /* 0x002ea20000300800 */
[----:B0-----:R-:W4:Y:S01]  /*14580*/  LDL R3, [R1+0xc58] ;  /* 0x000c580001037983 */ /* 0x001f220000100800 */
[----:B------:R-:W-:Y:S01]  /*14590*/  PRMT R8, RZ, 0x7610, R8 ;  /* 0x00007610ff087816 */ /* 0x000fe20000000008 */
[----:B------:R-:W-:Y:S01]  /*145a0*/  @!P1 IMAD.MOV.U32 R2, RZ, RZ, R9 ;  /* 0x000000ffff029224 */ /* 0x000fe200078e0009 */
[----:B------:R-:W2:Y:S04]  /*145b0*/  LDL R7, [R1+0xc84] ;  /* 0x000c840001077983 */ /* 0x000ea80000100800 */
[----:B------:R-:W2:Y:S01]  /*145c0*/  LDL R6, [R1+0xc90] ;  /* 0x000c900001067983 */ /* 0x000ea20000100800 */
[----:B---3--:R0:W-:Y:S01]  /*145d0*/  STL [R1+0x11b8], R29 ;  /* 0x0011b81d01007387 */ /* 0x0081e20000100800 */
[----:B------:R-:W-:Y:S01]  /*145e0*/  PRMT R28, RZ, 0x7610, R28 ;  /* 0x00007610ff1c7816 */ /* 0x000fe2000000001c */
[----:B------:R-:W3:Y:S01]  /*145f0*/  LDL R9, [R1+0xc94] ;  /* 0x000c940001097983 */ /* 0x000ee20000100800 */
[----:B0-----:R-:W2:Y:S04]  /*14600*/  LDL R29, [R1+0xc80] ;  /* 0x000c8000011d7983 */ /* 0x001ea80000100800 */
[----:B----4-:R0:W4:Y:S04]  /*14610*/  @!P1 LDG.E.U16 R8, [R2.64] ;  /* 0x0000000802089981 */ /* 0x010128000c1e1500 */
[----:B0-----:R-:W2:Y:S04]  /*14620*/  LDL R2, [R1+0xc68] ;  /* 0x000c680001027983 */ /* 0x001ea80000100800 */
[----:B------:R-:W2:Y:S02]  /*14630*/  LDL R3, [R1+0xc6c] ;  /* 0x000c6c0001037983 */ /* 0x000ea40000100800 */
[----:B--2---:R-:W-:-:S04]  /*14640*/  @!P1 LOP3.LUT R3, R3, R2, RZ, 0x3c, !PT ;  /* 0x0000000203039212 */ /* 0x004fc800078e3cff */
[----:B------:R-:W-:-:S04]  /*14650*/  @!P1 LOP3.LUT R2, R3, R2, RZ, 0x3c, !PT ;  /* 0x0000000203029212 */ /* 0x000fc800078e3cff */
[----:B------:R-:W-:-:S05]  /*14660*/  @!P1 LOP3.LUT R3, R3, R2, RZ, 0x3c, !PT ;  /* 0x0000000203039212 */ /* 0x000fca00078e3cff */
[----:B------:R-:W2:Y:S04]  /*14670*/  @!P1 LDG.E.U16 R28, [R2.64] ;  /* 0x00000008021c9981 */ /* 0x000ea8000c1e1500 */
[----:B----4-:R0:W-:Y:S04]  /*14680*/  STL [R1+0x34], R8 ;  /* 0x0000340801007387 */ /* 0x0101e80000100800 */
[----:B0-----:R-:W4:Y:S04]  /*14690*/  LDL R8, [R1+0xca0] ;  /* 0x000ca00001087983 */ /* 0x001f280000100800 */
[----:B--2---:R-:W-:Y:S01]  /*146a0*/  STL [R1+0x30], R28 ;  /* 0x0000301c01007387 */ /* 0x004fe20000100800 */
[----:B------:R-:W2:Y:S01]  /*146b0*/  LDL R3, [R1+0xc74] ;  /* 0x000c740001037983 */ /* 0x000ea20000100800 */
[----:B------:R-:W-:Y:S01]  /*146c0*/  PRMT R27, RZ, 0x7610, R27 ;  /* 0x00007610ff1b7816 */ /* 0x000fe2000000001b */
[----:B------:R-:W-:Y:S01]  /*146d0*/  @!P1 IMAD.MOV.U32 R2, RZ, RZ, R29 ;  /* 0x000000ffff029224 */ /* 0x000fe200078e001d */
[----:B------:R-:W-:-:S04]  /*146e0*/  PRMT R26, RZ, 0x7610, R26 ;  /* 0x00007610ff1a7816 */ /* 0x000fc8000000001a */
[----:B--2---:R0:W2:Y:S02]  /*146f0*/  @!P1 LDG.E.U16 R27, [R2.64] ;  /* 0x00000008021b9981 */ /* 0x0040a4000c1e1500 */
[----:B0-----:R-:W-:Y:S02]  /*14700*/  @!P1 IMAD.MOV.U32 R2, RZ, RZ, R6 ;  /* 0x000000ffff029224 */ /* 0x001fe400078e0006 */
[----:B------:R-:W-:-:S05]  /*14710*/  @!P1 IMAD.MOV.U32 R3, RZ, RZ, R7 ;  /* 0x000000ffff039224 */ /* 0x000fca00078e0007 */
[----:B------:R-:W3:Y:S04]  /*14720*/  @!P1 LDG.E.U16 R26, [R2.64] ;  /* 0x00000008021a9981 */ /* 0x000ee8000c1e1500 */
[----:B--2---:R0:W-:Y:S01]  /*14730*/  STL [R1+0x11bc], R27 ;  /* 0x0011bc1b01007387 */ /* 0x0041e20000100800 */
[----:B------:R-:W2:Y:S02]  /*14740*/  LDL R7, [R1+0xcb4] ;  /* 0x000cb40001077983 */ /* 0x000ea40000100800 */
[----:B------:R-:W2:Y:S01]  /*14750*/  LDL R6, [R1+0xcc0] ;  /* 0x000cc00001067983 */ /* 0x000ea20000100800 */
[----:B0-----:R-:W2:Y:S04]  /*14760*/  LDL R27, [R1+0xcb0] ;  /* 0x000cb000011b7983 */ /* 0x001ea80000100800 */
[----:B---3--:R0:W-:Y:S01]  /*14770*/  STL [R1+0x11c0], R26 ;  /* 0x0011c01a01007387 */ /* 0x0081e20000100800 */
[----:B------:R-:W-:Y:S01]  /*14780*/  PRMT R25, RZ, 0x7610, R25 ;  /* 0x00007610ff197816 */ /* 0x000fe20000000019 */
[----:B----4-:R-:W-:-:S02]  /*14790*/  @!P1 IMAD.MOV.U32 R2, RZ, RZ, R8 ;  /* 0x000000ffff029224 */ /* 0x010fc400078e0008 */
[----:B------:R-:W-:Y:S01]  /*147a0*/  @!P1 IMAD.MOV.U32 R3, RZ, RZ, R9 ;  /* 0x000000ffff039224 */ /* 0x000fe200078e0009 */
[----:B------:R-:W-:Y:S02]  /*147b0*/  PRMT R24, RZ, 0x7610, R24 ;  /* 0x00007610ff187816 */ /* 0x000fe40000000018 */
[----:B------:R-:W-:Y:S01]  /*147c0*/  PRMT R5, RZ, 0x7610, R5 ;  /* 0x00007610ff057816 */ /* 0x000fe20000000005 */
[----:B------:R-:W3:Y:S04]  /*147d0*/  LDL R29, [R1+0xcd0] ;  /* 0x000cd000011d7983 */ /* 0x000ee80000100800 */
[----:B------:R1:W4:Y:S04]  /*147e0*/  @!P1 LDG.E.U16 R25, [R2.64] ;  /* 0x0000000802199981 */ /* 0x000328000c1e1500 */
[----:B0-----:R-:W3:Y:S04]  /*147f0*/  LDL R26, [R1+0xca4] ;  /* 0x000ca400011a7983 */ /* 0x001ee80000100800 */
[----:B------:R-:W4:Y:S04]  /*14800*/  LDL R9, [R1+0xcd4] ;  /* 0x000cd40001097983 */ /* 0x000f280000100800 */
[----:B------:R-:W4:Y:S04]  /*14810*/  LDL R8, [R1+0xce0] ;  /* 0x000ce00001087983 */ /* 0x000f280000100800 */
[----:B--2---:R0:W2:Y:S01]  /*14820*/  @!P1 LDG.E.U16 R5, [R6.64] ;  /* 0x0000000806059981 */ /* 0x0040a2000c1e1500 */
[----:B-1----:R-:W-:-:S02]  /*14830*/  @!P1 IMAD.MOV.U32 R2, RZ, RZ, R27 ;  /* 0x000000ffff029224 */ /* 0x002fc400078e001b */
[----:B---3--:R-:W-:-:S05]  /*14840*/  @!P1 IMAD.MOV.U32 R3, RZ, RZ, R26 ;  /* 0x000000ffff039224 */ /* 0x008fca00078e001a */
[----:B------:R-:W3:Y:S04]  /*14850*/  @!P1 LDG.E.U16 R24, [R2.64] ;  /* 0x0000000802189981 */ /* 0x000ee8000c1e1500 */
[----:B----4-:R1:W-:Y:S01]  /*14860*/  STL [R1+0x11c4], R25 ;  /* 0x0011c41901007387 */ /* 0x0103e20000100800 */
[----:B------:R-:W4:Y:S03]  /*14870*/  LDL R27, [R1+0xc3c] ;  /* 0x000c3c00011b7983 */ /* 0x000f260000100800 */
[----:B-1----:R-:W2:Y:S04]  /*14880*/  LDL R25, [R1+0xc40] ;  /* 0x000c400001197983 */ /* 0x002ea80000100800 */
[----:B---3--:R1:W-:Y:S01]  /*14890*/  STL [R1+0x11c8], R24 ;  /* 0x0011c81801007387 */ /* 0x0083e20000100800 */
[----:B0-----:R-:W3:Y:S01]  /*148a0*/  LDL R7, [R1+0xcc4] ;  /* 0x000cc40001077983 */ /* 0x001ee20000100800 */
[----:B------:R-:W-:Y:S01]  /*148b0*/  PRMT R3, RZ, 0x7610, R3 ;  /* 0x00007610ff037816 */ /* 0x000fe20000000003 */
[----:B------:R-:W-:Y:S01]  /*148c0*/  @!P1 IMAD.MOV.U32 R6, RZ, RZ, R29 ;  /* 0x000000ffff069224 */ /* 0x000fe200078e001d */
[----:B------:R-:W2:Y:S04]  /*148d0*/  LDL R26, [R1+0xc2c] ;  /* 0x000c2c00011a7983 */ /* 0x000ea80000100800 */
[----:B-1----:R-:W2:Y:S01]  /*148e0*/  LDL R24, [R1+0xc30] ;  /* 0x000c300001187983 */ /* 0x002ea20000100800 */
[----:B------:R-:W-:-:S02]  /*148f0*/  PRMT R2, RZ, 0x7610, R2 ;  /* 0x00007610ff027816 */ /* 0x000fc40000000002 */
[----:B------:R-:W-:Y:S01]  /*14900*/  PRMT R23, RZ, 0x7610, R23 ;  /* 0x00007610ff177816 */ /* 0x000fe20000000017 */
[----:B---3--:R0:W3:Y:S02]  /*14910*/  @!P1 LDG.E.U16 R3, [R6.64] ;  /* 0x0000000806039981 */ /* 0x0080e4000c1e1500 */
[----:B0-----:R-:W-:Y:S02]  /*14920*/  @!P1 IMAD.MOV.U32 R6, RZ, RZ, R8 ;  /* 0x000000ffff069224 */ /* 0x001fe400078e0008 */
[----:B------:R-:W-:-:S05]  /*14930*/  @!P1 IMAD.MOV.U32 R7, RZ, RZ, R9 ;  /* 0x000000ffff079224 */ /* 0x000fca00078e0009 */
[----:B------:R2:W3:Y:S02]  /*14940*/  @!P1 LDG.E.U16 R2, [R6.64] ;  /* 0x0000000806029981 */ /* 0x0004e4000c1e1500 */
[----:B--2---:R-:W-:Y:S02]  /*14950*/  @!P0 IMAD.MOV.U32 R6, RZ, RZ, R25 ;  /* 0x000000ffff068224 */ /* 0x004fe400078e0019 */
[----:B----4-:R-:W-:-:S05]  /*14960*/  @!P0 IMAD.MOV.U32 R7, RZ, RZ, R27 ;  /* 0x000000ffff078224 */ /* 0x010fca00078e001b */
[----:B------:R0:W2:Y:S01]  /*14970*/  @!P0 LDG.E.U16 R23, [R6.64] ;  /* 0x0000000806178981 */ /* 0x0000a2000c1e1500 */
[----:B------:R-:W-:-:S03]  /*14980*/  PRMT R22, RZ, 0x7610, R22 ;  /* 0x00007610ff167816 */ /* 0x000fc60000000016 */
[----:B------:R1:W-:Y:S01]  /*14990*/  STL [R1+0x11cc], R5 ;  /* 0x0011cc0501007387 */ /* 0x0003e20000100800 */
[----:B0-----:R-:W-:Y:S02]  /*149a0*/  @!P0 IMAD.MOV.U32 R6, RZ, RZ, R24 ;  /* 0x000000ffff068224 */ /* 0x001fe400078e0018 */
[----:B------:R-:W-:-:S05]  /*149b0*/  @!P0 IMAD.MOV.U32 R7, RZ, RZ, R26 ;  /* 0x000000ffff078224 */ /* 0x000fca00078e001a */
[----:B------:R-:W4:Y:S04]  /*149c0*/  @!P0 LDG.E.U16 R22, [R6.64] ;  /* 0x0000000806168981 */ /* 0x000f28000c1e1500 */
[----:B---3--:R-:W-:Y:S01]  /*149d0*/  STL [R1+0x11d0], R3 ;  /* 0x0011d00301007387 */ /* 0x008fe20000100800 */
[----:B------:R-:W3:Y:S02]  /*149e0*/  LDL R9, [R1+0xc1c] ;  /* 0x000c1c0001097983 */ /* 0x000ee40000100800 */
[----:B------:R-:W3:Y:S01]  /*149f0*/  LDL R8, [R1+0xc20] ;  /* 0x000c200001087983 */ /* 0x000ee20000100800 */
[----:B------:R0:W-:Y:S01]  /*14a00*/  STL [R1+0x11d4], R2 ;  /* 0x0011d40201007387 */ /* 0x0001e20000100800 */
[----:B------:R-:W3:Y:S02]  /*14a10*/  LDL R25, [R1+0xc0c] ;  /* 0x000c0c0001197983 */ /* 0x000ee40000100800 */
[----:B-1----:R-:W3:Y:S01]  /*14a20*/  LDL R5, [R1+0xc10] ;  /* 0x000c100001057983 */ /* 0x002ee20000100800 */
[----:B--2---:R1:W-:Y:S01]  /*14a30*/  STL [R1+0x11d8], R23 ;  /* 0x0011d81701007387 */ /* 0x0043e20000100800 */
[----:B------:R-:W2:Y:S02]  /*14a40*/  LDL R24, [R1+0xbfc] ;  /* 0x000bfc0001187983 */ /* 0x000ea40000100800 */
[----:B0-----:R-:W2:Y:S02]  /*14a50*/  LDL R2, [R1+0xc50] ;  /* 0x000c500001027983 */ /* 0x001ea40000100800 */
[----:B------:R-:W2:Y:S01]  /*14a60*/  LDL R3, [R1+0xbf0] ;  /* 0x000bf00001037983 */ /* 0x000ea20000100800 */
[----:B-1----:R-:W2:Y:S01]  /*14a70*/  LDL R23, [R1+0xc00] ;  /* 0x000c000001177983 */ /* 0x002ea20000100800 */
[----:B------:R-:W-:-:S03]  /*14a80*/  PRMT R21, RZ, 0x7610, R21 ;  /* 0x00007610ff157816 */ /* 0x000fc60000000015 */
[----:B----4-:R-:W-:Y:S01]  /*14a90*/  STL [R1+0x11dc], R22 ;  /* 0x0011dc1601007387 */ /* 0x010fe20000100800 */
[----:B---3--:R-:W-:Y:S02]  /*14aa0*/  @!P0 IMAD.MOV.U32 R7, RZ, RZ, R9 ;  /* 0x000000ffff078224 */ /* 0x008fe400078e0009 */
[----:B------:R-:W-:Y:S01]  /*14ab0*/  @!P0 IMAD.MOV.U32 R6, RZ, RZ, R8 ;  /* 0x000000ffff068224 */ /* 0x000fe200078e0008 */
[----:B------:R-:W3:Y:S04]  /*14ac0*/  LDL R9, [R1+0xc64] ;  /* 0x000c640001097983 */ /* 0x000ee80000100800 */
[----:B------:R-:W4:Y:S04]  /*14ad0*/  LDL R8, [R1+0xc78] ;  /* 0x000c780001087983 */ /* 0x000f280000100800 */
[----:B------:R0:W4:Y:S01]  /*14ae0*/  @!P0 LDG.E.U16 R21, [R6.64] ;  /* 0x0000000806158981 */ /* 0x000122000c1e1500 */
[----:B------:R-:W-:-:S02]  /*14af0*/  PRMT R20, RZ, 0x7610, R20 ;  /* 0x00007610ff147816 */ /* 0x000fc40000000014 */
[----:B------:R-:W-:Y:S01]  /*14b00*/  PRMT R19, RZ, 0x7610, R19 ;  /* 0x00007610ff137816 */ /* 0x000fe20000000013 */
[----:B0-----:R-:W-:Y:S02]  /*14b10*/  @!P0 IMAD.MOV.U32 R7, RZ, RZ, R25 ;  /* 0x000000ffff078224 */ /* 0x001fe400078e0019 */
[----:B------:R-:W-:-:S05]  /*14b20*/  @!P0 IMAD.MOV.U32 R6, RZ, RZ, R5 ;  /* 0x000000ffff068224 */ /* 0x000fca00078e0005 */
[----:B------:R2:W4:Y:S02]  /*14b30*/  @!P0 LDG.E.U16 R20, [R6.64] ;  /* 0x0000000806148981 */ /* 0x000524000c1e1500 */
[----:B--2---:R-:W-:Y:S02]  /*14b40*/  @!P0 IMAD.MOV.U32 R7, RZ, RZ, R24 ;  /* 0x000000ffff078224 */ /* 0x004fe400078e0018 */
[----:B------:R-:W-:-:S05]  /*14b50*/  @!P0 IMAD.MOV.U32 R6, RZ, RZ, R23 ;  /* 0x000000ffff068224 */ /* 0x000fca00078e0017 */
[----:B------:R0:W2:Y:S01]  /*14b60*/  @!P0 LDG.E.U16 R19, [R6.64] ;  /* 0x0000000806138981 */ /* 0x0000a2000c1e1500 */
[----:B------:R-:W-:Y:S02]  /*14b70*/  PRMT R18, RZ, 0x7610, R18 ;  /* 0x00007610ff127816 */ /* 0x000fe40000000012 */
[----:B------:R-:W-:Y:S01]  /*14b80*/  PRMT R17, RZ, 0x7610, R17 ;  /* 0x00007610ff117816 */ /* 0x000fe20000000011 */
[----:B0-----:R-:W-:Y:S02]  /*14b90*/  @!P0 IMAD.MOV.U32 R6, RZ, RZ, R2 ;  /* 0x000000ffff068224 */ /* 0x001fe400078e0002 */
[----:B------:R-:W-:-:S05]  /*14ba0*/  @!P0 IMAD.MOV.U32 R7, RZ, RZ, R3 ;  /* 0x000000ffff078224 */ /* 0x000fca00078e0003 */
[----:B------:R3:W2:Y:S02]  /*14bb0*/  @!P0 LDG.E.U16 R18, [R6.64] ;  /* 0x0000000806128981 */ /* 0x0006a4000c1e1500 */
[----:B---3--:R-:W-:Y:S02]  /*14bc0*/  @!P0 IMAD.MOV.U32 R7, RZ, RZ, R9 ;  /* 0x000000ffff078224 */ /* 0x008fe400078e0009 */
[----:B----4-:R-:W-:Y:S01]  /*14bd0*/  @!P0 IMAD.MOV.U32 R6, RZ, RZ, R8 ;  /* 0x000000ffff068224 */ /* 0x010fe200078e0008 */
[----:B------:R0:W-:Y:S01]  /*14be0*/  STL [R1+0x11e0], R21 ;  /* 0x0011e01501007387 */ /* 0x0001e20000100800 */
[----:B------:R-:W3:Y:S03]  /*14bf0*/  LDL R5, [R1+0xc88] ;  /* 0x000c880001057983 */ /* 0x000ee60000100800 */
[----:B------:R3:W4:Y:S04]  /*14c00*/  @!P0 LDG.E.U16 R17, [R6.64] ;  /* 0x0000000806118981 */ /* 0x000728000c1e1500 */
[----:B0-----:R-:W4:Y:S04]  /*14c10*/  LDL R21, [R1+0xc7c] ;  /* 0x000c7c0001157983 */ /* 0x001f280000100800 */
[----:B------:R-:W-:Y:S04]  /*14c20*/  STL [R1+0x11e4], R20 ;  /* 0x0011e41401007387 */ /* 0x000fe80000100800 */
[----:B--2---:R-:W-:Y:S01]  /*14c30*/  STL [R1+0x11e8], R19 ;  /* 0x0011e81301007387 */ /* 0x004fe20000100800 */
[----:B------:R-:W2:Y:S02]  /*14c40*/  LDL R3, [R1+0xc44] ;  /* 0x000c440001037983 */ /* 0x000ea40000100800 */
[----:B------:R-:W2:Y:S01]  /*14c50*/  LDL R2, [R1+0xc60] ;  /* 0x000c600001027983 */ /* 0x000ea20000100800 */
[----:B------:R-:W-:Y:S01]  /*14c60*/  STL [R1+0x11ec], R18 ;  /* 0x0011ec1201007387 */ /* 0x000fe20000100800 */
[----:B------:R-:W2:Y:S02]  /*14c70*/  LDL R9, [R1+0xc8c] ;  /* 0x000c8c0001097983 */ /* 0x000ea40000100800 */
[----:B------:R-:W2:Y:S01]  /*14c80*/  LDL R8, [R1+0xc98] ;  /* 0x000c980001087983 */ /* 0x000ea20000100800 */
[----:B------:R-:W-:Y:S01]  /*14c90*/  PRMT R15, RZ, 0x7610, R15 ;  /* 0x00007610ff0f7816 */ /* 0x000fe2000000000f */
[----:B---3--:R-:W-:Y:S01]  /*14ca0*/  @!P0 IMAD.MOV.U32 R6, RZ, RZ, R5 ;  /* 0x000000ffff068224 */ /* 0x008fe200078e0005 */
[----:B----4-:R0:W-:Y:S01]  /*14cb0*/  STL [R1+0x11f0], R17 ;  /* 0x0011f01101007387 */ /* 0x0101e20000100800 */
[----:B------:R-:W3:Y:S03]  /*14cc0*/  LDL R5, [R1+0xca8] ;  /* 0x000ca80001057983 */ /* 0x000ee60000100800 */
[----:B0-----:R-:W4:Y:S01]  /*14cd0*/  LDL R17, [R1+0xc9c] ;  /* 0x000c9c0001117983 */ /* 0x001f220000100800 */
[----:B------:R-:W-:-:S05]  /*14ce0*/  @!P0 IMAD.MOV.U32 R7, RZ, RZ, R21 ;  /* 0x000000ffff078224 */ /* 0x000fca00078e0015 */
[----:B------:R2:W4:Y:S01]  /*14cf0*/  @!P0 LDG.E.U16 R15, [R6.64] ;  /* 0x00000008060f8981 */ /* 0x000522000c1e1500 */
[----:B------:R-:W-:Y:S02]  /*14d00*/  PRMT R16, RZ, 0x7610, R16 ;  /* 0x00007610ff107816 */ /* 0x000fe40000000010 */
[----:B------:R-:W-:Y:S01]  /*14d10*/  PRMT R14, RZ, 0x7610, R14 ;  /* 0x00007610ff0e7816 */ /* 0x000fe2000000000e */
[----:B--2---:R-:W-:Y:S02]  /*14d20*/  @!P0 IMAD.MOV.U32 R7, RZ, RZ, R3 ;  /* 0x000000ffff078224 */ /* 0x004fe400078e0003 */
[----:B------:R-:W-:-:S05]  /*14d30*/  @!P0 IMAD.MOV.U32 R6, RZ, RZ, R2 ;  /* 0x000000ffff068224 */ /* 0x000fca00078e0002 */
[----:B------:R0:W2:Y:S04]  /*14d40*/  @!P0 LDG.E.U16 R16, [R6.64] ;  /* 0x0000000806108981 */ /* 0x0000a8000c1e1500 */
[----:B------:R3:W2:Y:S01]  /*14d50*/  @!P0 LDG.E.U16 R14, [R8.64] ;  /* 0x00000008080e8981 */ /* 0x0006a2000c1e1500 */
[----:B0-----:R-:W-:Y:S01]  /*14d60*/  PRMT R6, RZ, 0x7610, R6 ;  /* 0x00007610ff067816 */ /* 0x001fe20000000006 */
[----:B---3--:R-:W-:Y:S02]  /*14d70*/  @!P0 IMAD.MOV.U32 R8, RZ, RZ, R5 ;  /* 0x000000ffff088224 */ /* 0x008fe400078e0005 */
[----:B----4-:R-:W-:-:S05]  /*14d80*/  @!P0 IMAD.MOV.U32 R9, RZ, RZ, R17 ;  /* 0x000000ffff098224 */ /* 0x010fca00078e0011 */
[----:B------:R-:W3:Y:S04]  /*14d90*/  @!P0 LDG.E.U16 R6, [R8.64] ;  /* 0x0000000808068981 */ /* 0x000ee8000c1e1500 */
[----:B------:R-:W-:Y:S01]  /*14da0*/  STL [R1+0x11f4], R15 ;  /* 0x0011f40f01007387 */ /* 0x000fe20000100800 */
[----:B------:R-:W4:Y:S02]  /*14db0*/  LDL R3, [R1+0xcac] ;  /* 0x000cac0001037983 */ /* 0x000f240000100800 */
[----:B------:R-:W4:Y:S01]  /*14dc0*/  LDL R2, [R1+0xcb8] ;  /* 0x000cb80001027983 */ /* 0x000f220000100800 */
[----:B--2---:R0:W-:Y:S01]  /*14dd0*/  STL [R1+0x11f8], R16 ;  /* 0x0011f81001007387 */ /* 0x0041e20000100800 */
[----:B------:R-:W2:Y:S02]  /*14de0*/  LDL R19, [R1+0xc54] ;  /* 0x000c540001137983 */ /* 0x000ea40000100800 */
[----:B------:R-:W2:Y:S01]  /*14df0*/  LDL R18, [R1+0xc70] ;  /* 0x000c700001127983 */ /* 0x000ea20000100800 */
[----:B0-----:R-:W2:Y:S01]  /*14e00*/  LDL R16, [R1+0xcc8] ;  /* 0x000cc80001107983 */ /* 0x001ea20000100800 */
[----:B------:R0:W-:Y:S02]  /*14e10*/  STL [R1+0x11fc], R14 ;  /* 0x0011fc0e01007387 */ /* 0x0001e40000100800 */
[----:B------:R-:W2:Y:S02]  /*14e20*/  LDL R17, [R1+0xcbc] ;  /* 0x000cbc0001117983 */ /* 0x000ea40000100800 */
[----:B------:R-:W2:Y:S01]  /*14e30*/  LDL R15, [R1+0xccc] ;  /* 0x000ccc00010f7983 */ /* 0x000ea20000100800 */
[----:B0-----:R-:W2:Y:S04]  /*14e40*/  LDL R14, [R1+0xcd8] ;  /* 0x000cd800010e7983 */ /* 0x001ea80000100800 */
[----:B---3--:R0:W-:Y:S01]  /*14e50*/  STL [R1+0x1200], R6 ;  /* 0x0012000601007387 */ /* 0x0081e20000100800 */
[----:B------:R-:W3:Y:S03]  /*14e60*/  LDL R5, [R1+0xcec] ;  /* 0x000cec0001057983 */ /* 0x000ee60000100800 */
[----:B0-----:R-:W3:Y:S01]  /*14e70*/  LDL R6, [R1+0xce4] ;  /* 0x000ce40001067983 */ /* 0x001ee20000100800 */
[----:B----4-:R-:W-:-:S02]  /*14e80*/  @!P0 IMAD.MOV.U32 R8, RZ, RZ, R2 ;  /* 0x000000ffff088224 */ /* 0x010fc400078e0002 */
[----:B------:R-:W-:Y:S02]  /*14e90*/  @!P0 IMAD.MOV.U32 R9, RZ, RZ, R3 ;  /* 0x000000ffff098224 */ /* 0x000fe400078e0003 */
[----:B------:R-:W4:Y:S01]  /*14ea0*/  LDL R2, [R1+0xce8] ;  /* 0x000ce80001027983 */ /* 0x000f220000100800 */
[----:B------:R-:W4:Y:S01]  /*14eb0*/  LDL R3, [R1+0xcdc] ;  /* 0x000cdc0001037983 */ /* 0x000f220000100800 */
[----:B------:R-:W-:Y:S02]  /*14ec0*/  PRMT R4, RZ, 0x7610, R4 ;  /* 0x00007610ff047816 */ /* 0x000fe40000000004 */
[----:B------:R-:W-:-:S04]  /*14ed0*/  PRMT R10, RZ, 0x7610, R10 ;  /* 0x00007610ff0a7816 */ /* 0x000fc8000000000a */
[----:B------:R2:W4:Y:S01]  /*14ee0*/  @!P0 LDG.E.U16 R4, [R8.64] ;  /* 0x0000000808048981 */ /* 0x000522000c1e1500 */
[----:B------:R-:W-:Y:S01]  /*14ef0*/  PRMT R7, RZ, 0x7610, R7 ;  /* 0x00007610ff077816 */ /* 0x000fe20000000007 */
[----:B--2---:R-:W-:Y:S02]  /*14f00*/  @!P0 IMAD.MOV.U32 R9, RZ, RZ, R19 ;  /* 0x000000ffff098224 */ /* 0x004fe400078e0013 */
[----:B------:R-:W-:-:S05]  /*14f10*/  @!P0 IMAD.MOV.U32 R8, RZ, RZ, R18 ;  /* 0x000000ffff088224 */ /* 0x000fca00078e0012 */
[----:B------:R0:W2:Y:S01]  /*14f20*/  @!P0 LDG.E.U16 R10, [R8.64] ;  /* 0x00000008080a8981 */ /* 0x0000a2000c1e1500 */
[----:B------:R-:W-:Y:S01]  /*14f30*/  PRMT R11, RZ, 0x7610, R11 ;  /* 0x00007610ff0b7816 */ /* 0x000fe2000000000b */
[----:B0-----:R-:W-:Y:S02]  /*14f40*/  @!P0 IMAD.MOV.U32 R8, RZ, RZ, R16 ;  /* 0x000000ffff088224 */ /* 0x001fe400078e0010 */
[----:B------:R-:W-:-:S05]  /*14f50*/  @!P0 IMAD.MOV.U32 R9, RZ, RZ, R17 ;  /* 0x000000ffff098224 */ /* 0x000fca00078e0011 */
[----:B------:R0:W2:Y:S01]  /*14f60*/  @!P0 LDG.E.U16 R7, [R8.64] ;  /* 0x0000000808078981 */ /* 0x0000a2000c1e1500 */
[----:B------:R-:W-:Y:S01]  /*14f70*/  PRMT R12, RZ, 0x7610, R12 ;  /* 0x00007610ff0c7816 */ /* 0x000fe2000000000c */
[----:B0-----:R-:W-:Y:S02]  /*14f80*/  @!P0 IMAD.MOV.U32 R8, RZ, RZ, R14 ;  /* 0x000000ffff088224 */ /* 0x001fe400078e000e */
[----:B------:R-:W-:-:S05]  /*14f90*/  @!P0 IMAD.MOV.U32 R9, RZ, RZ, R15 ;  /* 0x000000ffff098224 */ /* 0x000fca00078e000f */
[----:B------:R3:W2:Y:S01]  /*14fa0*/  @!P0 LDG.E.U16 R11, [R8.64] ;  /* 0x00000008080b8981 */ /* 0x0006a2000c1e1500 */
[----:B------:R-:W-:Y:S01]  /*14fb0*/  PRMT R13, RZ, 0x7610, R13 ;  /* 0x00007610ff0d7816 */ /* 0x000fe2000000000d */
[----:B---3--:R-:W-:Y:S02]  /*14fc0*/  @!P1 IMAD.MOV.U32 R8, RZ, RZ, R5 ;  /* 0x000000ffff089224 */ /* 0x008fe400078e0005 */
[----:B------:R-:W-:-:S05]  /*14fd0*/  @!P1 IMAD.MOV.U32 R9, RZ, RZ, R6 ;  /* 0x000000ffff099224 */ /* 0x000fca00078e0006 */
[----:B------:R4:W3:Y:S02]  /*14fe0*/  @!P1 LDG.E.U16 R12, [R8.64] ;  /* 0x00000008080c9981 */ /* 0x0008e4000c1e1500 */
[----:B----4-:R-:W-:Y:S02]  /*14ff0*/  @!P0 IMAD.MOV.U32 R8, RZ, RZ, R2 ;  /* 0x000000ffff088224 */ /* 0x010fe400078e0002 */
[----:B------:R-:W-:-:S05]  /*15000*/  @!P0 IMAD.MOV.U32 R9, RZ, RZ, R3 ;  /* 0x000000ffff098224 */ /* 0x000fca00078e0003 */
[----:B------:R0:W4:Y:S04]  /*15010*/  @!P0 LDG.E.U16 R13, [R8.64] ;  /* 0x00000008080d8981 */ /* 0x000128000c1e1500 */
[----:B------:R-:W1:Y:S04]  /*15020*/  S2R R28, SR_TID.X ;  /* 0x00000000001c7919 */ /* 0x000e680000002100 */
[----:B------:R-:W-:Y:S04]  /*15030*/  STL [R1+0x1204], R4 ;  /* 0x0012040401007387 */ /* 0x000fe80000100800 */
[----:B--2---:R-:W-:Y:S04]  /*15040*/  STL [R1+0x1208], R10 ;  /* 0x0012080a01007387 */ /* 0x004fe80000100800 */
[----:B------:R-:W-:Y:S04]  /*15050*/  STL [R1+0x120c], R7 ;  /* 0x00120c0701007387 */ /* 0x000fe80000100800 */
[----:B------:R-:W-:Y:S01]  /*15060*/  STL [R1+0x1210], R11 ;  /* 0x0012100b01007387 */ /* 0x000fe20000100800 */
[----:B-1----:R-:W-:-:S05]  /*15070*/  LOP3.LUT R28, R28, 0x7f, RZ, 0xc0, !PT ;  /* 0x0000007f1c1c7812 */ /* 0x002fca00078ec0ff */
[----:B------:R-:W-:-:S05]  /*15080*/  IMAD.SHL.U32 R28, R28, 0x2, RZ ;  /* 0x000000021c1c7824 */ /* 0x000fca00078e00ff */
[----:B------:R-:W-:Y:S01]  /*15090*/  LOP3.LUT R24, R28, 0x60, RZ, 0x3c, !PT ;  /* 0x000000601c187812 */ /* 0x000fe200078e3cff */
[----:B---3--:R1:W-:Y:S04]  /*150a0*/  STL [R1+0x1214], R12 ;  /* 0x0012140c01007387 */ /* 0x0083e80000100800 */
[----:B-1----:R-:W2:Y:S01]  /*150b0*/  LDL.LU R12, [R1+0x2f4] ;  /* 0x0002f400010c7983 */ /* 0x002ea20000300800 */
[----:B------:R-:W3:Y:S02]  /*150c0*/  LDL.LU R11, [R1+0x2c8] ;  /* 0x0002c800010b7983 */ /* 0x000ee40000300800 */
        /* <DEDUP_REMOVED lines=22> */
[----:B0-----:R-:W3:Y:S01]  /*15230*/  LDL.LU R8, [R1+0x338] ;  /* 0x0003380001087983 */ /* 0x001ee20000300800 */
[----:B------:R-:W3:Y:S02]  /*15240*/  LDL.LU R9, [R1+0x310] ;  /* 0x0003100001097983 */ /* 0x000ee40000300800 */
[----:B----4-:R0:W-:Y:S02]  /*15250*/  STL [R1+0x1218], R13 ;  /* 0x0012180d01007387 */ /* 0x0101e40000100800 */
[----:B0-----:R-:W4:Y:S04]  /*15260*/  LDL.LU R13, [R1+0x354] ;  /* 0x00035400010d7983 */ /* 0x001f280000300800 */
[----:B--2---:R-:W-:Y:S04]  /*15270*/  STS.U16 [R24+0x4600], R28 ;  /* 0x0046001c18007388 */ /* 0x004fe80000000400 */
[----:B----4-:R0:W-:Y:S04]  /*15280*/  STS.U16 [R24+0x4e00], R13 ;  /* 0x004e000d18007388 */ /* 0x0101e80000000400 */
[----:B0-----:R-:W2:Y:S04]  /*15290*/  LDL.LU R13, [R1+0x3bc] ;  /* 0x0003bc00010d7983 */ /* 0x001ea80000300800 */
[----:B--2---:R0:W-:Y:S04]  /*152a0*/  STL [R1+0x121c], R13 ;  /* 0x00121c0d01007387 */ /* 0x0041e80000100800 */
[----:B0-----:R-:W2:Y:S04]  /*152b0*/  LDL.LU R13, [R1+0x3dc] ;  /* 0x0003dc00010d7983 */ /* 0x001ea80000300800 */
[----:B--2---:R0:W-:Y:S04]  /*152c0*/  STL [R1+0x1220], R13 ;  /* 0x0012200d01007387 */ /* 0x0041e80000100800 */
[----:B0-----:R-:W2:Y:S04]  /*152d0*/  LDL.LU R13, [R1+0x3e0] ;  /* 0x0003e000010d7983 */ /* 0x001ea80000300800 */
[----:B------:R-:W0:Y:S01]  /*152e0*/  S2R R28, SR_TID.X ;  /* 0x00000000001c7919 */ /* 0x000e220000002100 */
[----:B---3--:R-:W-:Y:S02]  /*152f0*/  STS.U16 [R24+0x5600], R8 ;  /* 0x0056000818007388 */ /* 0x008fe40000000400 */
        /* <DEDUP_REMOVED lines=11> */
[----:B------:R-:W-:Y:S03]  /*153b0*/  STS.U16 [R24+0xb600], R18 ;  /* 0x00b6001218007388 */ /* 0x000fe60000000400 */
[----:B--2---:R1:W-:Y:S04]  /*153c0*/  STL [R1+0x1224], R13 ;  /* 0x0012240d01007387 */ /* 0x0043e80000100800 */
[----:B-1----:R-:W2:Y:S01]  /*153d0*/  LDL.LU R13, [R1+0x3e4] ;  /* 0x0003e400010d7983 */ /* 0x002ea20000300800 */
[----:B------:R-:W3:Y:S02]  /*153e0*/  LDL.LU R12, [R1+0x394] ;  /* 0x00039400010c7983 */ /* 0x000ee40000300800 */
[----:B------:R-:W4:Y:S02]  /*153f0*/  LDL.LU R11, [R1+0x378] ;  /* 0x00037800010b7983 */ /* 0x000f240000300800 */
[----:B------:R-:W3:Y:S01]  /*15400*/  LDL.LU R7, [R1+0x350] ;  /* 0x0003500001077983 */ /* 0x000ee20000300800 */
[----:B------:R-:W3:Y:S01]  /*15410*/  LDL.LU R10, [R1+0x334] ;  /* 0x00033400010a7983 */ /* 0x000ee20000300800 */
[----:B------:R-:W3:Y:S01]  /*15420*/  LDL.LU R4, [R1+0x30c] ;  /* 0x00030c0001047983 */ /* 0x000ee20000300800 */
[----:B0-----:R-:W-:Y:S01]  /*15430*/  LOP3.LUT R28, R28, 0x7f, RZ, 0xc0, !PT ;  /* 0x0000007f1c1c7812 */ /* 0x001fe200078ec0ff */
[----:B------:R-:W3:Y:S01]  /*15440*/  LDL.LU R6, [R1+0x2e0] ;  /* 0x0002e00001067983 */ /* 0x000ee20000300800 */
[----:B------:R-:W3:Y:S01]  /*15450*/  LDL.LU R14, [R1+0x2c4] ;  /* 0x0002c400010e7983 */ /* 0x000ee20000300800 */
[----:B------:R-:W3:Y:S02]  /*15460*/  LDL.LU R16, [R1+0x2a0] ;  /* 0x0002a00001107983 */ /* 0x000ee40000300800 */
[----:B------:R-:W3:Y:S02]  /*15470*/  LDL.LU R15, [R1+0x284] ;  /* 0x00028400010f7983 */ /* 0x000ee40000300800 */
[----:B------:R-:W3:Y:S02]  /*15480*/  LDL.LU R17, [R1+0x264] ;  /* 0x0002640001117983 */ /* 0x000ee40000300800 */
[----:B------:R-:W-:Y:S01]  /*15490*/  IMAD.SHL.U32 R28, R28, 0x2, RZ ;  /* 0x000000021c1c7824 */ /* 0x000fe200078e00ff */
[----:B------:R0:W-:Y:S04]  /*154a0*/  STS.U16 [R24+0xbe00], R19 ;  /* 0x00be001318007388 */ /* 0x0001e80000000400 */
[----:B------:R-:W3:Y:S01]  /*154b0*/  LDL.LU R18, [R1+0x23c] ;  /* 0x00023c0001127983 */ /* 0x000ee20000300800 */
[----:B------:R1:W-:Y:S02]  /*154c0*/  STS.U16 [R24+0xc600], R20 ;  /* 0x00c6001418007388 */ /* 0x0003e40000000400 */
[----:B------:R1:W-:Y:S02]  /*154d0*/  STS.U16 [R24+0xce00], R21 ;  /* 0x00ce001518007388 */ /* 0x0003e40000000400 */
[----:B------:R1:W-:Y:S01]  /*154e0*/  STS.U16 [R24+0xd600], R22 ;  /* 0x00d6001618007388 */ /* 0x0003e20000000400 */
[----:B------:R1:W-:Y:S01]  /*154f0*/  STS.U16 [R24+0xde00], R23 ;  /* 0x00de001718007388 */ /* 0x0003e20000000400 */
[----:B------:R1:W-:Y:S03]  /*15500*/  STS.U16 [R24+0xe600], R2 ;  /* 0x00e6000218007388 */ /* 0x0003e60000000400 */
[----:B0-----:R-:W3:Y:S01]  /*15510*/  LDL.LU R19, [R1+0x224] ;  /* 0x0002240001137983 */ /* 0x001ee20000300800 */
[----:B-1----:R-:W3:Y:S03]  /*15520*/  LDL.LU R20, [R1+0x200] ;  /* 0x0002000001147983 */ /* 0x002ee60000300800 */
[----:B------:R-:W3:Y:S01]  /*15530*/  LDL.LU R21, [R1+0x1e4] ;  /* 0x0001e40001157983 */ /* 0x000ee20000300800 */
[----:B------:R-:W-:-:S03]  /*15540*/  LOP3.LUT R8, R28, 0x70, RZ, 0x3c, !PT ;  /* 0x000000701c087812 */ /* 0x000fc600078e3cff */
[----:B------:R-:W3:Y:S01]  /*15550*/  LDL.LU R22, [R1+0x1c4] ;  /* 0x0001c40001167983 */ /* 0x000ee20000300800 */
[----:B------:R-:W3:Y:S03]  /*15560*/  LDL.LU R23, [R1+0x19c] ;  /* 0x00019c0001177983 */ /* 0x000ee60000300800 */
[----:B------:R0:W-:Y:S01]  /*15570*/  STS.U16 [R24+0xee00], R3 ;  /* 0x00ee000318007388 */ /* 0x0001e20000000400 */
[----:B------:R-:W3:Y:S02]  /*15580*/  LDL.LU R2, [R1+0x184] ;  /* 0x0001840001027983 */ /* 0x000ee40000300800 */
[----:B------:R1:W-:Y:S02]  /*15590*/  STS.U16 [R24+0xf600], R5 ;  /* 0x00f6000518007388 */ /* 0x0003e40000000400 */
[----:B------:R1:W-:Y:S01]  /*155a0*/  STS.U16 [R24+0xfe00], R25 ;  /* 0x00fe001918007388 */ /* 0x0003e20000000400 */
[----:B------:R1:W-:Y:S01]  /*155b0*/  STS.U16 [R8+0x700], R26 ;  /* 0x0007001a08007388 */ /* 0x0003e20000000400 */
[----:B------:R1:W-:Y:S03]  /*155c0*/  STS.U16 [R8+0xf00], R27 ;  /* 0x000f001b08007388 */ /* 0x0003e60000000400 */
[----:B0-----:R-:W3:Y:S01]  /*155d0*/  LDL.LU R3, [R1+0x15c] ;  /* 0x00015c0001037983 */ /* 0x001ee20000300800 */
[----:B-1----:R-:W3:Y:S03]  /*155e0*/  LDL.LU R5, [R1+0xb8] ;  /* 0x0000b80001057983 */ /* 0x002ee60000300800 */
[----:B------:R-:W3:Y:S01]  /*155f0*/  LDL.LU R24, [R1+0xb0] ;  /* 0x0000b00001187983 */ /* 0x000ee20000300800 */
[----:B------:R-:W3:Y:S03]  /*15600*/  LDL.LU R25, [R1+0xa8] ;  /* 0x0000a80001197983 */ /* 0x000ee60000300800 */
[----:B------:R-:W3:Y:S04]  /*15610*/  LDL.LU R26, [R1+0x94] ;  /* 0x00009400011a7983 */ /* 0x000ee80000300800 */
[----:B------:R0:W-:Y:S01]  /*15620*/  STS.U16 [R8+0x1700], R29 ;  /* 0x0017001d08007388 */ /* 0x0001e20000000400 */
[----:B------:R-:W3:Y:S03]  /*15630*/  LDL.LU R27, [R1+0x78] ;  /* 0x00007800011b7983 */ /* 0x000ee60000300800 */
[----:B0-----:R-:W3:Y:S01]  /*15640*/  LDL.LU R29, [R1+0x64] ;  /* 0x00006400011d7983 */ /* 0x001ee20000300800 */
[----:B------:R-:W3:Y:S02]  /*15650*/  LDL.LU R28, [R1+0x5c] ;  /* 0x00005c00011c7983 */ /* 0x000ee40000300800 */
[----:B------:R-:W3:Y:S01]  /*15660*/  LDL.LU R9, [R1+0x4c] ;  /* 0x00004c0001097983 */ /* 0x000ee20000300800 */
[----:B--2---:R0:W-:Y:S04]  /*15670*/  STS.U16 [R8+0x1f00], R13 ;  /* 0x001f000d08007388 */ /* 0x0041e80000000400 */
[----:B0-----:R-:W2:Y:S04]  /*15680*/  LDL.LU R13, [R1+0x1224] ;  /* 0x00122400010d7983 */ /* 0x001ea80000300800 */
[----:B--2---:R0:W-:Y:S04]  /*15690*/  STS.U16 [R8+0x2700], R13 ;  /* 0x0027000d08007388 */ /* 0x0041e80000000400 */
[----:B0-----:R-:W2:Y:S04]  /*156a0*/  LDL.LU R13, [R1+0x1220] ;  /* 0x00122000010d7983 */ /* 0x001ea80000300800 */
[----:B--2---:R0:W-:Y:S04]  /*156b0*/  STS.U16 [R8+0x2f00], R13 ;  /* 0x002f000d08007388 */ /* 0x0041e80000000400 */
[----:B0-----:R-:W2:Y:S04]  /*156c0*/  LDL.LU R13, [R1+0x121c] ;  /* 0x00121c00010d7983 */ /* 0x001ea80000300800 */
[----:B--2---:R0:W-:Y:S01]  /*156d0*/  STS.U16 [R8+0x3700], R13 ;  /* 0x0037000d08007388 */ /* 0x0041e20000000400 */
[----:B---3--:R1:W-:Y:S02]  /*156e0*/  STS.U16 [R8+0x3f00], R12 ;  /* 0x003f000c08007388 */ /* 0x0083e40000000400 */
[----:B----4-:R2:W-:Y:S02]  /*156f0*/  STS.U16 [R8+0x4700], R11 ;  /* 0x0047000b08007388 */ /* 0x0105e40000000400 */
[----:B------:R3:W-:Y:S01]  /*15700*/  STS.U16 [R8+0x4f00], R7 ;  /* 0x004f000708007388 */ /* 0x0007e20000000400 */
[----:B------:R3:W-:Y:S01]  /*15710*/  STS.U16 [R8+0x5700], R10 ;  /* 0x0057000a08007388 */ /* 0x0007e20000000400 */
[----:B------:R3:W-:Y:S03]  /*15720*/  STS.U16 [R8+0x5f00], R4 ;  /* 0x005f000408007388 */ /* 0x0007e60000000400 */
[----:B0-----:R-:W4:Y:S01]  /*15730*/  LDL.LU R13, [R1+0x1218] ;  /* 0x00121800010d7983 */ /* 0x001f220000300800 */
[----:B-1----:R-:W4:Y:S02]  /*15740*/  LDL.LU R12, [R1+0x1214] ;  /* 0x00121400010c7983 */ /* 0x002f240000300800 */
[----:B--2---:R-:W2:Y:S02]  /*15750*/  LDL.LU R11, [R1+0x1210] ;  /* 0x00121000010b7983 */ /* 0x004ea40000300800 */
[----:B---3--:R-:W3:Y:S01]  /*15760*/  LDL.LU R7, [R1+0x120c] ;  /* 0x00120c0001077983 */ /* 0x008ee20000300800 */
[----:B------:R-:W2:Y:S01]  /*15770*/  LDL.LU R10, [R1+0x1208] ;  /* 0x00120800010a7983 */ /* 0x000ea20000300800 */
[----:B------:R-:W2:Y:S03]  /*15780*/  LDL.LU R4, [R1+0x1204] ;  /* 0x0012040001047983 */ /* 0x000ea60000300800 */
        /* <DEDUP_REMOVED lines=23> */
[----:B------:R-:W3:Y:S03]  /*15900*/  LDL.LU R2, [R1+0x11d4] ;  /* 0x0011d40001027983 */ /* 0x000ee60000300800 */
[----:B------:R0:W-:Y:S01]  /*15910*/  STS.U16 [R8+0xc700], R3 ;  /* 0x00c7000308007388 */ /* 0x0001e20000000400 */
        /* <DEDUP_REMOVED lines=9> */
[----:B------:R-:W3:Y:S01]  /*159b0*/  LDL.LU R26, [R1+0x11c0] ;  /* 0x0011c000011a7983 */ /* 0x000ee20000300800 */
[----:B------:R-:W3:Y:S03]  /*159c0*/  LDL.LU R27, [R1+0x11bc] ;  /* 0x0011bc00011b7983 */ /* 0x000ee60000300800 */
[----:B------:R0:W-:Y:S01]  /*159d0*/  STS.U16 [R8+0xf700], R29 ;  /* 0x00f7001d08007388 */ /* 0x0001e20000000400 */
[----:B------:R1:W-:Y:S03]  /*159e0*/  STS.U16 [R8+0xff00], R28 ;  /* 0x00ff001c08007388 */ /* 0x0003e60000000400 */
[----:B0-----:R-:W4:Y:S04]  /*159f0*/  LDL.LU R29, [R1+0x11b8] ;  /* 0x0011b800011d7983 */ /* 0x001f280000300800 */
[----:B-1----:R-:W0:Y:S02]  /*15a00*/  S2R R28, SR_TID.X ;  /* 0x00000000001c7919 */ /* 0x002e240000002100 */
[----:B0-----:R-:W-:-:S05]  /*15a10*/  LOP3.LUT R28, R28, 0x7f, RZ, 0xc0, !PT ;  /* 0x0000007f1c1c7812 */ /* 0x001fca00078ec0ff */
[----:B------:R-:W-:-:S05]  /*15a20*/  IMAD.SHL.U32 R28, R28, 0x2, RZ ;  /* 0x000000021c1c7824 */ /* 0x000fca00078e00ff */
[----:B--2---:R-:W-:Y:S04]  /*15a30*/  STS.U16 [R28+0x10000], R23 ;  /* 0x010000171c007388 */ /* 0x004fe80000000400 */
[----:B---3--:R0:W-:Y:S04]  /*15a40*/  STS.U16 [R28+0x11100], R27 ;  /* 0x0111001b1c007388 */ /* 0x0081e80000000400 */
[----:B0-----:R-:W2:Y:S01]  /*15a50*/  LDL.LU R27, [R1+0x30] ;  /* 0x00003000011b7983 */ /* 0x001ea20000300800 */
[----:B------:R-:W3:Y:S03]  /*15a60*/  LDL.LU R23, [R1+0x48] ;  /* 0x0000480001177983 */ /* 0x000ee60000300800 */
[----:B------:R0:W-:Y:S04]  /*15a70*/  STS.U16 [R28+0x10100], R9 ;  /* 0x010100091c007388 */ /* 0x0001e80000000400 */
[----:B------:R1:W-:Y:S01]  /*15a80*/  STS.U16 [R28+0x11000], R17 ;  /* 0x011000111c007388 */ /* 0x0003e20000000400 */
[----:B0-----:R-:W-:Y:S01]  /*15a90*/  IMAD.MOV.U32 R9, RZ, RZ, R0 ;  /* 0x000000ffff097224 */ /* 0x001fe200078e0000 */
[----:B------:R-:W-:-:S02]  /*15aa0*/  LOP3.LUT R0, R28, 0x10, RZ, 0x3c, !PT ;  /* 0x000000101c007812 */ /* 0x000fc400078e3cff */
[----:B-1----:R-:W2:Y:S01]  /*15ab0*/  LDL.LU R17, [R1+0x3c] ;  /* 0x00003c0001117983 */ /* 0x002ea20000300800 */
[----:B------:R-:W2:Y:S03]  /*15ac0*/  LDL.LU R28, [R1+0x34] ;  /* 0x00003400011c7983 */ /* 0x000ea60000300800 */
[----:B------:R0:W-:Y:S04]  /*15ad0*/  STS.U16 [R0+0x10200], R22 ;  /* 0x0102001600007388 */ /* 0x0001e80000000400 */
[----:B0-----:R-:W0:Y:S04]  /*15ae0*/  S2R R22, SR_TID.X ;  /* 0x0000000000167919 */ /* 0x001e280000002100 */
[----:B---3--:R-:W-:Y:S01]  /*15af0*/  STS.U16 [R0+0x10300], R23 ;  /* 0x0103001700007388 */ /* 0x008fe20000000400 */
[----:B------:R1:W-:Y:S02]  /*15b00*/  STS.U16 [R0+0x11300], R26 ;  /* 0x0113001a00007388 */ /* 0x0003e40000000400 */
[----:B------:R3:W-:Y:S01]  /*15b10*/  STS.U16 [R0+0x11200], R15 ;  /* 0x0112000f00007388 */ /* 0x0007e20000000400 */
[----:B-1----:R-:W2:Y:S01]  /*15b20*/  LDL.LU R26, [R1+0x40] ;  /* 0x00004000011a7983 */ /* 0x002ea20000300800 */
[----:B---3--:R-:W3:Y:S02]  /*15b30*/  LDL.LU R0, [R1+0x11b4] ;  /* 0x0011b40001007983 */ /* 0x008ee40000300800 */
[----:B------:R-:W2:Y:S01]  /*15b40*/  LDL.LU R15, [R1+0x44] ;  /* 0x00004400010f7983 */ /* 0x000ea20000300800 */
[----:B0-----:R-:W-:-:S05]  /*15b50*/  LOP3.LUT R22, R22, 0x7f, RZ, 0xc0, !PT ;  /* 0x0000007f16167812 */ /* 0x001fca00078ec0ff */
[----:B------:R-:W-:-:S05]  /*15b60*/  IMAD.SHL.U32 R23, R22, 0x2, RZ ;  /* 0x0000000216177824 */ /* 0x000fca00078e00ff */
[----:B------:R-:W-:-:S05]  /*15b70*/  LOP3.LUT R23, R23, 0x20, RZ, 0x3c, !PT ;  /* 0x0000002017177812 */ /* 0x000fca00078e3cff */
[----:B------:R-:W-:Y:S01]  /*15b80*/  STS.U16 [R23+0x10400], R21 ;  /* 0x0104001517007388 */ /* 0x000fe20000000400 */
[----:B------:R-:W-:-:S05]  /*15b90*/  IMAD.SHL.U32 R22, R22, 0x2, RZ ;  /* 0x0000000216167824 */ /* 0x000fca00078e00ff */
[----:B------:R-:W-:Y:S01]  /*15ba0*/  LOP3.LUT R22, R22, 0x30, RZ, 0x3c, !PT ;  /* 0x0000003016167812 */ /* 0x000fe200078e3cff */
[----:B--2---:R-:W-:Y:S01]  /*15bb0*/  STS.U16 [R23+0x10500], R15 ;  /* 0x0105000f17007388 */ /* 0x004fe20000000400 */
[----:B------:R-:W-:Y:S02]  /*15bc0*/  STS.U16 [R23+0x11500], R25 ;  /* 0x0115001917007388 */ /* 0x000fe40000000400 */
[----:B------:R0:W-:Y:S02]  /*15bd0*/  STS.U16 [R23+0x11400], R14 ;  /* 0x0114000e17007388 */ /* 0x0001e40000000400 */
[----:B0-----:R-:W0:Y:S01]  /*15be0*/  S2R R23, SR_TID.X ;  /* 0x0000000000177919 */ /* 0x001e220000002100 */
[----:B------:R-:W-:Y:S02]  /*15bf0*/  STS.U16 [R22+0x10600], R20 ;  /* 0x0106001416007388 */ /* 0x000fe40000000400 */
[----:B------:R-:W-:Y:S02]  /*15c00*/  STS.U16 [R22+0x10700], R26 ;  /* 0x0107001a16007388 */ /* 0x000fe40000000400 */
[----:B------:R-:W-:Y:S01]  /*15c10*/  STS.U16 [R22+0x11700], R24 ;  /* 0x0117001816007388 */ /* 0x000fe20000000400 */
[----:B------:R-:W-:Y:S01]  /*15c20*/  STS.U16 [R22+0x11600], R6 ;  /* 0x0116000616007388 */ /* 0x000fe20000000400 */
[----:B---3--:R-:W-:Y:S02]  /*15c30*/  STS.U16 [R0+0x10800], R19 ;  /* 0x0108001300007388 */ /* 0x008fe40000000400 */
[----:B------:R-:W-:Y:S02]  /*15c40*/  STS.U16 [R0+0x10900], R17 ;  /* 0x0109001100007388 */ /* 0x000fe40000000400 */
[----:B------:R-:W-:Y:S01]  /*15c50*/  STS.U16 [R0+0x11900], R5 ;  /* 0x0119000500007388 */ /* 0x000fe20000000400 */
[----:B------:R1:W-:Y:S04]  /*15c60*/  STS.U16 [R0+0x11800], R4 ;  /* 0x0118000400007388 */ /* 0x0003e80000000400 */
[----:B-1----:R-:W2:Y:S01]  /*15c70*/  LDL R0, [R1+0x17c] ;  /* 0x00017c0001007983 */ /* 0x002ea20000100800 */
[----:B0-----:R-:W-:-:S05]  /*15c80*/  LOP3.LUT R23, R23, 0x7f, RZ, 0xc0, !PT ;  /* 0x0000007f17177812 */ /* 0x001fca00078ec0ff */
[----:B------:R-:W-:-:S05]  /*15c90*/  IMAD.SHL.U32 R17, R23, 0x2, RZ ;  /* 0x0000000217117824 */ /* 0x000fca00078e00ff */
[----:B------:R-:W-:-:S05]  /*15ca0*/  LOP3.LUT R17, R17, 0x50, RZ, 0x3c, !PT ;  /* 0x0000005011117812 */ /* 0x000fca00078e3cff */
[----:B------:R-:W-:Y:S01]  /*15cb0*/  STS.U16 [R17+0x10a00], R18 ;  /* 0x010a001211007388 */ /* 0x000fe20000000400 */
[----:B----4-:R0:W-:Y:S03]  /*15cc0*/  STS.U16 [R17+0x10b00], R29 ;  /* 0x010b001d11007388 */ /* 0x0101e60000000400 */
[----:B0-----:R-:W3:Y:S01]  /*15cd0*/  LDL.LU R29, [R1+0x11b0] ;  /* 0x0011b000011d7983 */ /* 0x001ee20000300800 */
[----:B------:R-:W-:Y:S02]  /*15ce0*/  IMAD.SHL.U32 R23, R23, 0x2, RZ ;  /* 0x0000000217177824 */ /* 0x000fe400078e00ff */
[----:B------:R0:W-:Y:S03]  /*15cf0*/  STS.U16 [R17+0x11b00], R3 ;  /* 0x011b000311007388 */ /* 0x0001e60000000400 */
[----:B------:R-:W-:Y:S01]  /*15d00*/  LOP3.LUT R23, R23, 0x60, RZ, 0x3c, !PT ;  /* 0x0000006017177812 */ /* 0x000fe200078e3cff */
[----:B------:R-:W-:Y:S04]  /*15d10*/  STS.U16 [R17+0x11a00], R7 ;  /* 0x011a000711007388 */ /* 0x000fe80000000400 */
        /* <DEDUP_REMOVED lines=8> */
[----:B------:R-:W-:Y:S06]  /*15da0*/  BAR.SYNC.DEFER_BLOCKING 0x0 ;  /* 0x0000000000007b1d */ /* 0x000fec0000010000 */
[----:B0-----:R-:W4:Y:S01]  /*15db0*/  LDL R3, [R1+0xd0c] ;  /* 0x000d0c0001037983 */ /* 0x001f220000100800 */
[----:B-1----:R-:W-:-:S03]  /*15dc0*/  IMAD.MOV.U32 R28, RZ, RZ, R9 ;  /* 0x000000ffff1c7224 */ /* 0x002fc600078e0009 */
[----:B--2---:R-:W0:Y:S04]  /*15dd0*/  LDSM.16.M88.4 R8, [R0+0x11000] ;  /* 0x011000000008783b */ /* 0x004e280000000200 */
[----:B------:R-:W-:Y:S04]  /*15de0*/  LDSM.16.M88.4 R4, [R0+0x10000] ;  /* 0x010000000004783b */ /* 0x000fe80000000200 */
[----:B---3--:R-:W1:Y:S04]  /*15df0*/  LDSM.16.MT88.4 R24, [R29+0x1000] ;  /* 0x001000001d18783b */ /* 0x008e680000004200 */
[----:B------:R-:W2:Y:S04]  /*15e00*/  LDSM.16.MT88.4 R20, [R29] ;  /* 0x000000001d14783b */ /* 0x000ea80000004200 */
[----:B------:R-:W3:Y:S04]  /*15e10*/  LDSM.16.MT88.4 R12, [R29+0x1080] ;  /* 0x001080001d0c783b */ /* 0x000ee80000004200 */
[----:B------:R-:W2:Y:S04]  /*15e20*/  LDSM.16.MT88.4 R16, [R29+0x80] ;  /* 0x000080001d10783b */ /* 0x000ea80000004200 */
[----:B0-----:R-:W-:Y:S01]  /*15e30*/  STL.64 [R1+0x11a8], R10 ;  /* 0x0011a80a01007387 */ /* 0x001fe20000100a00 */
[----:B------:R0:W-:Y:S03]  /*15e40*/  STL.64 [R1+0x11a0], R8 ;  /* 0x0011a00801007387 */ /* 0x0001e60000100a00 */
[----:B0-----:R-:W2:Y:S01]  /*15e50*/  LDL.LU.64 R8, [R1+0x140] ;  /* 0x0001400001087983 */ /* 0x001ea20000300a00 */
[----:B------:R-:W2:Y:S02]  /*15e60*/  LDL.LU.64 R10, [R1+0x148] ;  /* 0x00014800010a7983 */ /* 0x000ea40000300a00 */
[----:B------:R-:W-:Y:S01]  /*15e70*/  STL [R1+0x111c], R0 ;  /* 0x00111c0001007387 */ /* 0x000fe20000100800 */
[----:B-1----:R-:W-:Y:S01]  /*15e80*/  STL.64 [R1+0x1188], R26 ;  /* 0x0011881a01007387 */ /* 0x002fe20000100a00 */
[----:B------:R0:W-:Y:S03]  /*15e90*/  STL.64 [R1+0x1180], R24 ;  /* 0x0011801801007387 */ /* 0x0001e60000100a00 */
[----:B0-----:R-:W3:Y:S01]  /*15ea0*/  LDL.LU.64 R24, [R1] ;  /* 0x0000000001187983 */ /* 0x001ee20000300a00 */
[----:B------:R-:W3:Y:S01]  /*15eb0*/  LDL.LU.64 R26, [R1+0x8] ;  /* 0x00000800011a7983 */ /* 0x000ee20000300a00 */
[-C--:B--2---:R-:W-:Y:S02]  /*15ec0*/  HMMA.16816.F32.BF16 R8, R20, R4.reuse, R8 ;  /* 0x000000041408723c */ /* 0x084fe40000041808 */
[----:B---3--:R-:W-:Y:S01]  /*15ed0*/  STL.64 [R1+0x1198], R26 ;  /* 0x0011981a01007387 */ /* 0x008fe20000100a00 */
[----:B------:R0:W-:Y:S03]  /*15ee0*/  STL.64 [R1+0x1190], R24 ;  /* 0x0011901801007387 */ /* 0x0001e60000100a00 */
[----:B0-----:R-:W2:Y:S01]  /*15ef0*/  LDL.LU.64 R24, [R1+0x10] ;  /* 0x0000100001187983 */ /* 0x001ea20000300a00 */
[----:B------:R-:W2:Y:S02]  /*15f00*/  LDL.LU.64 R26, [R1+0x18] ;  /* 0x00001800011a7983 */ /* 0x000ea40000300a00 */
[----:B------:R-:W-:Y:S02]  /*15f10*/  STL.64 [R1+0x1178], R14 ;  /* 0x0011780e01007387 */ /* 0x000fe40000100a00 */
[----:B------:R0:W-:Y:S11]  /*15f20*/  STL.64 [R1+0x1170], R12 ;  /* 0x0011700c01007387 */ /* 0x0001f60000100a00 */
[----:B------:R-:W-:Y:S02]  /*15f30*/  @!UPT UIADD3 URZ, URZ, URZ, URZ ;  /* 0x0000003f3f3ff290 */ /* 0x000fe4000fffe03f */
[----:B------:R-:W-:Y:S01]  /*15f40*/  IMAD.MOV.U32 R2, RZ, RZ, R11 ;  /* 0x000000ffff027224 */ /* 0x000fe200078e000b */
[----:B0-----:R-:W3:Y:S01]  /*15f50*/  LDL.LU.64 R12, [R1+0x20] ;  /* 0x00002000010c7983 */ /* 0x001ee20000300a00 */
[----:B------:R-:W3:Y:S02]  /*15f60*/  LDL.LU.64 R14, [R1+0x28] ;  /* 0x00002800010e7983 */ /* 0x000ee40000300a00 */
[----:B------:R-:W-:Y:S02]  /*15f70*/  STL.64 [R1+0x30], R8 ;  /* 0x0000300801007387 */ /* 0x000fe40000100a00 */
[----:B------:R0:W-:Y:S02]  /*15f80*/  STL [R1+0x38], R10 ;  /* 0x0000380a01007387 */ /* 0x0001e40000100800 */
[----:B0-----:R-:W3:Y:S01]  /*15f90*/  LDL.LU.64 R10, [R1+0x11a8] ;  /* 0x0011a800010a7983 */ /* 0x001ee20000300a00 */
[----:B------:R-:W3:Y:S01]  /*15fa0*/  LDL.LU.64 R8, [R1+0x11a0] ;  /* 0x0011a00001087983 */ /* 0x000ee20000300a00 */
[----:B--2---:R-:W-:Y:S11]  /*15fb0*/  HMMA.16816.F32.BF16 R24, R16, R4, R24 ;  /* 0x000000041018723c */ /* 0x004ff60000041818 */
[----:B------:R-:W-:Y:S11]  /*15fc0*/  @!UPT UIADD3 URZ, URZ, URZ, URZ ;  /* 0x0000003f3f3ff290 */ /* 0x000ff6000fffe03f */
[----:B------:R-:W-:Y:S02]  /*15fd0*/  @!UPT UIADD3 URZ, URZ, URZ, URZ ;  /* 0x0000003f3f3ff290 */ /* 0x000fe4000fffe03f */
[----:B------:R-:W-:Y:S02]  /*15fe0*/  IMAD.MOV.U32 R4, RZ, RZ, R26 ;  /* 0x000000ffff047224 */ /* 0x000fe400078e001a */
[----:B------:R-:W-:Y:S02]  /*15ff0*/  IMAD.MOV.U32 R0, RZ, RZ, R27 ;  /* 0x000000ffff007224 */ /* 0x000fe400078e001b */
[----:B------:R-:W-:Y:S01]  /*16000*/  IMAD.MOV.U32 R5, RZ, RZ, R25 ;  /* 0x000000ffff057224 */ /* 0x000fe200078e0019 */
[----:B------:R-:W2:Y:S01]  /*16010*/  LDL.LU.64 R26, [R1+0x1198] ;  /* 0x00119800011a7983 */ /* 0x000ea20000300a00 */
[----:B---3--:R-:W-:Y:S07]  /*16020*/  HMMA.16816.F32.BF16 R12, R20, R8, R12 ;  /* 0x00000008140c723c */ /* 0x008fee000004180c */
[----:B------:R-:W-:-:S02]  /*16030*/  IMAD.MOV.U32 R20, RZ, RZ, R24 ;  /* 0x000000ffff147224 */ /* 0x000fc400078e0018 */
[----:B------:R-:W2:Y:S02]  /*16040*/  LDL.LU.64 R24, [R1+0x1190] ;  /* 0x0011900001187983 */ /* 0x000ea40000300a00 */
[----:B--2---:R-:W-:Y:S02]  /*16050*/  HMMA.16816.F32.BF16 R16, R16, R8, R24 ;  /* 0x000000081010723c */ /* 0x004fe40000041818 */
[----:B------:R-:W2:Y:S01]  /*16060*/  LDL.LU.64 R26, [R1+0x1188] ;  /* 0x00118800011a7983 */ /* 0x000ea20000300a00 */
[----:B------:R-:W2:Y:S11]  /*16070*/  LDL.LU.64 R24, [R1+0x1180] ;  /* 0x0011800001187983 */ /* 0x000eb60000300a00 */
[----:B------:R-:W-:Y:S10]  /*16080*/  @!UPT UIADD3 URZ, URZ, URZ, URZ ;  /* 0x0000003f3f3ff290 */ /* 0x000ff4000fffe03f */
[----:B------:R-:W-:Y:S02]  /*16090*/  IMAD.MOV.U32 R22, RZ, RZ, R16 ;  /* 0x000000ffff167224 */ /* 0x000fe400078e0010 */
[----:B------:R-:W-:Y:S02]  /*160a0*/  IMAD.MOV.U32 R21, RZ, RZ, R17 ;  /* 0x000000ffff157224 */ /* 0x000fe400078e0011 */
[----:B------:R-:W-:Y:S02]  /*160b0*/  IMAD.MOV.U32 R9, RZ, RZ, R18 ;  /* 0x000000ffff097224 */ /* 0x000fe400078e0012 */
[----:B------:R-:W-:Y:S02]  /*160c0*/  IMAD.MOV.U32 R8, RZ, RZ, R19 ;  /* 0x000000ffff087224 */ /* 0x000fe400078e0013 */
[----:B------:R-:W0:Y:S04]  /*160d0*/  LDSM.16.MT88.4 R16, [R29+0x2000] ;  /* 0x002000001d10783b */ /* 0x000e280000004200 */
[----:B0-----:R0:W-:Y:S01]  /*160e0*/  STL.64 [R1+0x1158], R18 ;  /* 0x0011581201007387 */ /* 0x0011e20000100a00 */
[----:B------:R1:W-:Y:S02]  /*160f0*/  STL.64 [R1+0x1150], R16 ;  /* 0x0011501001007387 */ /* 0x0003e40000100a00 */
[----:B0-----:R-:W-:-:S02]  /*16100*/  IMAD.MOV.U32 R18, RZ, RZ, R9 ;  /* 0x000000ffff127224 */ /* 0x001fc400078e0009 */
[----:B------:R-:W-:Y:S02]  /*16110*/  IMAD.MOV.U32 R19, RZ, RZ, R8 ;  /* 0x000000ffff137224 */ /* 0x000fe400078e0008 */
[----:B-1----:R-:W-:Y:S02]  /*16120*/  IMAD.MOV.U32 R16, RZ, RZ, R22 ;  /* 0x000000ffff107224 */ /* 0x002fe400078e0016 */
[----:B------:R-:W-:Y:S01]  /*16130*/  IMAD.MOV.U32 R17, RZ, RZ, R21 ;  /* 0x000000ffff117224 */ /* 0x000fe200078e0015 */
[----:B------:R-:W-:Y:S04]  /*16140*/  STL.64 [R1+0x1168], R18 ;  /* 0x0011681201007387 */ /* 0x000fe80000100a00 */
[----:B------:R0:W-:Y:S02]  /*16150*/  STL.64 [R1+0x1160], R16 ;  /* 0x0011601001007387 */ /* 0x0001e40000100a00 */
[----:B0-----:R-:W-:-:S02]  /*16160*/  IMAD.MOV.U32 R16, RZ, RZ, R20 ;  /* 0x000000ffff107224 */ /* 0x001fc400078e0014 */
[----:B----4-:R-:W0:Y:S01]  /*16170*/  LDSM.16.M88.4 R20, [R3+0x10000] ;  /* 0x010000000314783b */ /* 0x010e220000000200 */
[----:B------:R-:W-:-:S03]  /*16180*/  IMAD.MOV.U32 R19, RZ, RZ, R0 ;  /* 0x000000ffff137224 */ /* 0x000fc600078e0000 */
[----:B0-----:R-:W-:Y:S01]  /*16190*/  STL.64 [R1+0x40], R20 ;  /* 0x0000401401007387 */ /* 0x001fe20000100a00 */
[----:B------:R-:W-:Y:S02]  /*161a0*/  STL [R1+0x48], R22 ;  /* 0x0000481601007387 */ /* 0x000fe40000100800 */
[----:B------:R-:W-:Y:S02]  /*161b0*/  IMAD.MOV.U32 R0, RZ, RZ, R23 ;  /* 0x000000ffff007224 */ /* 0x000fe400078e0017 */
[----:B------:R-:W0:Y:S01]  /*161c0*/  LDSM.16.M88.4 R20, [R3+0x11000] ;  /* 0x011000000314783b */ /* 0x000e220000000200 */
[----:B------:R-:W-:Y:S03]  /*161d0*/  STL [R1+0x10d8], R3 ;  /* 0x0010d80301007387 */ /* 0x000fe60000100800 */
[----:B0-----:R-:W-:Y:S01]  /*161e0*/  STL.64 [R1+0x60], R20 ;  /* 0x0000601401007387 */ /* 0x001fe20000100a00 */
[----:B------:R-:W-:Y:S02]  /*161f0*/  STL.64 [R1+0x68], R22 ;  /* 0x0000681601007387 */ /* 0x000fe40000100a00 */
[----:B------:R-:W0:Y:S02]  /*16200*/  LDSM.16.MT88.4 R20, [R29+0x2080] ;  /* 0x002080001d14783b */ /* 0x000e240000004200 */
[----:B0-----:R-:W-:Y:S02]  /*16210*/  STL.64 [R1+0x1138], R22 ;  /* 0x0011381601007387 */ /* 0x001fe40000100a00 */
[----:B------:R0:W-:Y:S02]  /*16220*/  STL.64 [R1+0x1130], R20 ;  /* 0x0011301401007387 */ /* 0x0001e40000100a00 */
[----:B0-----:R-:W2:Y:S01]  /*16230*/  LDL.LU R20, [R1+0x30] ;  /* 0x0000300001147983 */ /* 0x001ea20000300800 */
[----:B------:R-:W2:Y:S02]  /*16240*/  LDL.LU R21, [R1+0x34] ;  /* 0x0000340001157983 */ /* 0x000ea40000300800 */
[----:B------:R-:W2:Y:S02]  /*16250*/  LDL.LU R22, [R1+0x38] ;  /* 0x0000380001167983 */ /* 0x000ea40000300800 */
[----:B------:R-:W-:-:S02]  /*16260*/  IMAD.MOV.U32 R23, RZ, RZ, R2 ;  /* 0x000000ffff177224 */ /* 0x000fc400078e0002 */
[----:B------:R-:W-:Y:S02]  /*16270*/  IMAD.MOV.U32 R17, RZ, RZ, R5 ;  /* 0x000000ffff117224 */ /* 0x000fe400078e0005 */
[----:B------:R-:W-:-:S03]  /*16280*/  IMAD.MOV.U32 R18, RZ, RZ, R4 ;  /* 0x000000ffff127224 */ /* 0x000fc600078e0004 */
[C---:B--2---:R-:W-:Y:S08]  /*16290*/  HMMA.16816.F32.BF16 R20, R24.reuse, R6, R20 ;  /* 0x000000061814723c */ /* 0x044ff00000041814 */
[----:B------:R-:W-:Y:S01]  /*162a0*/  HMMA.16816.F32.BF16 R24, R24, R10, R12 ;  /* 0x0000000a1818723c */ /* 0x000fe2000004180c */
[----:B------:R-:W2:Y:S01]  /*162b0*/  LDL.LU.64 R14, [R1+0x1178] ;  /* 0x00117800010e7983 */ /* 0x000ea20000300a00 */
[----:B------:R-:W2:Y:S11]  /*162c0*/  LDL.LU.64 R12, [R1+0x1170] ;  /* 0x00117000010c7983 */ /* 0x000eb60000300a00 */
[----:B------:R-:W-:Y:S10]  /*162d0*/  @!UPT UIADD3 URZ, URZ, URZ, URZ ;  /* 0x0000003f3f3ff290 */ /* 0x000ff4000fffe03f */
[----:B------:R-:W-:Y:S01]  /*162e0*/  STL.64 [R1+0x1148], R26 ;  /* 0x0011481a01007387 */ /* 0x000fe20000100a00 */
[----:B------:R0:W-:Y:S03]  /*162f0*/  STL.64 [R1+0x1140], R24 ;  /* 0x0011401801007387 */ /* 0x0001e60000100a00 */
[----:B0-----:R-:W3:Y:S01]  /*16300*/  LDL.LU.64 R24, [R1+0x40] ;  /* 0x0000400001187983 */ /* 0x001ee20000300a00 */
[C---:B--2---:R-:W-:Y:S11]  /*16310*/  HMMA.16816.F32.BF16 R16, R12.reuse, R6, R16 ;  /* 0x000000060c10723c */ /* 0x044ff60000041810 */
[----:B------:R-:W-:Y:S11]  /*16320*/  @!UPT UIADD3 URZ, URZ, URZ, URZ ;  /* 0x0000003f3f3ff290 */ /* 0x000ff6000fffe03f */
[----:B------:R-:W-:Y:S02]  /*16330*/  @!UPT UIADD3 URZ, URZ, URZ, URZ ;  /* 0x0000003f3f3ff290 */ /* 0x000fe4000fffe03f */
[----:B------:R-:W-:Y:S02]  /*16340*/  IMAD.MOV.U32 R3, RZ, RZ, R18 ;  /* 0x000000ffff037224 */ /* 0x000fe400078e0012 */
[----:B------:R-:W-:Y:S02]  /*16350*/  IMAD.MOV.U32 R2, RZ, RZ, R19 ;  /* 0x000000ffff027224 */ /* 0x000fe400078e0013 */
[----:B------:R-:W-:Y:S02]  /*16360*/  IMAD.MOV.U32 R5, RZ, RZ, R16 ;  /* 0x000000ffff057224 */ /* 0x000fe400078e0010 */
[----:B------:R-:W-:Y:S01]  /*16370*/  IMAD.MOV.U32 R4, RZ, RZ, R17 ;  /* 0x000000ffff047224 */ /* 0x000fe200078e0011 */
[----:B------:R-:W2:Y:S01]  /*16380*/  LDL.LU.64 R18, [R1+0x1168] ;  /* 0x0011680001127983 */ /* 0x000ea20000300a00 */
[----:B------:R-:W2:Y:S02]  /*16390*/  LDL.LU.64 R16, [R1+0x1160] ;  /* 0x0011600001107983 */ /* 0x000ea40000300a00 */
[----:B--2---:R-:W-:Y:S01]  /*163a0*/  HMMA.16816.F32.BF16 R12, R12, R10, R16 ;  /* 0x0000000a0c0c723c */ /* 0x004fe20000041810 */
[----:B------:R-:W2:Y:S01]  /*163b0*/  LDL.LU.64 R18, [R1+0x1158] ;  /* 0x0011580001127983 */ /* 0x000ea20000300a00 */
[----:B------:R-:W2:Y:S03]  /*163c0*/  LDL.LU.64 R16, [R1+0x1150] ;  /* 0x0011500001107983 */ /* 0x000ea60000300a00 */
[----:B------:R-:W-:Y:S11]  /*163d0*/  LDSM.16.MT88.4 R8, [R29+0x3080] ;  /* 0x003080001d08783b */ /* 0x000ff60000004200 */
[----:B------:R-:W-:Y:S07]  /*163e0*/  @!UPT UIADD3 URZ, URZ, URZ, URZ ;  /* 0x0000003f3f3ff290 */ /* 0x000fee000fffe03f */
[----:B------:R-:W-:Y:S01]  /*163f0*/  STL.64 [R1+0x1128], R14 ;  /* 0x0011280e01007387 */ /* 0x000fe20000100a00 */
[----:B------:R0:W-:Y:S02]  /*16400*/  STL.64 [R1+0x1120], R12 ;  /* 0x0011200c01007387 */ /* 0x0001e40000100a00 */
[----:B0-----:R-:W-:Y:S02]  /*16410*/  IMAD.MOV.U32 R12, RZ, RZ, R5 ;  /* 0x000000ffff0c7224 */ /* 0x001fe400078e0005 */
[----:B------:R-:W-:Y:S02]  /*16420*/  IMAD.MOV.U32 R13, RZ, RZ, R4 ;  /* 0x000000ffff0d7224 */ /* 0x000fe400078e0004 */
[----:B------:R-:W0:Y:S04]  /*16430*/  LDSM.16.MT88.4 R4, [R29+0x3000] ;  /* 0x003000001d04783b */ /* 0x000e280000004200 */
[----:B------:R-:W-:Y:S01]  /*16440*/  STL [R1+0x10dc], R28 ;  /* 0x0010dc1c01007387 */ /* 0x000fe20000100800 */
[----:B------:R-:W-:-:S02]  /*16450*/  IMAD.MOV.U32 R14, RZ, RZ, R3 ;  /* 0x000000ffff0e7224 */ /* 0x000fc400078e0003 */
[----:B------:R-:W-:Y:S01]  /*16460*/  IMAD.MOV.U32 R15, RZ, RZ, R2 ;  /* 0x000000ffff0f7224 */ /* 0x000fe200078e0002 */
[----:B0-----:R3:W-:Y:S01]  /*16470*/  STL [R1+0x1118], R5 ;  /* 0x0011180501007387 */ /* 0x0017e20000100800 */
[----:B------:R0:W-:Y:S02]  /*16480*/  STL [R1+0x1114], R6 ;  /* 0x0011140601007387 */ /* 0x0001e40000100800 */
[----:B------:R-:W-:Y:S02]  /*16490*/  STL [R1+0x1110], R7 ;  /* 0x0011100701007387 */ /* 0x000fe40000100800 */
[----:B------:R-:W-:Y:S01]  /*164a0*/  STL.64 [R1+0x1108], R10 ;  /* 0x0011080a01007387 */ /* 0x000fe20000100a00 */
[----:B------:R1:W-:Y:S01]  /*164b0*/  STL.64 [R1+0x1100], R8 ;  /* 0x0011000801007387 */ /* 0x0003e20000100a00 */
[----:B---3--:R-:W-:Y:S02]  /*164c0*/  IMAD.MOV.U32 R5, RZ, RZ, R25 ;  /* 0x000000ffff057224 */ /* 0x008fe400078e0019 */
[----:B0-----:R-:W-:Y:S01]  /*164d0*/  IMAD.MOV.U32 R6, RZ, RZ, R24 ;  /* 0x000000ffff067224 */ /* 0x001fe200078e0018 */
[----:B-1----:R-:W3:Y:S01]  /*164e0*/  LDL.LU.64 R8, [R1+0x60] ;  /* 0x0000600001087983 */ /* 0x002ee20000300a00 */
[----:B------:R-:W4:Y:S02]  /*164f0*/  LDL.LU.64 R10, [R1+0x68] ;  /* 0x00006800010a7983 */ /* 0x000f240000300a00 */
[----:B------:R-:W3:Y:S01]  /*16500*/  LDL.LU.64 R26, [R1+0x1148] ;  /* 0x00114800011a7983 */ /* 0x000ee20000300a00 */
[C---:B--2---:R-:W-:Y:S01]  /*16510*/  HMMA.16816.F32.BF16 R20, R16.reuse, R24, R20 ;  /* 0x000000181014723c */ /* 0x044fe20000041814 */
[----:B------:R-:W3:Y:S11]  /*16520*/  LDL.LU.64 R24, [R1+0x1140] ;  /* 0x0011400001187983 */ /* 0x000ef60000300a00 */
[----:B------:R-:W-:Y:S11]  /*16530*/  @!UPT UIADD3 URZ, URZ, URZ, URZ ;  /* 0x0000003f3f3ff290 */ /* 0x000ff6000fffe03f */
[----:B------:R0:W-:Y:S01]  /*16540*/  STL.64 [R1+0x20], R20 ;  /* 0x0000201401007387 */ /* 0x0001e20000100a00 */
[----:B------:R-:W-:Y:S02]  /*16550*/  IMAD.MOV.U32 R3, RZ, RZ, R22 ;  /* 0x000000ffff037224 */ /* 0x000fe400078e0016 */
[----:B------:R-:W-:Y:S02]  /*16560*/  IMAD.MOV.U32 R2, RZ, RZ, R23 ;  /* 0x000000ffff027224 */ /* 0x000fe400078e0017 */
[----:B------:R-:W2:Y:S04]  /*16570*/  LDL.LU.64 R22, [R1+0x1138] ;  /* 0x0011380001167983 */ /* 0x000ea80000300a00 */
[----:B0-----:R-:W2:Y:S01]  /*16580*/  LDL.LU.64 R20, [R1+0x1130] ;  /* 0x0011300001147983 */ /* 0x001ea20000300a00 */
[----:B---3--:R-:W-:Y:S07]  /*16590*/  HMMA.16816.F32.BF16 R24, R16, R8, R24 ;  /* 0x000000081018723c */ /* 0x008fee0000041818 */
[----:B------:R-:W-:-:S02]  /*165a0*/  IMAD.MOV.U32 R16, RZ, RZ, R6 ;  /* 0x000000ffff107224 */ /* 0x000fc400078e0006 */
[----:B------:R-:W-:-:S07]  /*165b0*/  IMAD.MOV.U32 R17, RZ, RZ, R5 ;  /* 0x000000ffff117224 */ /* 0x000fce00078e0005 */
[C---:B--2---:R-:W-:Y:S01]  /*165c0*/  HMMA.16816.F32.BF16 R16, R20.reuse, R16, R12 ;  /* 0x000000101410723c */ /* 0x044fe2000004180c */
[----:B------:R-:W2:Y:S01]  /*165d0*/  LDL.LU.64 R14, [R1+0x1128] ;  /* 0x00112800010e7983 */ /* 0x000ea20000300a00 */
[----:B------:R-:W2:Y:S06]  /*165e0*/  LDL.LU.64 R12, [R1+0x1120] ;  /* 0x00112000010c7983 */ /* 0x000eac0000300a00 */
[----:B--2---:R-:W-:Y:S11]  /*165f0*/  HMMA.16816.F32.BF16 R20, R20, R8, R12 ;  /* 0x000000081414723c */ /* 0x004ff6000004180c */
[----:B------:R-:W-:Y:S11]  /*16600*/  @!UPT UIADD3 URZ, URZ, URZ, URZ ;  /* 0x0000003f3f3ff290 */ /* 0x000ff6000fffe03f */
[----:B------:R-:W-:Y:S01]  /*16610*/  @!UPT UIADD3 URZ, URZ, URZ, URZ ;  /* 0x0000003f3f3ff290 */ /* 0x000fe2000fffe03f */
[----:B------:R0:W-:Y:S01]  /*16620*/  STL.64 [R1+0x10e8], R22 ;  /* 0x0010e81601007387 */ /* 0x0001e20000100a00 */
[----:B------:R-:W-:Y:S03]  /*16630*/  STL.64 [R1+0x10e0], R20 ;  /* 0x0010e01401007387 */ /* 0x000fe60000100a00 */
[----:B0-----:R-:W2:Y:S01]  /*16640*/  LDL.LU R22, [R1+0x48] ;  /* 0x0000480001167983 */ /* 0x001ea20000300800 */
[----:B------:R-:W-:Y:S02]  /*16650*/  IMAD.MOV.U32 R23, RZ, RZ, R0 ;  /* 0x000000ffff177224 */ /* 0x000fe400078e0000 */
[----:B------:R-:W3:Y:S02]  /*16660*/  LDL.LU R0, [R1+0x111c] ;  /* 0x00111c0001007983 */ /* 0x000ee40000300800 */
[----:B------:R-:W-:Y:S02]  /*16670*/  IMAD.MOV.U32 R5, RZ, RZ, R16 ;  /* 0x000000ffff057224 */ /* 0x000fe400078e0010 */
[----:B------:R-:W-:-:S02]  /*16680*/  IMAD.MOV.U32 R6, RZ, RZ, R17 ;  /* 0x000000ffff067224 */ /* 0x000fc400078e0011 */
[----:B------:R-:W-:Y:S02]  /*16690*/  IMAD.MOV.U32 R7, RZ, RZ, R18 ;  /* 0x000000ffff077224 */ /* 0x000fe400078e0012 */
[----:B------:R-:W-:Y:S02]  /*166a0*/  IMAD.MOV.U32 R28, RZ, RZ, R19 ;  /* 0x000000ffff1c7224 */ /* 0x000fe400078e0013 */
[----:B------:R-:W0:Y:S04]  /*166b0*/  LDSM.16.MT88.4 R16, [R29+0x4000] ;  /* 0x004000001d10783b */ /* 0x000e280000004200 */
[----:B0-----:R-:W-:Y:S01]  /*166c0*/  STL.64 [R1+0x10f8], R18 ;  /* 0x0010f81201007387 */ /* 0x001fe20000100a00 */
[----:B------:R0:W-:Y:S02]  /*166d0*/  STL.64 [R1+0x10f0], R16 ;  /* 0x0010f01001007387 */ /* 0x0001e40000100a00 */
[----:B0-----:R-:W-:-:S02]  /*166e0*/  IMAD.MOV.U32 R16, RZ, RZ, R5 ;  /* 0x000000ffff107224 */ /* 0x001fc400078e0005 */
[----:B------:R-:W-:Y:S01]  /*166f0*/  IMAD.MOV.U32 R17, RZ, RZ, R6 ;  /* 0x000000ffff117224 */ /* 0x000fe200078e0006 */
[----:B------:R-:W4:Y:S01]  /*16700*/  LDL.LU R5, [R1+0x1118] ;  /* 0x0011180001057983 */ /* 0x000f220000300800 */
[----:B------:R-:W4:Y:S02]  /*16710*/  LDL.LU R6, [R1+0x1114] ;  /* 0x0011140001067983 */ /* 0x000f240000300800 */
[----:B------:R-:W-:Y:S02]  /*16720*/  IMAD.MOV.U32 R18, RZ, RZ, R7 ;  /* 0x000000ffff127224 */ /* 0x000fe400078e0007 */
[----:B------:R-:W-:Y:S01]  /*16730*/  IMAD.MOV.U32 R19, RZ, RZ, R28 ;  /* 0x000000ffff137224 */ /* 0x000fe200078e001c */
[----:B------:R-:W4:Y:S04]  /*16740*/  LDL.LU R7, [R1+0x1110] ;  /* 0x0011100001077983 */ /* 0x000f280000300800 */
[----:B---3--:R-:W0:Y:S04]  /*16750*/  LDSM.16.M88.4 R12, [R0+0x10080] ;  /* 0x01008000000c783b */ /* 0x008e280000000200 */
[----:B0-----:R-:W-:Y:S01]  /*16760*/  STL [R1+0x50], R12 ;  /* 0x0000500c01007387 */ /* 0x001fe20000100800 */
[----:B------:R-:W-:Y:S02]  /*16770*/  STL.64 [R1+0x58], R14 ;  /* 0x0000580e01007387 */ /* 0x000fe40000100a00 */
[----:B------:R-:W-:-:S02]  /*16780*/  IMAD.MOV.U32 R28, RZ, RZ, R13 ;  /* 0x000000ffff1c7224 */ /* 0x000fc400078e000d */
[----:B------:R-:W0:Y:S01]  /*16790*/  LDSM.16.M88.4 R12, [R0+0x11080] ;  /* 0x01108000000c783b */ /* 0x000e220000000200 */
[----:B------:R-:W-:Y:S03]  /*167a0*/  STL [R1+0x1048], R0 ;  /* 0x0010480001007387 */ /* 0x000fe60000100800 */
[----:B0-----:R-:W-:Y:S01]  /*167b0*/  STL.64 [R1+0x70], R12 ;  /* 0x0000700c01007387 */ /* 0x001fe20000100a00 */
[----:B------:R-:W-:Y:S02]  /*167c0*/  STL.64 [R1+0x78], R14 ;  /* 0x0000780e01007387 */ /* 0x000fe40000100a00 */
[----:B------:R-:W0:Y:S02]  /*167d0*/  LDSM.16.MT88.4 R12, [R29+0x4080] ;  /* 0x004080001d0c783b */ /* 0x000e240000004200 */
[----:B0-----:R-:W-:Y:S02]  /*167e0*/  STL.64 [R1+0x10c8], R14 ;  /* 0x0010c80e01007387 */ /* 0x001fe40000100a00 */
[----:B------:R0:W-:Y:S02]  /*167f0*/  STL.64 [R1+0x10c0], R12 ;  /* 0x0010c00c01007387 */ /* 0x0001e40000100a00 */
[----:B0-----:R-:W3:Y:S01]  /*16800*/  LDL.LU.64 R12, [R1+0x70] ;  /* 0x00007000010c7983 */ /* 0x001ee20000300a00 */
[----:B------:R-:W-:Y:S01]  /*16810*/  IMAD.MOV.U32 R15, RZ, RZ, R2 ;  /* 0x000000ffff0f7224 */ /* 0x000fe200078e0002 */
[----:B----4-:R-:W-:Y:S01]  /*16820*/  HMMA.16816.F32.BF16 R24, R4, R10, R24 ;  /* 0x0000000a0418723c */ /* 0x010fe20000041818 */
[----:B------:R-:W-:-:S02]  /*16830*/  IMAD.MOV.U32 R2, RZ, RZ, R10 ;  /* 0x000000ffff027224 */ /* 0x000fc400078e000a */
[----:B------:R-:W-:Y:S01]  /*16840*/  IMAD.MOV.U32 R0, RZ, RZ, R11 ;  /* 0x000000ffff007224 */ /* 0x000fe200078e000b */
[----:B---3--:R0:W-:Y:S04]  /*16850*/  STL.64 [R1+0x10d0], R12 ;  /* 0x0010d00c01007387 */ /* 0x0081e80000100a00 */
[----:B0-----:R-:W2:Y:S01]  /*16860*/  LDL.LU R12, [R1+0x20] ;  /* 0x00002000010c7983 */ /* 0x001ea20000300800 */
[----:B------:R-:W2:Y:S02]  /*16870*/  LDL.LU R13, [R1+0x24] ;  /* 0x00002400010d7983 */ /* 0x000ea40000300800 */
[----:B------:R-:W3:Y:S02]  /*16880*/  LDL.LU.64 R10, [R1+0x1108] ;  /* 0x00110800010a7983 */ /* 0x000ee40000300a00 */
[----:B------:R-:W3:Y:S02]  /*16890*/  LDL.LU.64 R8, [R1+0x1100] ;  /* 0x0011000001087983 */ /* 0x000ee40000300a00 */
[----:B------:R-:W-:-:S07]  /*168a0*/  IMAD.MOV.U32 R14, RZ, RZ, R3 ;  /* 0x000000ffff0e7224 */ /* 0x000fce00078e0003 */
[-C--:B--2---:R-:W-:Y:S08]  /*168b0*/  HMMA.16816.F32.BF16 R12, R4, R22.reuse, R12 ;  /* 0x00000016040c723c */ /* 0x084ff0000004180c */
[----:B---3--:R-:W-:Y:S01]  /*168c0*/  HMMA.16816.F32.BF16 R20, R8, R22, R16 ;  /* 0x000000160814723c */ /* 0x008fe20000041810 */
[----:B------:R-:W2:Y:S01]  /*168d0*/  LDL.LU.64 R18, [R1+0x10f8] ;  /* 0x0010f80001127983 */ /* 0x000ea20000300a00 */
[----:B------:R-:W2:Y:S02]  /*168e0*/  LDL.LU.64 R16, [R1+0x10f0] ;  /* 0x0010f00001107983 */ /* 0x000ea40000300a00 */
[----:B------:R-:W-:-:S02]  /*168f0*/  IMAD.MOV.U32 R6, RZ, RZ, R2 ;  /* 0x000000ffff067224 */ /* 0x000fc400078e0002 */
[----:B------:R-:W-:Y:S11]  /*16900*/  IMAD.MOV.U32 R7, RZ, RZ, R0 ;  /* 0x000000ffff077224 */ /* 0x000ff600078e0000 */
[----:B------:R-:W-:Y:S06]  /*16910*/  @!UPT UIADD3 URZ, URZ, URZ, URZ ;  /* 0x0000003f3f3ff290 */ /* 0x000fec000fffe03f */
[----:B------:R0:W-:Y:S01]  /*16920*/  STL [R1], R20 ;  /* 0x0000001401007387 */ /* 0x0001e20000100800 */
[----:B------:R-:W-:Y:S02]  /*16930*/  IMAD.MOV.U32 R2, RZ, RZ, R22 ;  /* 0x000000ffff027224 */ /* 0x000fe400078e0016 */
[----:B------:R-:W-:Y:S02]  /*16940*/  IMAD.MOV.U32 R0, RZ, RZ, R23 ;  /* 0x000000ffff007224 */ /* 0x000fe400078e0017 */
[----:B------:R-:W-:Y:S01]  /*16950*/  IMAD.MOV.U32 R3, RZ, RZ, R21 ;  /* 0x000000ffff037224 */ /* 0x000fe200078e0015 */
[----:B------:R-:W3:Y:S04]  /*16960*/  LDL.LU.64 R22, [R1+0x10e8] ;  /* 0x0010e80001167983 */ /* 0x000ee80000300a00 */
[----:B0-----:R-:W3:Y:S02]  /*16970*/  LDL.LU.64 R20, [R1+0x10e0] ;  /* 0x0010e00001147983 */ /* 0x001ee40000300a00 */
[----:B---3--:R-:W-:Y:S02]  /*16980*/  HMMA.16816.F32.BF16 R20, R8, R6, R20 ;  /* 0x000000060814723c */ /* 0x008fe40000041814 */
[----:B------:R-:W0:Y:S04]  /*16990*/  LDSM.16.MT88.4 R4, [R29+0x5000] ;  /* 0x005000001d04783b */ /* 0x000e280000004200 */
[----:B------:R-:W-:Y:S11]  /*169a0*/  LDSM.16.MT88.4 R8, [R29+0x5080] ;  /* 0x005080001d08783b */ /* 0x000ff60000004200 */
[----:B------:R-:W-:Y:S06]  /*169b0*/  @!UPT UIADD3 URZ, URZ, URZ, URZ ;  /* 0x0000003f3f3ff290 */ /* 0x000fec000fffe03f */
[----:B------:R-:W-:Y:S01]  /*169c0*/  STL.64 [R1+0x10a8], R22 ;  /* 0x0010a81601007387 */ /* 0x000fe20000100a00 */
[----:B------:R1:W-:Y:S03]  /*169d0*/  STL.64 [R1+0x10a0], R20 ;  /* 0x0010a01401007387 */ /* 0x0003e60000100a00 */
[----:B-1----:R-:W2:Y:S01]  /*169e0*/  LDL.LU R20, [R1+0x50] ;  /* 0x0000500001147983 */ /* 0x002ea20000300800 */
[----:B------:R-:W-:Y:S02]  /*169f0*/  IMAD.MOV.U32 R21, RZ, RZ, R28 ;  /* 0x000000ffff157224 */ /* 0x000fe400078e001c */
[----:B------:R-:W3:Y:S01]  /*16a00*/  LDL.LU R28, [R1+0x10dc] ;  /* 0x0010dc00011c7983 */ /* 0x000ee20000300800 */
[----:B0-----:R-:W-:Y:S01]  /*16a10*/  STL.64 [R1+0x10b8], R6 ;  /* 0x0010b80601007387 */ /* 0x001fe20000100a00 */
[----:B------:R0:W-:Y:S03]  /*16a20*/  STL.64 [R1+0x10b0], R4 ;  /* 0x0010b00401007387 */ /* 0x0001e60000100a00 */
[----:B0-----:R-:W4:Y:S01]  /*16a30*/  LDL.LU R4, [R1] ;  /* 0x0000000001047983 */ /* 0x001f220000300800 */
[----:B------:R-:W-:-:S02]  /*16a40*/  IMAD.MOV.U32 R5, RZ, RZ, R3 ;  /* 0x000000ffff057224 */ /* 0x000fc400078e0003 */
[----:B------:R-:W3:Y:S01]  /*16a50*/  LDL.LU R3, [R1+0x10d8] ;  /* 0x0010d80001037983 */ /* 0x000ee20000300800 */
[C---:B--2---:R-:W-:Y:S11]  /*16a60*/  HMMA.16816.F32.BF16 R12, R16.reuse, R20, R12 ;  /* 0x00000014100c723c */ /* 0x044ff6000004180c */
[----:B------:R-:W-:Y:S11]  /*16a70*/  @!UPT UIADD3 URZ, URZ, URZ, URZ ;  /* 0x0000003f3f3ff290 */ /* 0x000ff6000fffe03f */
[----:B------:R-:W-:Y:S01]  /*16a80*/  @!UPT UIADD3 URZ, URZ, URZ, URZ ;  /* 0x0000003f3f3ff290 */ /* 0x000fe2000fffe03f */
[----:B------:R0:W-:Y:S01]  /*16a90*/  STL.64 [R1+0x10], R12 ;  /* 0x0000100c01007387 */ /* 0x0001e20000100a00 */
[----:B------:R1:W-:Y:S03]  /*16aa0*/  STL.64 [R1+0x18], R14 ;  /* 0x0000180e01007387 */ /* 0x0003e60000100a00 */
[----:B0-----:R-:W2:Y:S01]  /*16ab0*/  LDL.LU.64 R12, [R1+0x10d0] ;  /* 0x0010d000010c7983 */ /* 0x001ea20000300a00 */
[----:B------:R-:W-:Y:S02]  /*16ac0*/  IMAD.MOV.U32 R6, RZ, RZ, R2 ;  /* 0x000000ffff067224 */ /* 0x000fe400078e0002 */
[----:B------:R-:W-:Y:S02]  /*16ad0*/  IMAD.MOV.U32 R7, RZ, RZ, R0 ;  /* 0x000000ffff077224 */ /* 0x000fe400078e0000 */
[----:B-1----:R-:W4:Y:S01]  /*16ae0*/  LDL.LU.64 R14, [R1+0x10c8] ;  /* 0x0010c800010e7983 */ /* 0x002f220000300a00 */
[----:B--2---:R-:W-:Y:S01]  /*16af0*/  HMMA.16816.F32.BF16 R24, R16, R12, R24 ;  /* 0x0000000c1018723c */ /* 0x004fe20000041818 */
[----:B------:R-:W-:-:S02]  /*16b00*/  IMAD.MOV.U32 R2, RZ, RZ, R12 ;  /* 0x000000ffff027224 */ /* 0x000fc400078e000c */
[----:B------:R-:W-:Y:S02]  /*16b10*/  IMAD.MOV.U32 R0, RZ, RZ, R13 ;  /* 0x000000ffff007224 */ /* 0x000fe400078e000d */
[----:B------:R-:W4:Y:S02]  /*16b20*/  LDL.LU.64 R12, [R1+0x10c0] ;  /* 0x0010c000010c7983 */ /* 0x000f240000300a00 */
[----:B------:R-:W-:Y:S01]  /*16b30*/  IMAD.MOV.U32 R16, RZ, RZ, R2 ;  /* 0x000000ffff107224 */ /* 0x000fe200078e0002 */
[----:B----4-:R-:W-:Y:S01]  /*16b40*/  HMMA.16816.F32.BF16 R20, R12, R20, R4 ;  /* 0x000000140c14723c */ /* 0x010fe20000041804 */
[----:B------:R-:W2:Y:S01]  /*16b50*/  LDL.LU.64 R6, [R1+0x10b8] ;  /* 0x0010b80001067983 */ /* 0x000ea20000300a00 */
[----:B------:R-:W2:Y:S11]  /*16b60*/  LDL.LU.64 R4, [R1+0x10b0] ;  /* 0x0010b00001047983 */ /* 0x000eb60000300a00 */
[----:B------:R-:W-:Y:S10]  /*16b70*/  @!UPT UIADD3 URZ, URZ, URZ, URZ ;  /* 0x0000003f3f3ff290 */ /* 0x000ff4000fffe03f */
[----:B------:R-:W-:Y:S01]  /*16b80*/  STL.64 [R1], R20 ;  /* 0x0000001401007387 */ /* 0x000fe20000100a00 */
[----:B------:R0:W-:Y:S02]  /*16b90*/  STL [R1+0x8], R22 ;  /* 0x0000081601007387 */ /* 0x0001e40000100800 */
[----:B------:R-:W-:Y:S02]  /*16ba0*/  IMAD.MOV.U32 R2, RZ, RZ, R23 ;  /* 0x000000ffff027224 */ /* 0x000fe400078e0017 */
[----:B0-----:R-:W4:Y:S01]  /*16bb0*/  LDL.LU.64 R22, [R1+0x10a8] ;  /* 0x0010a80001167983 */ /* 0x001f220000300a00 */
[----:B------:R-:W4:Y:S02]  /*16bc0*/  LDL.LU.64 R20, [R1+0x10a0] ;  /* 0x0010a00001147983 */ /* 0x000f240000300a00 */
[----:B------:R-:W-:-:S07]  /*16bd0*/  IMAD.MOV.U32 R17, RZ, RZ, R0 ;  /* 0x000000ffff117224 */ /* 0x000fce00078e0000 */
[----:B----4-:R-:W-:Y:S01]  /*16be0*/  HMMA.16816.F32.BF16 R20, R12, R16, R20 ;  /* 0x000000100c14723c */ /* 0x010fe20000041814 */
[----:B------:R-:W0:Y:S04]  /*16bf0*/  LDSM.16.MT88.4 R16, [R29+0x6000] ;  /* 0x006000001d10783b */ /* 0x000e280000004200 */
[----:B---3--:R-:W1:Y:S11]  /*16c00*/  LDSM.16.M88.4 R12, [R3+0x10080] ;  /* 0x01008000030c783b */ /* 0x008e760000000200 */
[----:B------:R-:W-:Y:S07]  /*16c10*/  @!UPT UIADD3 URZ, URZ, URZ, URZ ;  /* 0x0000003f3f3ff290 */ /* 0x000fee000fffe03f */
[----:B------:R3:W-:Y:S01]  /*16c20*/  STL.64 [R1+0x1098], R22 ;  /* 0x0010981601007387 */ /* 0x0007e20000100a00 */
[----:B------:R-:W-:Y:S03]  /*16c30*/  STL.64 [R1+0x1090], R20 ;  /* 0x0010901401007387 */ /* 0x000fe60000100a00 */
[----:B---3--:R-:W3:Y:S01]  /*16c40*/  LDL.LU R22, [R1+0x58] ;  /* 0x0000580001167983 */ /* 0x008ee20000300800 */
[----:B------:R-:W3:Y:S03]  /*16c50*/  LDL.LU R23, [R1+0x5c] ;  /* 0x00005c0001177983 */ /* 0x000ee60000300800 */
[----:B0-----:R0:W-:Y:S01]  /*16c60*/  STL.64 [R1+0x1088], R18 ;  /* 0x0010881201007387 */ /* 0x0011e20000100a00 */
[----:B------:R-:W-:Y:S02]  /*16c70*/  STL.64 [R1+0x1080], R16 ;  /* 0x0010801001007387 */ /* 0x000fe40000100a00 */
[----:B-1----:R-:W-:Y:S01]  /*16c80*/  IMAD.MOV.U32 R0, RZ, RZ, R14 ;  /* 0x000000ffff007224 */ /* 0x002fe200078e000e */
[----:B0-----:R-:W2:Y:S01]  /*16c90*/  LDL.LU R18, [R1+0x78] ;  /* 0x0000780001127983 */ /* 0x001ea20000300800 */
[----:B------:R-:W2:Y:S02]  /*16ca0*/  LDL.LU R19, [R1+0x7c] ;  /* 0x00007c0001137983 */ /* 0x000ea40000300800 */
[----:B------:R-:W-:Y:S02]  /*16cb0*/  STL.64 [R1+0x20], R12 ;  /* 0x0000200c01007387 */ /* 0x000fe40000100a00 */
[----:B------:R-:W-:Y:S02]  /*16cc0*/  STL [R1+0x2c], R15 ;  /* 0x00002c0f01007387 */ /* 0x000fe40000100800 */
[----:B------:R-:W0:Y:S04]  /*16cd0*/  LDSM.16.M88.4 R12, [R3+0x11080] ;  /* 0x01108000030c783b */ /* 0x000e280000000200 */
[----:B------:R-:W-:Y:S04]  /*16ce0*/  STL [R1+0xff0], R3 ;  /* 0x000ff00301007387 */ /* 0x000fe80000100800 */
[----:B0-----:R-:W-:Y:S01]  /*16cf0*/  STL.64 [R1+0x30], R12 ;  /* 0x0000300c01007387 */ /* 0x001fe20000100a00 */
[----:B------:R-:W-:Y:S02]  /*16d00*/  STL.64 [R1+0x38], R14 ;  /* 0x0000380e01007387 */ /* 0x000fe40000100a00 */
[----:B------:R-:W0:Y:S02]  /*16d10*/  LDSM.16.MT88.4 R12, [R29+0x6080] ;  /* 0x006080001d0c783b */ /* 0x000e240000004200 */
[----:B0-----:R-:W-:Y:S02]  /*16d20*/  STL.64 [R1+0x1068], R14 ;  /* 0x0010680e01007387 */ /* 0x001fe40000100a00 */
[----:B------:R0:W-:Y:S02]  /*16d30*/  STL.64 [R1+0x1060], R12 ;  /* 0x0010600c01007387 */ /* 0x0001e40000100a00 */
[----:B0-----:R-:W3:Y:S01]  /*16d40*/  LDL.LU R12, [R1+0x10] ;  /* 0x00001000010c7983 */ /* 0x001ee20000300800 */
[----:B------:R-:W3:Y:S02]  /*16d50*/  LDL.LU R13, [R1+0x14] ;  /* 0x00001400010d7983 */ /* 0x000ee40000300800 */
[----:B------:R-:W3:Y:S02]  /*16d60*/  LDL.LU R14, [R1+0x18] ;  /* 0x00001800010e7983 */ /* 0x000ee40000300800 */
[----:B------:R-:W3:Y:S01]  /*16d70*/  LDL.LU R15, [R1+0x1c] ;  /* 0x00001c00010f7983 */ /* 0x000ee20000300800 */
[C---:B--2---:R-:W-:Y:S08]  /*16d80*/  HMMA.16816.F32.BF16 R24, R4.reuse, R18, R24 ;  /* 0x000000120418723c */ /* 0x044ff00000041818 */
[----:B---3--:R-:W-:Y:S01]  /*16d90*/  HMMA.16816.F32.BF16 R12, R4, R22, R12 ;  /* 0x00000016040c723c */ /* 0x008fe2000004180c */
[----:B------:R-:W2:Y:S01]  /*16da0*/  LDL.LU R4, [R1] ;  /* 0x0000000001047983 */ /* 0x000ea20000300800 */
[----:B------:R-:W2:Y:S02]  /*16db0*/  LDL.LU R5, [R1+0x4] ;  /* 0x0000040001057983 */ /* 0x000ea40000300800 */
[----:B------:R-:W2:Y:S03]  /*16dc0*/  LDL.LU R6, [R1+0x8] ;  /* 0x0000080001067983 */ /* 0x000ea60000300800 */
[----:B------:R-:W-:-:S08]  /*16dd0*/  IMAD.MOV.U32 R7, RZ, RZ, R2 ;  /* 0x000000ffff077224 */ /* 0x000fd000078e0002 */
        /* <DEDUP_REMOVED lines=21> */
[----:B------:R-:W0:Y:S01]  /*16f30*/  LDSM.16.MT88.4 R4, [R29+0x7000] ;  /* 0x007000001d04783b */ /* 0x000e220000004200 */
[----:B------:R-:W-:Y:S02]  /*16f40*/  IMAD.MOV.U32 R23, RZ, RZ, R2 ;  /* 0x000000ffff177224 */ /* 0x000fe400078e0002 */
[----:B---3--:R-:W-:-:S02]  /*16f50*/  IMAD.MOV.U32 R2, RZ, RZ, R25 ;  /* 0x000000ffff027224 */ /* 0x008fc400078e0019 */
[----:B------:R-:W-:Y:S01]  /*16f60*/  IMAD.MOV.U32 R22, RZ, RZ, R3 ;  /* 0x000000ffff167224 */ /* 0x000fe200078e0003 */
[----:B0-----:R0:W-:Y:S01]  /*16f70*/  STL [R1+0x1044], R6 ;  /* 0x0010440601007387 */ /* 0x0011e20000100800 */
[----:B------:R-:W-:Y:S02]  /*16f80*/  STL [R1+0x1040], R7 ;  /* 0x0010400701007387 */ /* 0x000fe40000100800 */
[----:B------:R-:W-:Y:S02]  /*16f90*/  STL.64 [R1+0x1038], R10 ;  /* 0x0010380a01007387 */ /* 0x000fe40000100a00 */
[----:B------:R1:W-:Y:S02]  /*16fa0*/  STL.64 [R1+0x1030], R8 ;  /* 0x0010300801007387 */ /* 0x0003e40000100a00 */
[----:B0-----:R-:W-:Y:S01]  /*16fb0*/  IMAD.MOV.U32 R6, RZ, RZ, R24 ;  /* 0x000000ffff067224 */ /* 0x001fe200078e0018 */
[----:B-1----:R-:W3:Y:S01]  /*16fc0*/  LDL.LU.64 R8, [R1+0x30] ;  /* 0x0000300001087983 */ /* 0x002ee20000300a00 */
[----:B------:R-:W4:Y:S02]  /*16fd0*/  LDL.LU.64 R10, [R1+0x38] ;  /* 0x00003800010a7983 */ /* 0x000f240000300a00 */
[----:B------:R-:W3:Y:S01]  /*16fe0*/  LDL.LU.64 R26, [R1+0x1078] ;  /* 0x00107800011a7983 */ /* 0x000ee20000300a00 */
[C---:B--2---:R-:W-:Y:S01]  /*16ff0*/  HMMA.16816.F32.BF16 R12, R16.reuse, R24, R12 ;  /* 0x00000018100c723c */ /* 0x044fe2000004180c */
[----:B------:R-:W3:Y:S11]  /*17000*/  LDL.LU.64 R24, [R1+0x1070] ;  /* 0x0010700001187983 */ /* 0x000ef60000300a00 */
[----:B------:R-:W-:Y:S11]  /*17010*/  @!UPT UIADD3 URZ, URZ, URZ, URZ ;  /* 0x0000003f3f3ff290 */ /* 0x000ff6000fffe03f */
[----:B------:R-:W-:Y:S01]  /*17020*/  STL.64 [R1+0x10], R12 ;  /* 0x0000100c01007387 */ /* 0x000fe20000100a00 */
[----:B------:R0:W-:Y:S02]  /*17030*/  STL [R1+0x18], R14 ;  /* 0x0000180e01007387 */ /* 0x0001e40000100800 */
[----:B------:R-:W-:Y:S02]  /*17040*/  IMAD.MOV.U32 R3, RZ, RZ, R15 ;  /* 0x000000ffff037224 */ /* 0x000fe400078e000f */
[----:B0-----:R-:W2:Y:S01]  /*17050*/  LDL.LU.64 R14, [R1+0x1068] ;  /* 0x00106800010e7983 */ /* 0x001ea20000300a00 */
[----:B------:R-:W2:Y:S02]  /*17060*/  LDL.LU.64 R12, [R1+0x1060] ;  /* 0x00106000010c7983 */ /* 0x000ea40000300a00 */
[----:B------:R-:W-:Y:S01]  /*17070*/  STL [R1+0xff4], R28 ;  /* 0x000ff41c01007387 */ /* 0x000fe20000100800 */
        /* <DEDUP_REMOVED lines=10> */
[----:B------:R-:W-:Y:S02]  /*17120*/  STL.64 [R1+0x1010], R20 ;  /* 0x0010101401007387 */ /* 0x000fe40000100a00 */
[----:B0-----:R-:W-:Y:S02]  /*17130*/  IMAD.MOV.U32 R22, RZ, RZ, R0 ;  /* 0x000000ffff167224 */ /* 0x001fe400078e0000 */
[----:B------:R-:W2:Y:S01]  /*17140*/  LDL.LU R0, [R1+0x1048] ;  /* 0x0010480001007983 */ /* 0x000ea20000300800 */
[----:B------:R-:W-:Y:S02]  /*17150*/  IMAD.MOV.U32 R6, RZ, RZ, R16 ;  /* 0x000000ffff067224 */ /* 0x000fe400078e0010 */
[----:B------:R-:W-:Y:S02]  /*17160*/  IMAD.MOV.U32 R7, RZ, RZ, R17 ;  /* 0x000000ffff077224 */ /* 0x000fe400078e0011 */
[----:B------:R-:W-:-:S02]  /*17170*/  IMAD.MOV.U32 R28, RZ, RZ, R18 ;  /* 0x000000ffff1c7224 */ /* 0x000fc400078e0012 */
[----:B------:R-:W-:Y:S01]  /*17180*/  IMAD.MOV.U32 R2, RZ, RZ, R19 ;  /* 0x000000ffff027224 */ /* 0x000fe200078e0013 */
[----:B------:R-:W3:Y:S04]  /*17190*/  LDL.LU R23, [R1+0x2c] ;  /* 0x00002c0001177983 */ /* 0x000ee80000300800 */
[----:B------:R-:W0:Y:S04]  /*171a0*/  LDSM.16.MT88.4 R16, [R29+0x8000] ;  /* 0x008000001d10783b */ /* 0x000e280000004200 */
[----:B0-----:R-:W-:Y:S01]  /*171b0*/  STL.64 [R1+0x1028], R18 ;  /* 0x0010281201007387 */ /* 0x001fe20000100a00 */
[----:B------:R0:W-:Y:S02]  /*171c0*/  STL.64 [R1+0x1020], R16 ;  /* 0x0010201001007387 */ /* 0x0001e40000100a00 */
[----:B0-----:R-:W-:-:S02]  /*171d0*/  IMAD.MOV.U32 R16, RZ, RZ, R6 ;  /* 0x000000ffff107224 */ /* 0x001fc400078e0006 */
[----:B------:R-:W-:Y:S01]  /*171e0*/  IMAD.MOV.U32 R17, RZ, RZ, R7 ;  /* 0x000000ffff117224 */ /* 0x000fe200078e0007 */
[----:B------:R-:W4:Y:S01]  /*171f0*/  LDL.LU R6, [R1+0x1044] ;  /* 0x0010440001067983 */ /* 0x000f220000300800 */
[----:B------:R-:W4:Y:S02]  /*17200*/  LDL.LU R7, [R1+0x1040] ;  /* 0x0010400001077983 */ /* 0x000f240000300800 */
[----:B------:R-:W-:Y:S01]  /*17210*/  IMAD.MOV.U32 R19, RZ, RZ, R2 ;  /* 0x000000ffff137224 */ /* 0x000fe200078e0002 */
[----:B--2---:R-:W0:Y:S04]  /*17220*/  LDSM.16.M88.4 R12, [R0+0x10100] ;  /* 0x01010000000c783b */ /* 0x004e280000000200 */
[----:B0-----:R-:W-:Y:S01]  /*17230*/  STL.64 [R1+0x50], R12 ;  /* 0x0000500c01007387 */ /* 0x001fe20000100a00 */
[----:B------:R-:W-:Y:S02]  /*17240*/  STL.64 [R1+0x58], R14 ;  /* 0x0000580e01007387 */ /* 0x000fe40000100a00 */
[----:B------:R-:W0:Y:S04]  /*17250*/  LDSM.16.M88.4 R12, [R0+0x11100] ;  /* 0x01110000000c783b */ /* 0x000e280000000200 */
[----:B0-----:R-:W-:Y:S01]  /*17260*/  IMAD.MOV.U32 R2, RZ, RZ, R14 ;  /* 0x000000ffff027224 */ /* 0x001fe200078e000e */
[----:B------:R-:W-:Y:S01]  /*17270*/  STL.64 [R1+0x60], R12 ;  /* 0x0000600c01007387 */ /* 0x000fe20000100a00 */
[----:B------:R-:W-:-:S02]  /*17280*/  IMAD.MOV.U32 R0, RZ, RZ, R15 ;  /* 0x000000ffff007224 */ /* 0x000fc400078e000f */
[----:B------:R-:W0:Y:S02]  /*17290*/  LDSM.16.MT88.4 R12, [R29+0x8080] ;  /* 0x008080001d0c783b */ /* 0x000e240000004200 */
[----:B0-----:R-:W-:Y:S02]  /*172a0*/  STL.64 [R1+0x1000], R14 ;  /* 0x0010000e01007387 */ /* 0x001fe40000100a00 */
[----:B------:R0:W-:Y:S02]  /*172b0*/  STL.64 [R1+0xff8], R12 ;  /* 0x000ff80c01007387 */ /* 0x0001e40000100a00 */
[----:B0-----:R-:W2:Y:S01]  /*172c0*/  LDL.LU.64 R12, [R1+0x60] ;  /* 0x00006000010c7983 */ /* 0x001ea20000300a00 */
[----:B------:R-:W-:Y:S01]  /*172d0*/  IMAD.MOV.U32 R15, RZ, RZ, R3 ;  /* 0x000000ffff0f7224 */ /* 0x000fe200078e0003 */
[C---:B----4-:R-:W-:Y:S01]  /*172e0*/  HMMA.16816.F32.BF16 R24, R4.reuse, R10, R24 ;  /* 0x0000000a0418723c */ /* 0x050fe20000041818 */
[----:B------:R-:W-:Y:S02]  /*172f0*/  IMAD.MOV.U32 R20, RZ, RZ, R10 ;  /* 0x000000ffff147224 */ /* 0x000fe400078e000a */
[----:B------:R-:W-:Y:S01]  /*17300*/  IMAD.MOV.U32 R3, RZ, RZ, R11 ;  /* 0x000000ffff037224 */ /* 0x000fe200078e000b */
[----:B--2---:R0:W-:Y:S04]  /*17310*/  STL.64 [R1+0x1008], R12 ;  /* 0x0010080c01007387 */ /* 0x0041e80000100a00 */
[----:B0-----:R-:W3:Y:S01]  /*17320*/  LDL.LU R12, [R1+0x10] ;  /* 0x00001000010c7983 */ /* 0x001ee20000300800 */
[----:B------:R-:W3:Y:S02]  /*17330*/  LDL.LU R13, [R1+0x14] ;  /* 0x00001400010d7983 */ /* 0x000ee40000300800 */
[----:B------:R-:W3:Y:S02]  /*17340*/  LDL.LU R14, [R1+0x18] ;  /* 0x00001800010e7983 */ /* 0x000ee40000300800 */
[----:B------:R-:W2:Y:S01]  /*17350*/  LDL.LU.64 R10, [R1+0x1038] ;  /* 0x00103800010a7983 */ /* 0x000ea20000300a00 */
[----:B------:R-:W2:Y:S01]  /*17360*/  LDL.LU.64 R8, [R1+0x1030] ;  /* 0x0010300001087983 */ /* 0x000ea20000300a00 */
[----:B------:R-:W-:Y:S01]  /*17370*/  IMAD.MOV.U32 R18, RZ, RZ, R28 ;  /* 0x000000ffff127224 */ /* 0x000fe200078e001c */
[----:B---3--:R-:W-:Y:S07]  /*17380*/  HMMA.16816.F32.BF16 R12, R4, R22, R12 ;  /* 0x00000016040c723c */ /* 0x008fee000004180c */
[----:B------:R-:W-:-:S02]  /*17390*/  IMAD.MOV.U32 R6, RZ, RZ, R20 ;  /* 0x000000ffff067224 */ /* 0x000fc400078e0014 */
[C---:B--2---:R-:W-:Y:S01]  /*173a0*/  HMMA.16816.F32.BF16 R20, R8.reuse, R22, R16 ;  /* 0x000000160814723c */ /* 0x044fe20000041810 */
[----:B------:R-:W2:Y:S01]  /*173b0*/  LDL.LU.64 R18, [R1+0x1028] ;  /* 0x0010280001127983 */ /* 0x000ea20000300a00 */
[----:B------:R-:W-:Y:S02]  /*173c0*/  IMAD.MOV.U32 R7, RZ, RZ, R3 ;  /* 0x000000ffff077224 */ /* 0x000fe400078e0003 */
[----:B------:R-:W2:Y:S11]  /*173d0*/  LDL.LU.64 R16, [R1+0x1020] ;  /* 0x0010200001107983 */ /* 0x000eb60000300a00 */
[----:B------:R-:W-:Y:S08]  /*173e0*/  @!UPT UIADD3 URZ, URZ, URZ, URZ ;  /* 0x0000003f3f3ff290 */ /* 0x000ff0000fffe03f */
[----:B------:R0:W-:Y:S01]  /*173f0*/  STL.64 [R1], R20 ;  /* 0x0000001401007387 */ /* 0x0001e20000100a00 */
[----:B------:R-:W-:Y:S02]  /*17400*/  IMAD.MOV.U32 R28, RZ, RZ, R22 ;  /* 0x000000ffff1c7224 */ /* 0x000fe400078e0016 */
[----:B------:R-:W-:Y:S02]  /*17410*/  IMAD.MOV.U32 R3, RZ, RZ, R23 ;  /* 0x000000ffff037224 */ /* 0x000fe400078e0017 */
[----:B------:R-:W3:Y:S04]  /*17420*/  LDL.LU.64 R22, [R1+0x1018] ;  /* 0x0010180001167983 */ /* 0x000ee80000300a00 */
[----:B0-----:R-:W3:Y:S02]  /*17430*/  LDL.LU.64 R20, [R1+0x1010] ;  /* 0x0010100001147983 */ /* 0x001ee40000300a00 */
[----:B---3--:R-:W-:Y:S02]  /*17440*/  HMMA.16816.F32.BF16 R20, R8, R6, R20 ;  /* 0x000000060814723c */ /* 0x008fe40000041814 */
[----:B------:R-:W0:Y:S04]  /*17450*/  LDSM.16.MT88.4 R4, [R29+0x9000] ;  /* 0x009000001d04783b */ /* 0x000e280000004200 */
[----:B------:R-:W1:Y:S11]  /*17460*/  LDSM.16.MT88.4 R8, [R29+0x9080] ;  /* 0x009080001d08783b */ /* 0x000e760000004200 */
[----:B------:R-:W-:Y:S06]  /*17470*/  @!UPT UIADD3 URZ, URZ, URZ, URZ ;  /* 0x0000003f3f3ff290 */ /* 0x000fec000fffe03f */
[----:B------:R-:W-:Y:S01]  /*17480*/  STL.64 [R1+0xfd8], R22 ;  /* 0x000fd81601007387 */ /* 0x000fe20000100a00 */
[----:B------:R3:W-:Y:S03]  /*17490*/  STL.64 [R1+0xfd0], R20 ;  /* 0x000fd01401007387 */ /* 0x0007e60000100a00 */
[----:B---3--:R-:W2:Y:S01]  /*174a0*/  LDL.LU R20, [R1+0x50] ;  /* 0x0000500001147983 */ /* 0x008ea20000300800 */
[----:B------:R-:W2:Y:S03]  /*174b0*/  LDL.LU R21, [R1+0x54] ;  /* 0x0000540001157983 */ /* 0x000ea60000300800 */
[----:B0-----:R-:W-:Y:S01]  /*174c0*/  STL.64 [R1+0xfe8], R6 ;  /* 0x000fe80601007387 */ /* 0x001fe20000100a00 */
[----:B------:R0:W-:Y:S03]  /*174d0*/  STL.64 [R1+0xfe0], R4 ;  /* 0x000fe00401007387 */ /* 0x0001e60000100a00 */
[----:B0-----:R-:W3:Y:S01]  /*174e0*/  LDL.LU R4, [R1] ;  /* 0x0000000001047983 */ /* 0x001ee20000300800 */
[----:B------:R-:W3:Y:S02]  /*174f0*/  LDL.LU R5, [R1+0x4] ;  /* 0x0000040001057983 */ /* 0x000ee40000300800 */
[----:B-1----:R-:W-:Y:S02]  /*17500*/  STL [R1+0xfbc], R10 ;  /* 0x000fbc0a01007387 */ /* 0x002fe40000100800 */
[----:B------:R0:W-:Y:S01]  /*17510*/  STL [R1+0xfb8], R11 ;  /* 0x000fb80b01007387 */ /* 0x0001e20000100800 */
[----:B--2---:R-:W-:Y:S11]  /*17520*/  HMMA.16816.F32.BF16 R12, R16, R20, R12 ;  /* 0x00000014100c723c */ /* 0x004ff6000004180c */
[----:B------:R-:W-:Y:S11]  /*17530*/  @!UPT UIADD3 URZ, URZ, URZ, URZ ;  /* 0x0000003f3f3ff290 */ /* 0x000ff6000fffe03f */
[----:B------:R-:W-:Y:S02]  /*17540*/  @!UPT UIADD3 URZ, URZ, URZ, URZ ;  /* 0x0000003f3f3ff290 */ /* 0x000fe4000fffe03f */
[----:B------:R-:W-:Y:S02]  /*17550*/  IMAD.MOV.U32 R23, RZ, RZ, R12 ;  /* 0x000000ffff177224 */ /* 0x000fe400078e000c */
[----:B------:R-:W-:Y:S02]  /*17560*/  IMAD.MOV.U32 R22, RZ, RZ, R13 ;  /* 0x000000ffff167224 */ /* 0x000fe400078e000d */
[----:B------:R-:W2:Y:S01]  /*17570*/  LDL.LU.64 R12, [R1+0x1008] ;  /* 0x00100800010c7983 */ /* 0x000ea20000300a00 */
[----:B------:R-:W-:Y:S02]  /*17580*/  IMAD.MOV.U32 R6, RZ, RZ, R28 ;  /* 0x000000ffff067224 */ /* 0x000fe400078e001c */
[----:B------:R-:W-:Y:S02]  /*17590*/  IMAD.MOV.U32 R7, RZ, RZ, R3 ;  /* 0x000000ffff077224 */ /* 0x000fe400078e0003 */
[----:B0-----:R-:W-:Y:S02]  /*175a0*/  IMAD.MOV.U32 R11, RZ, RZ, R14 ;  /* 0x000000ffff0b7224 */ /* 0x001fe400078e000e */
[----:B------:R-:W-:-:S02]  /*175b0*/  IMAD.MOV.U32 R10, RZ, RZ, R15 ;  /* 0x000000ffff0a7224 */ /* 0x000fc400078e000f */
[----:B------:R-:W3:Y:S01]  /*175c0*/  LDL.LU.64 R14, [R1+0x1000] ;  /* 0x00100000010e7983 */ /* 0x000ee20000300a00 */
[----:B--2---:R-:W-:Y:S01]  /*175d0*/  HMMA.16816.F32.BF16 R24, R16, R12, R24 ;  /* 0x0000000c1018723c */ /* 0x004fe20000041818 */
[----:B------:R-:W-:Y:S02]  /*175e0*/  IMAD.MOV.U32 R28, RZ, RZ, R12 ;  /* 0x000000ffff1c7224 */ /* 0x000fe400078e000c */
[----:B------:R-:W-:Y:S02]  /*175f0*/  IMAD.MOV.U32 R3, RZ, RZ, R13 ;  /* 0x000000ffff037224 */ /* 0x000fe400078e000d */
[----:B------:R-:W3:Y:S02]  /*17600*/  LDL.LU.64 R12, [R1+0xff8] ;  /* 0x000ff800010c7983 */ /* 0x000ee40000300a00 */
[----:B------:R-:W-:Y:S02]  /*17610*/  IMAD.MOV.U32 R16, RZ, RZ, R28 ;  /* 0x000000ffff107224 */ /* 0x000fe400078e001c */
[----:B------:R-:W-:Y:S01]  /*17620*/  IMAD.MOV.U32 R17, RZ, RZ, R3 ;  /* 0x000000ffff117224 */ /* 0x000fe200078e0003 */
[----:B------:R-:W2:Y:S01]  /*17630*/  LDL.LU R28, [R1+0xff4] ;  /* 0x000ff400011c7983 */ /* 0x000ea20000300800 */
[----:B------:R-:W4:Y:S11]  /*17640*/  LDL.LU R3, [R1+0xff0] ;  /* 0x000ff00001037983 */ /* 0x000f360000300800 */
[----:B------:R-:W-:Y:S01]  /*17650*/  @!UPT UIADD3 URZ, URZ, URZ, URZ ;  /* 0x0000003f3f3ff290 */ /* 0x000fe2000fffe03f */
[----:B------:R-:W-:Y:S01]  /*17660*/  STL.64 [R1+0xfc8], R26 ;  /* 0x000fc81a01007387 */ /* 0x000fe20000100a00 */
[----:B------:R0:W-:Y:S02]  /*17670*/  STL.64 [R1+0xfc0], R24 ;  /* 0x000fc01801007387 */ /* 0x0001e40000100a00 */
[----:B0-----:R-:W-:Y:S02]  /*17680*/  IMAD.MOV.U32 R24, RZ, RZ, R23 ;  /* 0x000000ffff187224 */ /* 0x001fe400078e0017 */
[----:B------:R-:W-:Y:S02]  /*17690*/  IMAD.MOV.U32 R25, RZ, RZ, R22 ;  /* 0x000000ffff197224 */ /* 0x000fe400078e0016 */
[----:B------:R-:W-:Y:S02]  /*176a0*/  IMAD.MOV.U32 R26, RZ, RZ, R11 ;  /* 0x000000ffff1a7224 */ /* 0x000fe400078e000b */
[----:B------:R-:W-:Y:S01]  /*176b0*/  IMAD.MOV.U32 R27, RZ, RZ, R10 ;  /* 0x000000ffff1b7224 */ /* 0x000fe200078e000a */
[C---:B---3--:R-:W-:Y:S01]  /*176c0*/  HMMA.16816.F32.BF16 R20, R12.reuse, R20, R4 ;  /* 0x000000140c14723c */ /* 0x048fe20000041804 */
[----:B------:R-:W3:Y:S01]  /*176d0*/  LDL.LU.64 R6, [R1+0xfe8] ;  /* 0x000fe80001067983 */ /* 0x000ee20000300a00 */
[----:B------:R-:W3:Y:S11]  /*176e0*/  LDL.LU.64 R4, [R1+0xfe0] ;  /* 0x000fe00001047983 */ /* 0x000ef60000300a00 */
[----:B------:R-:W-:Y:S10]  /*176f0*/  @!UPT UIADD3 URZ, URZ, URZ, URZ ;  /* 0x0000003f3f3ff290 */ /* 0x000ff4000fffe03f */
[----:B------:R0:W-:Y:S01]  /*17700*/  STL.64 [R1+0x8], R22 ;  /* 0x0000081601007387 */ /* 0x0001e20000100a00 */
[----:B------:R-:W-:Y:S02]  /*17710*/  IMAD.MOV.U32 R10, RZ, RZ, R20 ;  /* 0x000000ffff0a7224 */ /* 0x000fe400078e0014 */
[----:B------:R-:W-:Y:S01]  /*17720*/  IMAD.MOV.U32 R11, RZ, RZ, R21 ;  /* 0x000000ffff0b7224 */ /* 0x000fe200078e0015 */
[----:B0-----:R-:W3:Y:S01]  /*17730*/  LDL.LU.64 R22, [R1+0xfd8] ;  /* 0x000fd80001167983 */ /* 0x001ee20000300a00 */
[----:B------:R-:W3:Y:S02]  /*17740*/  LDL.LU.64 R20, [R1+0xfd0] ;  /* 0x000fd00001147983 */ /* 0x000ee40000300a00 */
[----:B--2---:R-:W-:Y:S01]  /*17750*/  STL [R1+0xf60], R28 ;  /* 0x000f601c01007387 */ /* 0x004fe20000100800 */
[----:B---3--:R-:W-:Y:S01]  /*17760*/  HMMA.16816.F32.BF16 R20, R12, R16, R20 ;  /* 0x000000100c14723c */ /* 0x008fe20000041814 */
[----:B------:R-:W0:Y:S04]  /*17770*/  LDSM.16.MT88.4 R16, [R29+0xa000] ;  /* 0x00a000001d10783b */ /* 0x000e280000004200 */
[----:B----4-:R-:W1:Y:S11]  /*17780*/  LDSM.16.M88.4 R12, [R3+0x10100] ;  /* 0x01010000030c783b */ /* 0x010e760000000200 */
[----:B------:R-:W-:Y:S07]  /*17790*/  @!UPT UIADD3 URZ, URZ, URZ, URZ ;  /* 0x0000003f3f3ff290 */ /* 0x000fee000fffe03f */
[----:B------:R2:W-:Y:S01]  /*177a0*/  STL.64 [R1+0xfb0], R22 ;  /* 0x000fb01601007387 */ /* 0x0005e20000100a00 */
[----:B------:R-:W-:Y:S03]  /*177b0*/  STL.64 [R1+0xfa8], R20 ;  /* 0x000fa81401007387 */ /* 0x000fe60000100a00 */
[----:B--2---:R-:W2:Y:S01]  /*177c0*/  LDL.LU R22, [R1+0x58] ;  /* 0x0000580001167983 */ /* 0x004ea20000300800 */
[----:B------:R-:W2:Y:S03]  /*177d0*/  LDL.LU R23, [R1+0x5c] ;  /* 0x00005c0001177983 */ /* 0x000ea60000300800 */
[----:B0-----:R0:W-:Y:S01]  /*177e0*/  STL.64 [R1+0xfa0], R18 ;  /* 0x000fa01201007387 */ /* 0x0011e20000100a00 */
[----:B------:R-:W-:Y:S02]  /*177f0*/  STL.64 [R1+0xf98], R16 ;  /* 0x000f981001007387 */ /* 0x000fe40000100a00 */
[----:B-1----:R-:W-:Y:S02]  /*17800*/  STL.64 [R1+0x30], R12 ;  /* 0x0000300c01007387 */ /* 0x002fe40000100a00 */
[----:B------:R-:W-:Y:S02]  /*17810*/  STL.64 [R1+0x38], R14 ;  /* 0x0000380e01007387 */ /* 0x000fe40000100a00 */
[----:B0-----:R-:W-:-:S02]  /*17820*/  IMAD.MOV.U32 R18, RZ, RZ, R2 ;  /* 0x000000ffff127224 */ /* 0x001fc400078e0002 */
[----:B------:R-:W-:Y:S02]  /*17830*/  IMAD.MOV.U32 R19, RZ, RZ, R0 ;  /* 0x000000ffff137224 */ /* 0x000fe400078e0000 */
[----:B------:R-:W-:Y:S02]  /*17840*/  IMAD.MOV.U32 R2, RZ, RZ, R12 ;  /* 0x000000ffff027224 */ /* 0x000fe400078e000c */
[----:B------:R-:W-:Y:S02]  /*17850*/  IMAD.MOV.U32 R0, RZ, RZ, R13 ;  /* 0x000000ffff007224 */ /* 0x000fe400078e000d */
[----:B------:R-:W0:Y:S04]  /*17860*/  LDSM.16.M88.4 R12, [R3+0x11100] ;  /* 0x01110000030c783b */ /* 0x000e280000000200 */
[----:B0-----:R-:W-:Y:S01]  /*17870*/  STL.64 [R1+0x40], R12 ;  /* 0x0000400c01007387 */ /* 0x001fe20000100a00 */
[----:B------:R-:W-:Y:S02]  /*17880*/  STL.64 [R1+0x48], R14 ;  /* 0x0000480e01007387 */ /* 0x000fe40000100a00 */
[----:B------:R-:W0:Y:S02]  /*17890*/  LDSM.16.MT88.4 R12, [R29+0xa080] ;  /* 0x00a080001d0c783b */ /* 0x000e240000004200 */
[----:B0-----:R-:W-:Y:S02]  /*178a0*/  STL.64 [R1+0xf80], R14 ;  /* 0x000f800e01007387 */ /* 0x001fe40000100a00 */
[----:B------:R0:W-:Y:S02]  /*178b0*/  STL.64 [R1+0xf78], R12 ;  /* 0x000f780c01007387 */ /* 0x0001e40000100a00 */
[----:B0-----:R-:W-:-:S02]  /*178c0*/  IMAD.MOV.U32 R12, RZ, RZ, R2 ;  /* 0x000000ffff0c7224 */ /* 0x001fc400078e0002 */
[----:B------:R-:W-:Y:S01]  /*178d0*/  IMAD.MOV.U32 R13, RZ, RZ, R0 ;  /* 0x000000ffff0d7224 */ /* 0x000fe200078e0000 */
        /* <DEDUP_REMOVED lines=9> */
[----:B--2---:R-:W-:Y:S07]  /*17970*/  HMMA.16816.F32.BF16 R24, R4, R18, R24 ;  /* 0x000000120418723c */ /* 0x004fee0000041818 */
[----:B------:R-:W-:-:S02]  /*17980*/  IMAD.MOV.U32 R4, RZ, RZ, R10 ;  /* 0x000000ffff047224 */ /* 0x000fc400078e000a */
[----:B------:R-:W-:Y:S01]  /*17990*/  IMAD.MOV.U32 R5, RZ, RZ, R11 ;  /* 0x000000ffff057224 */ /* 0x000fe200078e000b */
[----:B------:R-:W2:Y:S01]  /*179a0*/  LDL.LU R10, [R1+0xfbc] ;  /* 0x000fbc00010a7983 */ /* 0x000ea20000300800 */
[----:B------:R-:W2:Y:S02]  /*179b0*/  LDL.LU R11, [R1+0xfb8] ;  /* 0x000fb800010b7983 */ /* 0x000ea40000300800 */
[----:B------:R-:W2:Y:S02]  /*179c0*/  LDL.LU R6, [R1+0x8] ;  /* 0x0000080001067983 */ /* 0x000ea40000300800 */
[----:B------:R-:W2:Y:S08]  /*179d0*/  LDL.LU R7, [R1+0xc] ;  /* 0x00000c0001077983 */ /* 0x000eb00000300800 */
[----:B------:R0:W-:Y:S01]  /*179e0*/  STL.64 [R1+0xf90], R26 ;  /* 0x000f901a01007387 */ /* 0x0001e20000100a00 */
[----:B------:R1:W-:Y:S02]  /*179f0*/  STL.64 [R1+0xf88], R24 ;  /* 0x000f881801007387 */ /* 0x0003e40000100a00 */
[----:B0-----:R-:W-:-:S02]  /*17a00*/  IMAD.MOV.U32 R26, RZ, RZ, R2 ;  /* 0x000000ffff1a7224 */ /* 0x001fc400078e0002 */
[----:B------:R-:W-:Y:S02]  /*17a10*/  IMAD.MOV.U32 R27, RZ, RZ, R0 ;  /* 0x000000ffff1b7224 */ /* 0x000fe400078e0000 */
[----:B-1----:R-:W-:Y:S01]  /*17a20*/  IMAD.MOV.U32 R25, RZ, RZ, R3 ;  /* 0x000000ffff197224 */ /* 0x002fe200078e0003 */
        /* <DEDUP_REMOVED lines=9> */
[----:B------:R-:W-:Y:S01]  /*17ac0*/  IMAD.MOV.U32 R24, RZ, RZ, R14 ;  /* 0x000000ffff187224 */ /* 0x000fe200078e000e */
[----:B--2---:R-:W-:Y:S01]  /*17ad0*/  HMMA.16816.F32.BF16 R20, R8, R18, R20 ;  /* 0x000000120814723c */ /* 0x004fe20000041814 */
[----:B------:R-:W2:Y:S01]  /*17ae0*/  LDL.LU.64 R18, [R1+0xfa0] ;  /* 0x000fa00001127983 */ /* 0x000ea20000300a00 */
[----:B------:R-:W2:Y:S03]  /*17af0*/  LDL.LU.64 R16, [R1+0xf98] ;  /* 0x000f980001107983 */ /* 0x000ea60000300a00 */
[----:B------:R-:W0:Y:S11]  /*17b00*/  LDSM.16.MT88.4 R8, [R29+0xb080] ;  /* 0x00b080001d08783b */ /* 0x000e360000004200 */
[----:B------:R-:W-:Y:S07]  /*17b10*/  @!UPT UIADD3 URZ, URZ, URZ, URZ ;  /* 0x0000003f3f3ff290 */ /* 0x000fee000fffe03f */
[----:B------:R-:W-:Y:S01]  /*17b20*/  STL.64 [R1+0xf70], R22 ;  /* 0x000f701601007387 */ /* 0x000fe20000100a00 */
[----:B------:R-:W-:Y:S03]  /*17b30*/  STL.64 [R1+0xf68], R20 ;  /* 0x000f681401007387 */ /* 0x000fe60000100a00 */
[----:B0-----:R-:W-:Y:S01]  /*17b40*/  STL.64 [R1+0xf48], R10 ;  /* 0x000f480a01007387 */ /* 0x001fe20000100a00 */
[----:B------:R0:W-:Y:S03]  /*17b50*/  STL.64 [R1+0xf40], R8 ;  /* 0x000f400801007387 */ /* 0x0001e60000100a00 */
[----:B0-----:R-:W3:Y:S01]  /*17b60*/  LDL.LU.64 R8, [R1+0x40] ;  /* 0x0000400001087983 */ /* 0x001ee20000300a00 */
[----:B------:R-:W4:Y:S01]  /*17b70*/  LDL.LU.64 R10, [R1+0x48] ;  /* 0x00004800010a7983 */ /* 0x000f220000300a00 */
[----:B--2---:R-:W-:Y:S02]  /*17b80*/  HMMA.16816.F32.BF16 R12, R16, R12, R24 ;  /* 0x0000000c100c723c */ /* 0x004fe40000041818 */
[----:B------:R-:W3:Y:S01]  /*17b90*/  LDL.LU.64 R26, [R1+0xf90] ;  /* 0x000f9000011a7983 */ /* 0x000ee20000300a00 */
[----:B------:R-:W3:Y:S02]  /*17ba0*/  LDL.LU.64 R24, [R1+0xf88] ;  /* 0x000f880001187983 */ /* 0x000ee40000300a00 */
[----:B------:R-:W-:-:S02]  /*17bb0*/  IMAD.MOV.U32 R22, RZ, RZ, R2 ;  /* 0x000000ffff167224 */ /* 0x000fc400078e0002 */
[----:B------:R-:W-:Y:S02]  /*17bc0*/  IMAD.MOV.U32 R23, RZ, RZ, R0 ;  /* 0x000000ffff177224 */ /* 0x000fe400078e0000 */
[----:B------:R-:W-:Y:S11]  /*17bd0*/  IMAD.MOV.U32 R21, RZ, RZ, R3 ;  /* 0x000000ffff157224 */ /* 0x000ff600078e0003 */
[----:B------:R-:W-:Y:S04]  /*17be0*/  @!UPT UIADD3 URZ, URZ, URZ, URZ ;  /* 0x0000003f3f3ff290 */ /* 0x000fe8000fffe03f */
[----:B------:R-:W-:Y:S02]  /*17bf0*/  IMAD.MOV.U32 R2, RZ, RZ, R14 ;  /* 0x000000ffff027224 */ /* 0x000fe400078e000e */
[----:B------:R-:W-:Y:S02]  /*17c00*/  IMAD.MOV.U32 R0, RZ, RZ, R15 ;  /* 0x000000ffff007224 */ /* 0x000fe400078e000f */
[----:B------:R-:W-:Y:S02]  /*17c10*/  IMAD.MOV.U32 R28, RZ, RZ, R12 ;  /* 0x000000ffff1c7224 */ /* 0x000fe400078e000c */
[----:B------:R-:W-:Y:S01]  /*17c20*/  IMAD.MOV.U32 R3, RZ, RZ, R13 ;  /* 0x000000ffff037224 */ /* 0x000fe200078e000d */
[----:B------:R-:W2:Y:S01]  /*17c30*/  LDL.LU.64 R14, [R1+0xf80] ;  /* 0x000f8000010e7983 */ /* 0x000ea20000300a00 */
[----:B------:R-:W2:Y:S01]  /*17c40*/  LDL.LU.64 R12, [R1+0xf78] ;  /* 0x000f7800010c7983 */ /* 0x000ea20000300a00 */
[----:B---3--:R-:W-:Y:S11]  /*17c50*/  HMMA.16816.F32.BF16 R24, R16, R8, R24 ;  /* 0x000000081018723c */ /* 0x008ff60000041818 */
[----:B------:R-:W-:Y:S11]  /*17c60*/  @!UPT UIADD3 URZ, URZ, URZ, URZ ;  /* 0x0000003f3f3ff290 */ /* 0x000ff6000fffe03f */
[----:B------:R-:W-:Y:S01]  /*17c70*/  @!UPT UIADD3 URZ, URZ, URZ, URZ ;  /* 0x0000003f3f3ff290 */ /* 0x000fe2000fffe03f */
[----:B------:R-:W-:Y:S01]  /*17c80*/  STL.64 [R1+0xf58], R26 ;  /* 0x000f581a01007387 */ /* 0x000fe20000100a00 */
[----:B------:R0:W-:Y:S03]  /*17c90*/  STL.64 [R1+0xf50], R24 ;  /* 0x000f501801007387 */ /* 0x0001e60000100a00 */
[----:B0-----:R-:W2:Y:S01]  /*17ca0*/  LDL.LU.64 R24, [R1+0x30] ;  /* 0x0000300001187983 */ /* 0x001ea20000300a00 */
[----:B------:R-:W-:Y:S02]  /*17cb0*/  IMAD.MOV.U32 R20, RZ, RZ, R4 ;  /* 0x000000ffff147224 */ /* 0x000fe400078e0004 */
[----:B------:R-:W3:Y:S02]  /*17cc0*/  LDL.LU.64 R26, [R1+0x38] ;  /* 0x00003800011a7983 */ /* 0x000ee40000300a00 */
[----:B------:R-:W-:Y:S03]  /*17cd0*/  LDSM.16.MT88.4 R4, [R29+0xb000] ;  /* 0x00b000001d04783b */ /* 0x000fe60000004200 */
        /* <DEDUP_REMOVED lines=9> */
[----:B------:R-:W3:Y:S01]  /*17d70*/  LDL R25, [R1+0x17c] ;  /* 0x00017c0001197983 */ /* 0x000ee20000100800 */
[----:B--2---:R-:W-:Y:S01]  /*17d80*/  HMMA.16816.F32.BF16 R20, R12, R8, R20 ;  /* 0x000000080c14723c */ /* 0x004fe20000041814 */
[----:B---3--:R-:W-:Y:S11]  /*17d90*/  LDSM.16.M88.4 R12, [R25+0x10180] ;  /* 0x01018000190c783b */ /* 0x008ff60000000200 */
[----:B------:R-:W-:Y:S11]  /*17da0*/  @!UPT UIADD3 URZ, URZ, URZ, URZ ;  /* 0x0000003f3f3ff290 */ /* 0x000ff6000fffe03f */
[----:B------:R0:W-:Y:S01]  /*17db0*/  STL.64 [R1+0xf30], R22 ;  /* 0x000f301601007387 */ /* 0x0001e20000100a00 */
[----:B------:R1:W-:Y:S02]  /*17dc0*/  STL.64 [R1+0xf28], R20 ;  /* 0x000f281401007387 */ /* 0x0003e40000100a00 */
[----:B0-----:R-:W-:Y:S02]  /*17dd0*/  IMAD.MOV.U32 R22, RZ, RZ, R17 ;  /* 0x000000ffff167224 */ /* 0x001fe400078e0011 */
[----:B-1----:R-:W-:Y:S02]  /*17de0*/  IMAD.MOV.U32 R20, RZ, RZ, R19 ;  /* 0x000000ffff147224 */ /* 0x002fe400078e0013 */
[----:B------:R-:W-:Y:S02]  /*17df0*/  IMAD.MOV.U32 R21, RZ, RZ, R18 ;  /* 0x000000ffff157224 */ /* 0x000fe400078e0012 */
[----:B------:R-:W-:Y:S02]  /*17e00*/  IMAD.MOV.U32 R23, RZ, RZ, R16 ;  /* 0x000000ffff177224 */ /* 0x000fe400078e0010 */
[----:B------:R-:W0:Y:S04]  /*17e10*/  LDSM.16.MT88.4 R16, [R29+0xc000] ;  /* 0x00c000001d10783b */ /* 0x000e280000004200 */
[----:B0-----:R-:W-:Y:S01]  /*17e20*/  STL [R1+0xf3c], R18 ;  /* 0x000f3c1201007387 */ /* 0x001fe20000100800 */
[----:B------:R-:W-:Y:S02]  /*17e30*/  STL [R1+0xf38], R19 ;  /* 0x000f381301007387 */ /* 0x000fe40000100800 */
[----:B------:R-:W-:Y:S02]  /*17e40*/  STL.64 [R1+0x60], R12 ;  /* 0x0000600c01007387 */ /* 0x000fe40000100a00 */
[----:B------:R-:W-:Y:S02]  /*17e50*/  STL.64 [R1+0x68], R14 ;  /* 0x0000680e01007387 */ /* 0x000fe40000100a00 */
[----:B------:R-:W0:Y:S04]  /*17e60*/  LDSM.16.M88.4 R12, [R25+0x11180] ;  /* 0x01118000190c783b */ /* 0x000e280000000200 */
[----:B0-----:R-:W-:Y:S01]  /*17e70*/  STL.64 [R1+0x70], R12 ;  /* 0x0000700c01007387 */ /* 0x001fe20000100a00 */
[----:B------:R-:W-:Y:S02]  /*17e80*/  STL.64 [R1+0x78], R14 ;  /* 0x0000780e01007387 */ /* 0x000fe40000100a00 */
[----:B------:R-:W0:Y:S02]  /*17e90*/  LDSM.16.MT88.4 R12, [R29+0xc080] ;  /* 0x00c080001d0c783b */ /* 0x000e240000004200 */
[----:B0-----:R-:W-:Y:S02]  /*17ea0*/  STL.64 [R1+0xf18], R14 ;  /* 0x000f180e01007387 */ /* 0x001fe40000100a00 */
[----:B------:R0:W-:Y:S02]  /*17eb0*/  STL.64 [R1+0xf10], R12 ;  /* 0x000f100c01007387 */ /* 0x0001e40000100a00 */
[----:B0-----:R-:W2:Y:S01]  /*17ec0*/  LDL.LU.64 R12, [R1+0x70] ;  /* 0x00007000010c7983 */ /* 0x001ea20000300a00 */
[----:B------:R-:W-:-:S02]  /*17ed0*/  IMAD.MOV.U32 R14, RZ, RZ, R2 ;  /* 0x000000ffff0e7224 */ /* 0x000fc400078e0002 */
[----:B------:R-:W-:Y:S02]  /*17ee0*/  IMAD.MOV.U32 R15, RZ, RZ, R0 ;  /* 0x000000ffff0f7224 */ /* 0x000fe400078e0000 */
[----:B------:R-:W-:Y:S02]  /*17ef0*/  IMAD.MOV.U32 R18, RZ, RZ, R26 ;  /* 0x000000ffff127224 */ /* 0x000fe400078e001a */
[----:B------:R-:W-:Y:S01]  /*17f00*/  IMAD.MOV.U32 R19, RZ, RZ, R27 ;  /* 0x000000ffff137224 */ /* 0x000fe200078e001b */
[----:B--2---:R0:W-:Y:S02]  /*17f10*/  STL.64 [R1+0xf20], R12 ;  /* 0x000f200c01007387 */ /* 0x0041e40000100a00 */
[----:B0-----:R-:W-:Y:S02]  /*17f20*/  IMAD.MOV.U32 R12, RZ, RZ, R28 ;  /* 0x000000ffff0c7224 */ /* 0x001fe400078e001c */
[----:B------:R-:W-:Y:S01]  /*17f30*/  IMAD.MOV.U32 R13, RZ, RZ, R3 ;  /* 0x000000ffff0d7224 */ /* 0x000fe200078e0003 */
[----:B------:R-:W2:Y:S06]  /*17f40*/  LDL.LU R28, [R1+0xf60] ;  /* 0x000f6000011c7983 */ /* 0x000eac0000300800 */
[C---:B------:R-:W-:Y:S01]  /*17f50*/  HMMA.16816.F32.BF16 R12, R4.reuse, R26, R12 ;  /* 0x0000001a040c723c */ /* 0x040fe2000004180c */
[----:B------:R-:W4:Y:S01]  /*17f60*/  LDL.LU.64 R26, [R1+0xf58] ;  /* 0x000f5800011a7983 */ /* 0x000f220000300a00 */
[----:B------:R-:W4:Y:S06]  /*17f70*/  LDL.LU.64 R24, [R1+0xf50] ;  /* 0x000f500001187983 */ /* 0x000f2c0000300a00 */
[----:B----4-:R-:W-:Y:S07]  /*17f80*/  HMMA.16816.F32.BF16 R4, R4, R10, R24 ;  /* 0x0000000a0404723c */ /* 0x010fee0000041818 */
[----:B------:R-:W-:-:S02]  /*17f90*/  IMAD.MOV.U32 R25, RZ, RZ, R10 ;  /* 0x000000ffff197224 */ /* 0x000fc400078e000a */
[----:B------:R-:W-:Y:S02]  /*17fa0*/  IMAD.MOV.U32 R24, RZ, RZ, R11 ;  /* 0x000000ffff187224 */ /* 0x000fe400078e000b */
[----:B------:R-:W3:Y:S01]  /*17fb0*/  LDL.LU.64 R10, [R1+0xf48] ;  /* 0x000f4800010a7983 */ /* 0x000ee20000300a00 */
[----:B------:R-:W3:Y:S02]  /*17fc0*/  LDL.LU.64 R8, [R1+0xf40] ;  /* 0x000f400001087983 */ /* 0x000ee40000300a00 */
[----:B------:R-:W-:Y:S02]  /*17fd0*/  IMAD.MOV.U32 R26, RZ, RZ, R18 ;  /* 0x000000ffff1a7224 */ /* 0x000fe400078e0012 */
[----:B------:R-:W-:-:S07]  /*17fe0*/  IMAD.MOV.U32 R27, RZ, RZ, R19 ;  /* 0x000000ffff1b7224 */ /* 0x000fce00078e0013 */
[----:B------:R-:W-:Y:S01]  /*17ff0*/  STL [R1], R4 ;  /* 0x0000000401007387 */ /* 0x000fe20000100800 */
[----:B------:R-:W-:Y:S02]  /*18000*/  IMAD.MOV.U32 R2, RZ, RZ, R6 ;  /* 0x000000ffff027224 */ /* 0x000fe400078e0006 */
[----:B------:R-:W-:Y:S02]  /*18010*/  IMAD.MOV.U32 R0, RZ, RZ, R7 ;  /* 0x000000ffff007224 */ /* 0x000fe400078e0007 */
[----:B------:R-:W4:Y:S02]  /*18020*/  LDL.LU R18, [R1+0xf3c] ;  /* 0x000f3c0001127983 */ /* 0x000f240000300800 */
[----:B------:R-:W-:Y:S02]  /*18030*/  IMAD.MOV.U32 R6, RZ, RZ, R25 ;  /* 0x000000ffff067224 */ /* 0x000fe400078e0019 */
[----:B------:R-:W-:Y:S01]  /*18040*/  IMAD.MOV.U32 R7, RZ, RZ, R24 ;  /* 0x000000ffff077224 */ /* 0x000fe200078e0018 */
[----:B------:R-:W4:Y:S01]  /*18050*/  LDL.LU R19, [R1+0xf38] ;  /* 0x000f380001137983 */ /* 0x000f220000300800 */
[C---:B---3--:R-:W-:Y:S03]  /*18060*/  HMMA.16816.F32.BF16 R24, R8.reuse, R26, R20 ;  /* 0x0000001a0818723c */ /* 0x048fe60000041814 */
[----:B------:R-:W3:Y:S01]  /*18070*/  LDL.LU.64 R22, [R1+0xf30] ;  /* 0x000f300001167983 */ /* 0x000ee20000300a00 */
[----:B------:R-:W3:Y:S04]  /*18080*/  LDL.LU.64 R20, [R1+0xf28] ;  /* 0x000f280001147983 */ /* 0x000ee80000300a00 */
[----:B---3--:R-:W-:Y:S01]  /*18090*/  HMMA.16816.F32.BF16 R20, R8, R6, R20 ;  /* 0x000000060814723c */ /* 0x008fe20000041814 */
[----:B------:R-:W0:Y:S11]  /*180a0*/  LDSM.16.MT88.4 R8, [R29+0xd000] ;  /* 0x00d000001d08783b */ /* 0x000e360000004200 */
[----:B------:R-:W-:Y:S11]  /*180b0*/  @!UPT UIADD3 URZ, URZ, URZ, URZ ;  /* 0x0000003f3f3ff290 */ /* 0x000ff6000fffe03f */
[----:B------:R-:W-:Y:S01]  /*180c0*/  STL.64 [R1+0xf08], R22 ;  /* 0x000f081601007387 */ /* 0x000fe20000100a00 */
[----:B------:R1:W-:Y:S03]  /*180d0*/  STL.64 [R1+0xf00], R20 ;  /* 0x000f001401007387 */ /* 0x0003e60000100a00 */
[----:B-1----:R-:W4:Y:S01]  /*180e0*/  LDL.LU R20, [R1+0x60] ;  /* 0x0000600001147983 */ /* 0x002f220000300800 */
[----:B------:R-:W4:Y:S02]  /*180f0*/  LDL.LU R21, [R1+0x64] ;  /* 0x0000640001157983 */ /* 0x000f240000300800 */
[----:B------:R-:W-:Y:S02]  /*18100*/  IMAD.MOV.U32 R3, RZ, RZ, R5 ;  /* 0x000000ffff037224 */ /* 0x000fe400078e0005 */
[----:B------:R-:W1:Y:S04]  /*18110*/  LDSM.16.MT88.4 R4, [R29+0xd080] ;  /* 0x00d080001d04783b */ /* 0x000e680000004200 */
[----:B0-----:R-:W-:Y:S01]  /*18120*/  STL [R1+0xef8], R9 ;  /* 0x000ef80901007387 */ /* 0x001fe20000100800 */
[----:B------:R-:W-:Y:S02]  /*18130*/  STL [R1+0xef4], R10 ;  /* 0x000ef40a01007387 */ /* 0x000fe40000100800 */
[----:B------:R-:W-:Y:S01]  /*18140*/  STL [R1+0xef0], R11 ;  /* 0x000ef00b01007387 */ /* 0x000fe20000100800 */
[----:B-1----:R-:W-:Y:S01]  /*18150*/  STL.64 [R1+0xee8], R6 ;  /* 0x000ee80601007387 */ /* 0x002fe20000100a00 */
[----:B------:R0:W-:Y:S03]  /*18160*/  STL.64 [R1+0xee0], R4 ;  /* 0x000ee00401007387 */ /* 0x0001e60000100a00 */
[----:B0-----:R-:W3:Y:S01]  /*18170*/  LDL.LU R4, [R1] ;  /* 0x0000000001047983 */ /* 0x001ee20000300800 */
[----:B------:R-:W-:Y:S01]  /*18180*/  IMAD.MOV.U32 R5, RZ, RZ, R3 ;  /* 0x000000ffff057224 */ /* 0x000fe200078e0003 */
[----:B----4-:R-:W-:Y:S11]  /*18190*/  HMMA.16816.F32.BF16 R12, R16, R20, R12 ;  /* 0x00000014100c723c */ /* 0x010ff6000004180c */
[----:B------:R-:W-:Y:S11]  /*181a0*/  @!UPT UIADD3 URZ, URZ, URZ, URZ ;  /* 0x0000003f3f3ff290 */ /* 0x000ff6000fffe03f */
[----:B------:R-:W-:Y:S01]  /*181b0*/  @!UPT UIADD3 URZ, URZ, URZ, URZ ;  /* 0x0000003f3f3ff290 */ /* 0x000fe2000fffe03f */
[----:B------:R0:W-:Y:S01]  /*181c0*/  STL [R1+0x30], R12 ;  /* 0x0000300c01007387 */ /* 0x0001e20000100800 */
[----:B------:R-:W-:-:S03]  /*181d0*/  IMAD.MOV.U32 R3, RZ, RZ, R13 ;  /* 0x000000ffff037224 */ /* 0x000fc600078e000d */
[----:B0-----:R-:W3:Y:S01]  /*181e0*/  LDL.LU.64 R12, [R1+0xf20] ;  /* 0x000f2000010c7983 */ /* 0x001ee20000300a00 */
[----:B------:R-:W-:Y:S02]  /*181f0*/  IMAD.MOV.U32 R6, RZ, RZ, R2 ;  /* 0x000000ffff067224 */ /* 0x000fe400078e0002 */
[----:B------:R-:W-:Y:S02]  /*18200*/  IMAD.MOV.U32 R7, RZ, RZ, R0 ;  /* 0x000000ffff077224 */ /* 0x000fe400078e0000 */
[----:B------:R-:W-:Y:S02]  /*18210*/  IMAD.MOV.U32 R2, RZ, RZ, R14 ;  /* 0x000000ffff027224 */ /* 0x000fe400078e000e */
[----:B------:R-:W-:Y:S02]  /*18220*/  IMAD.MOV.U32 R0, RZ, RZ, R15 ;  /* 0x000000ffff007224 */ /* 0x000fe400078e000f */
[----:B------:R-:W4:Y:S01]  /*18230*/  LDL.LU.64 R14, [R1+0xf18] ;  /* 0x000f1800010e7983 */ /* 0x000f220000300a00 */
[----:B---3--:R-:W-:Y:S01]  /*18240*/  HMMA.16816.F32.BF16 R4, R16, R12, R4 ;  /* 0x0000000c1004723c */ /* 0x008fe20000041804 */
[----:B------:R-:W-:-:S02]  /*18250*/  IMAD.MOV.U32 R10, RZ, RZ, R12 ;  /* 0x000000ffff0a7224 */ /* 0x000fc400078e000c */
[----:B------:R-:W-:Y:S02]  /*18260*/  IMAD.MOV.U32 R9, RZ, RZ, R13 ;  /* 0x000000ffff097224 */ /* 0x000fe400078e000d */
[----:B------:R-:W4:Y:S01]  /*18270*/  LDL.LU.64 R12, [R1+0xf10] ;  /* 0x000f1000010c7983 */ /* 0x000f220000300a00 */
[----:B------:R-:W3:Y:S02]  /*18280*/  LDL R19, [R1+0xd0c] ;  /* 0x000d0c0001137983 */ /* 0x000ee40000100800 */
[----:B------:R-:W2:Y:S02]  /*18290*/  LDL.LU.64 R22, [R1+0xf08] ;  /* 0x000f080001167983 */ /* 0x000ea40000300a00 */
[----:B------:R-:W-:Y:S02]  /*182a0*/  IMAD.MOV.U32 R17, RZ, RZ, R10 ;  /* 0x000000ffff117224 */ /* 0x000fe400078e000a */
[----:B------:R-:W-:Y:S01]  /*182b0*/  IMAD.MOV.U32 R18, RZ, RZ, R9 ;  /* 0x000000ffff127224 */ /* 0x000fe200078e0009 */
[----:B----4-:R-:W-:Y:S01]  /*182c0*/  HMMA.16816.F32.BF16 R24, R12, R20, R24 ;  /* 0x000000140c18723c */ /* 0x010fe20000041818 */
[----:B------:R-:W2:Y:S11]  /*182d0*/  LDL.LU.64 R20, [R1+0xf00] ;  /* 0x000f000001147983 */ /* 0x000eb60000300a00 */
[----:B------:R-:W-:Y:S11]  /*182e0*/  @!UPT UIADD3 URZ, URZ, URZ, URZ ;  /* 0x0000003f3f3ff290 */ /* 0x000ff6000fffe03f */
[----:B------:R-:W-:Y:S01]  /*182f0*/  @!UPT UIADD3 URZ, URZ, URZ, URZ ;  /* 0x0000003f3f3ff290 */ /* 0x000fe2000fffe03f */
[----:B------:R-:W-:Y:S02]  /*18300*/  IMAD.MOV.U32 R9, RZ, RZ, R24 ;  /* 0x000000ffff097224 */ /* 0x000fe400078e0018 */
[----:B------:R-:W-:Y:S02]  /*18310*/  IMAD.MOV.U32 R10, RZ, RZ, R25 ;  /* 0x000000ffff0a7224 */ /* 0x000fe400078e0019 */
[----:B------:R-:W-:Y:S02]  /*18320*/  IMAD.MOV.U32 R24, RZ, RZ, R17 ;  /* 0x000000ffff187224 */ /* 0x000fe400078e0011 */
[----:B------:R-:W-:Y:S01]  /*18330*/  IMAD.MOV.U32 R25, RZ, RZ, R18 ;  /* 0x000000ffff197224 */ /* 0x000fe200078e0012 */
[----:B------:R2:W-:Y:S01]  /*18340*/  STL [R1+0x1c], R27 ;  /* 0x00001c1b01007387 */ /* 0x0005e20000100800 */
[----:B------:R-:W-:-:S05]  /*18350*/  IMAD.MOV.U32 R11, RZ, RZ, R26 ;  /* 0x000000ffff0b7224 */ /* 0x000fca00078e001a */
[----:B--2---:R-:W-:Y:S01]  /*18360*/  HMMA.16816.F32.BF16 R24, R12, R24, R20 ;  /* 0x000000180c18723c */ /* 0x004fe20000041814 */
[----:B------:R-:W0:Y:S04]  /*18370*/  LDSM.16.MT88.4 R12, [R29+0xe000] ;  /* 0x00e000001d0c783b */ /* 0x000e280000004200 */
[----:B---3--:R-:W-:Y:S02]  /*18380*/  LDSM.16.M88.4 R20, [R19+0x10180] ;  /* 0x010180001314783b */ /* 0x008fe40000000200 */
[----:B------:R-:W1:Y:S11]  /*18390*/  LDSM.16.M88.4 R16, [R19+0x11180] ;  /* 0x011180001310783b */ /* 0x000e760000000200 */
[----:B------:R-:W-:Y:S05]  /*183a0*/  @!UPT UIADD3 URZ, URZ, URZ, URZ ;  /* 0x0000003f3f3ff290 */ /* 0x000fea000fffe03f */
[----:B------:R2:W-:Y:S01]  /*183b0*/  STL.64 [R1+0xec8], R26 ;  /* 0x000ec81a01007387 */ /* 0x0005e20000100a00 */
[----:B------:R-:W-:Y:S03]  /*183c0*/  STL.64 [R1+0xec0], R24 ;  /* 0x000ec01801007387 */ /* 0x000fe60000100a00 */
[----:B--2---:R-:W2:Y:S01]  /*183d0*/  LDL.LU R26, [R1+0x68] ;  /* 0x00006800011a7983 */ /* 0x004ea20000300800 */
[----:B------:R-:W2:Y:S03]  /*183e0*/  LDL.LU R27, [R1+0x6c] ;  /* 0x00006c00011b7983 */ /* 0x000ea60000300800 */
[----:B0-----:R0:W-:Y:S01]  /*183f0*/  STL.64 [R1+0xeb8], R14 ;  /* 0x000eb80e01007387 */ /* 0x0011e20000100a00 */
[----:B------:R-:W-:Y:S03]  /*18400*/  STL.64 [R1+0xeb0], R12 ;  /* 0x000eb00c01007387 */ /* 0x000fe60000100a00 */
[----:B0-----:R-:W3:Y:S01]  /*18410*/  LDL.LU R14, [R1+0x78] ;  /* 0x00007800010e7983 */ /* 0x001ee20000300800 */
[----:B------:R-:W3:Y:S02]  /*18420*/  LDL.LU R15, [R1+0x7c] ;  /* 0x00007c00010f7983 */ /* 0x000ee40000300800 */
[----:B-1----:R-:W-:Y:S02]  /*18430*/  STL [R1+0xe9c], R19 ;  /* 0x000e9c1301007387 */ /* 0x002fe40000100800 */
[----:B------:R-:W-:Y:S01]  /*18440*/  STL.64 [R1], R20 ;  /* 0x0000001401007387 */ /* 0x000fe20000100a00 */
[----:B------:R-:W-:Y:S02]  /*18450*/  STL.64 [R1+0x8], R22 ;  /* 0x0000081601007387 */ /* 0x000fe40000100a00 */
[----:B------:R-:W0:Y:S04]  /*18460*/  LDSM.16.MT88.4 R20, [R29+0xe080] ;  /* 0x00e080001d14783b */ /* 0x000e280000004200 */
[----:B------:R1:W-:Y:S02]  /*18470*/  STL [R1+0xed8], R18 ;  /* 0x000ed81201007387 */ /* 0x0003e40000100800 */
[----:B------:R4:W-:Y:S02]  /*18480*/  STL.64 [R1+0xed0], R16 ;  /* 0x000ed01001007387 */ /* 0x0009e40000100a00 */
[----:B-1----:R-:W-:-:S02]  /*18490*/  IMAD.MOV.U32 R18, RZ, RZ, R11 ;  /* 0x000000ffff127224 */ /* 0x002fc400078e000b */
[----:B----4-:R-:W-:Y:S02]  /*184a0*/  IMAD.MOV.U32 R16, RZ, RZ, R9 ;  /* 0x000000ffff107224 */ /* 0x010fe400078e0009 */
[----:B------:R-:W-:Y:S01]  /*184b0*/  IMAD.MOV.U32 R17, RZ, RZ, R10 ;  /* 0x000000ffff117224 */ /* 0x000fe200078e000a */
[----:B------:R-:W3:Y:S01]  /*184c0*/  LDL.LU R9, [R1+0xef8] ;  /* 0x000ef80001097983 */ /* 0x000ee20000300800 */
[----:B------:R-:W3:Y:S02]  /*184d0*/  LDL.LU R10, [R1+0xef4] ;  /* 0x000ef400010a7983 */ /* 0x000ee40000300800 */
[----:B------:R-:W3:Y:S02]  /*184e0*/  LDL.LU R11, [R1+0xef0] ;  /* 0x000ef000010b7983 */ /* 0x000ee40000300800 */
[----:B------:R-:W4:Y:S01]  /*184f0*/  LDL.LU R19, [R1+0x1c] ;  /* 0x00001c0001137983 */ /* 0x000f220000300800 */
[----:B0-----:R-:W-:Y:S01]  /*18500*/  STL.64 [R1+0xea8], R22 ;  /* 0x000ea81601007387 */ /* 0x001fe20000100a00 */
[----:B------:R0:W-:Y:S03]  /*18510*/  STL.64 [R1+0xea0], R20 ;  /* 0x000ea01401007387 */ /* 0x0001e60000100a00 */
[----:B0-----:R-:W2:Y:S01]  /*18520*/  LDL.LU R20, [R1+0x30] ;  /* 0x0000300001147983 */ /* 0x001ea20000300800 */
[----:B------:R-:W-:-:S02]  /*18530*/  IMAD.MOV.U32 R21, RZ, RZ, R3 ;  /* 0x000000ffff157224 */ /* 0x000fc400078e0003 */
[----:B------:R-:W-:Y:S02]  /*18540*/  IMAD.MOV.U32 R22, RZ, RZ, R2 ;  /* 0x000000ffff167224 */ /* 0x000fe400078e0002 */
[----:B------:R-:W-:Y:S01]  /*18550*/  IMAD.MOV.U32 R23, RZ, RZ, R0 ;  /* 0x000000ffff177224 */ /* 0x000fe200078e0000 */
[C---:B---3--:R-:W-:Y:S08]  /*18560*/  HMMA.16816.F32.BF16 R4, R8.reuse, R14, R4 ;  /* 0x0000000e0804723c */ /* 0x048ff00000041804 */
[-C--:B--2---:R-:W-:Y:S11]  /*18570*/  HMMA.16816.F32.BF16 R20, R8, R26.reuse, R20 ;  /* 0x0000001a0814723c */ /* 0x084ff60000041814 */
[----:B------:R-:W-:Y:S05]  /*18580*/  @!UPT UIADD3 URZ, URZ, URZ, URZ ;  /* 0x0000003f3f3ff290 */ /* 0x000fea000fffe03f */
[----:B------:R-:W-:Y:S02]  /*18590*/  IMAD.MOV.U32 R9, RZ, RZ, R6 ;  /* 0x000000ffff097224 */ /* 0x000fe400078e0006 */
[----:B------:R-:W-:Y:S02]  /*185a0*/  IMAD.MOV.U32 R8, RZ, RZ, R7 ;  /* 0x000000ffff087224 */ /* 0x000fe400078e0007 */
[----:B------:R-:W-:Y:S02]  /*185b0*/  IMAD.MOV.U32 R11, RZ, RZ, R4 ;  /* 0x000000ffff0b7224 */ /* 0x000fe400078e0004 */
[----:B------:R-:W-:Y:S01]  /*185c0*/  IMAD.MOV.U32 R10, RZ, RZ, R5 ;  /* 0x000000ffff0a7224 */ /* 0x000fe200078e0005 */
[----:B------:R-:W4:Y:S01]  /*185d0*/  LDL.LU.64 R6, [R1+0xee8] ;  /* 0x000ee80001067983 */ /* 0x000f220000300a00 */
[----:B------:R-:W4:Y:S02]  /*185e0*/  LDL.LU.64 R4, [R1+0xee0] ;  /* 0x000ee00001047983 */ /* 0x000f240000300a00 */
[C---:B----4-:R-:W-:Y:S01]  /*185f0*/  HMMA.16816.F32.BF16 R24, R4.reuse, R26, R16 ;  /* 0x0000001a0418723c */ /* 0x050fe20000041810 */
[----:B------:R-:W2:Y:S01]  /*18600*/  LDL.LU R18, [R1+0xed8] ;  /* 0x000ed80001127983 */ /* 0x000ea20000300800 */
[----:B------:R-:W3:Y:S11]  /*18610*/  LDL.LU.64 R16, [R1+0xed0] ;  /* 0x000ed00001107983 */ /* 0x000ef60000300a00 */
[----:B------:R-:W-:Y:S11]  /*18620*/  @!UPT UIADD3 URZ, URZ, URZ, URZ ;  /* 0x0000003f3f3ff290 */ /* 0x000ff6000fffe03f */
[----:B------:R-:W-:Y:S02]  /*18630*/  IMAD.MOV.U32 R3, RZ, RZ, R26 ;  /* 0x000000ffff037224 */ /* 0x000fe400078e001a */
[----:B------:R-:W-:Y:S02]  /*18640*/  IMAD.MOV.U32 R2, RZ, RZ, R27 ;  /* 0x000000ffff027224 */ /* 0x000fe400078e001b */
[----:B------:R-:W-:Y:S02]  /*18650*/  IMAD.MOV.U32 R19, RZ, RZ, R24 ;  /* 0x000000ffff137224 */ /* 0x000fe400078e0018 */
[----:B------:R-:W-:Y:S01]  /*18660*/  IMAD.MOV.U32 R0, RZ, RZ, R25 ;  /* 0x000000ffff007224 */ /* 0x000fe200078e0019 */
[----:B------:R-:W4:Y:S01]  /*18670*/  LDL.LU.64 R26, [R1+0xec8] ;  /* 0x000ec800011a7983 */ /* 0x000f220000300a00 */
[----:B------:R-:W4:Y:S02]  /*18680*/  LDL.LU.64 R24, [R1+0xec0] ;  /* 0x000ec00001187983 */ /* 0x000f240000300a00 */
[----:B----4-:R-:W-:Y:S01]  /*18690*/  HMMA.16816.F32.BF16 R24, R4, R14, R24 ;  /* 0x0000000e0418723c */ /* 0x010fe20000041818 */
[----:B------:R-:W3:Y:S01]  /*186a0*/  LDL.LU.64 R14, [R1+0xeb8] ;  /* 0x000eb800010e7983 */ /* 0x000ee20000300a00 */
[----:B------:R-:W3:Y:S11]  /*186b0*/  LDL.LU.64 R12, [R1+0xeb0] ;  /* 0x000eb000010c7983 */ /* 0x000ef60000300a00 */
[----:B------:R-:W-:Y:S11]  /*186c0*/  @!UPT UIADD3 URZ, URZ, URZ, URZ ;  /* 0x0000003f3f3ff290 */ /* 0x000ff6000fffe03f */
[----:B------:R-:W-:Y:S02]  /*186d0*/  IMAD.MOV.U32 R7, RZ, RZ, R24 ;  /* 0x000000ffff077224 */ /* 0x000fe400078e0018 */
[----:B------:R-:W-:Y:S02]  /*186e0*/  IMAD.MOV.U32 R6, RZ, RZ, R25 ;  /* 0x000000ffff067224 */ /* 0x000fe400078e0019 */
[----:B------:R-:W-:Y:S02]  /*186f0*/  IMAD.MOV.U32 R5, RZ, RZ, R26 ;  /* 0x000000ffff057224 */ /* 0x000fe400078e001a */
[----:B------:R-:W-:Y:S02]  /*18700*/  IMAD.MOV.U32 R4, RZ, RZ, R27 ;  /* 0x000000ffff047224 */ /* 0x000fe400078e001b */
[----:B------:R-:W-:Y:S02]  /*18710*/  IMAD.MOV.U32 R24, RZ, RZ, R11 ;  /* 0x000000ffff187224 */ /* 0x000fe400078e000b */
[----:B------:R-:W-:-:S02]  /*18720*/  IMAD.MOV.U32 R25, RZ, RZ, R10 ;  /* 0x000000ffff197224 */ /* 0x000fc400078e000a */
[----:B------:R-:W-:Y:S02]  /*18730*/  IMAD.MOV.U32 R26, RZ, RZ, R9 ;  /* 0x000000ffff1a7224 */ /* 0x000fe400078e0009 */
[----:B------:R-:W-:Y:S02]  /*18740*/  IMAD.MOV.U32 R27, RZ, RZ, R8 ;  /* 0x000000ffff1b7224 */ /* 0x000fe400078e0008 */
[----:B------:R-:W0:Y:S04]  /*18750*/  LDSM.16.MT88.4 R8, [R29+0xf000] ;  /* 0x00f000001d08783b */ /* 0x000e280000004200 */
[----:B0-----:R0:W-:Y:S01]  /*18760*/  STL.64 [R1+0xe90], R10 ;  /* 0x000e900a01007387 */ /* 0x0011e20000100a00 */
[----:B------:R1:W-:Y:S02]  /*18770*/  STL.64 [R1+0xe88], R8 ;  /* 0x000e880801007387 */ /* 0x0003e40000100a00 */
[----:B0-----:R-:W-:-:S02]  /*18780*/  IMAD.MOV.U32 R10, RZ, RZ, R5 ;  /* 0x000000ffff0a7224 */ /* 0x001fc400078e0005 */
[----:B-1----:R-:W-:Y:S02]  /*18790*/  IMAD.MOV.U32 R8, RZ, RZ, R7 ;  /* 0x000000ffff087224 */ /* 0x002fe400078e0007 */
[----:B------:R-:W-:Y:S02]  /*187a0*/  IMAD.MOV.U32 R9, RZ, RZ, R6 ;  /* 0x000000ffff097224 */ /* 0x000fe400078e0006 */
[----:B------:R-:W-:Y:S02]  /*187b0*/  IMAD.MOV.U32 R11, RZ, RZ, R4 ;  /* 0x000000ffff0b7224 */ /* 0x000fe400078e0004 */
[----:B------:R-:W0:Y:S04]  /*187c0*/  LDSM.16.MT88.4 R4, [R29+0xf080] ;  /* 0x00f080001d04783b */ /* 0x000e280000004200 */
[----:B0-----:R-:W-:Y:S01]  /*187d0*/  STL.64 [R1+0xe70], R6 ;  /* 0x000e700601007387 */ /* 0x001fe20000100a00 */
[----:B------:R0:W-:Y:S03]  /*187e0*/  STL.64 [R1+0xe68], R4 ;  /* 0x000e680401007387 */ /* 0x0001e60000100a00 */
[----:B0-----:R-:W4:Y:S04]  /*187f0*/  LDL R4, [R1] ;  /* 0x0000000001047983 */ /* 0x001f280000100800 */
[----:B------:R-:W4:Y:S01]  /*18800*/  LDL R5, [R1+0x4] ;  /* 0x0000040001057983 */ /* 0x000f220000100800 */
[----:B------:R-:W-:Y:S01]  /*18810*/  STL [R1+0xd14], R29 ;  /* 0x000d141d01007387 */ /* 0x000fe20000100800 */
[C---:B---3--:R-:W-:Y:S08]  /*18820*/  HMMA.16816.F32.BF16 R24, R12.reuse, R16, R24 ;  /* 0x000000100c18723c */ /* 0x048ff00000041818 */
[----:B----4-:R-:W-:Y:S01]  /*18830*/  HMMA.16816.F32.BF16 R4, R12, R4, R20 ;  /* 0x000000040c04723c */ /* 0x010fe20000041814 */
[----:B------:R-:W3:Y:S01]  /*18840*/  LDL.LU.64 R22, [R1+0xea8] ;  /* 0x000ea80001167983 */ /* 0x000ee20000300a00 */
[----:B------:R-:W3:Y:S05]  /*18850*/  LDL.LU.64 R20, [R1+0xea0] ;  /* 0x000ea00001147983 */ /* 0x000eea0000300a00 */
[----:B------:R-:W-:-:S02]  /*18860*/  IMAD.MOV.U32 R12, RZ, RZ, R19 ;  /* 0x000000ffff0c7224 */ /* 0x000fc400078e0013 */
[----:B------:R-:W-:Y:S01]  /*18870*/  IMAD.MOV.U32 R13, RZ, RZ, R0 ;  /* 0x000000ffff0d7224 */ /* 0x000fe200078e0000 */
[----:B------:R-:W2:Y:S01]  /*18880*/  LDL.LU R19, [R1+0xe9c] ;  /* 0x000e9c0001137983 */ /* 0x000ea20000300800 */
[----:B------:R-:W4:Y:S04]  /*18890*/  LDL.LU R0, [R1+0xe98] ;  /* 0x000e980001007983 */ /* 0x000f280000300800 */
[----:B------:R-:W-:Y:S02]  /*188a0*/  STL.64 [R1+0xe80], R26 ;  /* 0x000e801a01007387 */ /* 0x000fe40000100a00 */
[----:B------:R0:W-:Y:S02]  /*188b0*/  STL.64 [R1+0xe78], R24 ;  /* 0x000e781801007387 */ /* 0x0001e40000100a00 */
[----:B0-----:R-:W3:Y:S01]  /*188c0*/  LDL.LU.64 R24, [R1] ;  /* 0x0000000001187983 */ /* 0x001ee20000300a00 */
[----:B------:R-:W-:-:S02]  /*188d0*/  IMAD.MOV.U32 R14, RZ, RZ, R3 ;  /* 0x000000ffff0e7224 */ /* 0x000fc400078e0003 */
[----:B------:R-:W-:Y:S02]  /*188e0*/  IMAD.MOV.U32 R15, RZ, RZ, R2 ;  /* 0x000000ffff0f7224 */ /* 0x000fe400078e0002 */
[----:B------:R-:W2:Y:S05]  /*188f0*/  LDL.LU.64 R26, [R1+0x8] ;  /* 0x00000800011a7983 */ /* 0x000eaa0000300a00 */
[C---:B---3--:R-:W-:Y:S08]  /*18900*/  HMMA.16816.F32.BF16 R12, R20.reuse, R24, R12 ;  /* 0x00000018140c723c */ /* 0x048ff0000004180c */
[----:B------:R-:W-:Y:S01]  /*18910*/  HMMA.16816.F32.BF16 R20, R20, R16, R8 ;  /* 0x000000101414723c */ /* 0x000fe20000041808 */
[----:B------:R-:W3:Y:S01]  /*18920*/  LDL.LU.64 R10, [R1+0xe90] ;  /* 0x000e9000010a7983 */ /* 0x000ee20000300a00 */
[----:B------:R-:W3:Y:S02]  /*18930*/  LDL.LU.64 R8, [R1+0xe88] ;  /* 0x000e880001087983 */ /* 0x000ee40000300a00 */
[----:B--2---:R-:W-:-:S02]  /*18940*/  IMAD.MOV.U32 R3, RZ, RZ, R26 ;  /* 0x000000ffff037224 */ /* 0x004fc400078e001a */
[----:B------:R-:W-:Y:S02]  /*18950*/  IMAD.MOV.U32 R2, RZ, RZ, R27 ;  /* 0x000000ffff027224 */ /* 0x000fe400078e001b */
[----:B---3--:R-:W-:Y:S01]  /*18960*/  HMMA.16816.F32.BF16 R4, R8, R26, R4 ;  /* 0x0000001a0804723c */ /* 0x008fe20000041804 */
[----:B------:R-:W2:Y:S01]  /*18970*/  LDL.LU.64 R26, [R1+0xe80] ;  /* 0x000e8000011a7983 */ /* 0x000ea20000300a00 */
[----:B------:R-:W2:Y:S11]  /*18980*/  LDL.LU.64 R24, [R1+0xe78] ;  /* 0x000e780001187983 */ /* 0x000eb60000300a00 */
[----:B------:R-:W-:Y:S10]  /*18990*/  @!UPT UIADD3 URZ, URZ, URZ, URZ ;  /* 0x0000003f3f3ff290 */ /* 0x000ff4000fffe03f */
[----:B------:R-:W-:Y:S01]  /*189a0*/  STL.64 [R1+0x140], R4 ;  /* 0x0001400401007387 */ /* 0x000fe20000100a00 */
[----:B------:R-:W-:Y:S02]  /*189b0*/  IMAD.MOV.U32 R17, RZ, RZ, R5 ;  /* 0x000000ffff117224 */ /* 0x000fe400078e0005 */
[----:B------:R2:W-:Y:S02]  /*189c0*/  STL.64 [R1+0x148], R6 ;  /* 0x0001480601007387 */ /* 0x0005e40000100a00 */
[----:B------:R-:W-:-:S05]  /*189d0*/  IMAD.MOV.U32 R16, RZ, RZ, R4 ;  /* 0x000000ffff107224 */ /* 0x000fca00078e0004 */
[----:B------:R-:W-:Y:S01]  /*189e0*/  STL [R1+0xd1c], R16 ;  /* 0x000d1c1001007387 */ /* 0x000fe20000100800 */
[----:B------:R-:W-:Y:S01]  /*189f0*/  STL [R1+0xd18], R17 ;  /* 0x000d181101007387 */ /* 0x000fe20000100800 */
[----:B--2---:R-:W-:Y:S11]  /*18a00*/  HMMA.16816.F32.BF16 R4, R8, R18, R24 ;  /* 0x000000120804723c */ /* 0x004ff60000041818 */
[----:B------:R-:W-:Y:S11]  /*18a10*/  @!UPT UIADD3 URZ, URZ, URZ, URZ ;  /* 0x0000003f3f3ff290 */ /* 0x000ff6000fffe03f */
[----:B------:R-:W-:Y:S01]  /*18a20*/  @!UPT UIADD3 URZ, URZ, URZ, URZ ;  /* 0x0000003f3f3ff290 */ /* 0x000fe2000fffe03f */
[----:B------:R-:W-:Y:S01]  /*18a30*/  STL.64 [R1+0x20], R4 ;  /* 0x0000200401007387 */ /* 0x000fe20000100a00 */
[----:B------:R-:W-:Y:S02]  /*18a40*/  IMAD.MOV.U32 R25, RZ, RZ, R7 ;  /* 0x000000ffff197224 */ /* 0x000fe400078e0007 */
[----:B------:R-:W-:Y:S02]  /*18a50*/  IMAD.MOV.U32 R24, RZ, RZ, R6 ;  /* 0x000000ffff187224 */ /* 0x000fe400078e0006 */
[----:B------:R0:W-:Y:S02]  /*18a60*/  STL.64 [R1+0x28], R6 ;  /* 0x0000280601007387 */ /* 0x0001e40000100a00 */
[----:B------:R-:W-:Y:S02]  /*18a70*/  IMAD.MOV.U32 R9, RZ, RZ, R5 ;  /* 0x000000ffff097224 */ /* 0x000fe400078e0005 */
[----:B------:R-:W-:Y:S01]  /*18a80*/  IMAD.MOV.U32 R8, RZ, RZ, R4 ;  /* 0x000000ffff087224 */ /* 0x000fe200078e0004 */
[----:B0-----:R-:W2:Y:S01]  /*18a90*/  LDL.LU.64 R6, [R1+0xe70] ;  /* 0x000e700001067983 */ /* 0x001ea20000300a00 */
[----:B------:R-:W2:Y:S02]  /*18aa0*/  LDL.LU.64 R4, [R1+0xe68] ;  /* 0x000e680001047983 */ /* 0x000ea40000300a00 */
[----:B------:R-:W-:-:S02]  /*18ab0*/  IMAD.MOV.U32 R10, RZ, RZ, R3 ;  /* 0x000000ffff0a7224 */ /* 0x000fc400078e0003 */
[----:B------:R-:W-:Y:S01]  /*18ac0*/  IMAD.MOV.U32 R11, RZ, RZ, R2 ;  /* 0x000000ffff0b7224 */ /* 0x000fe200078e0002 */
[----:B------:R-:W-:Y:S01]  /*18ad0*/  STL [R1+0xd2c], R8 ;  /* 0x000d2c0801007387 */ /* 0x000fe20000100800 */
[----:B------:R-:W-:Y:S02]  /*18ae0*/  STL [R1+0xd28], R9 ;  /* 0x000d280901007387 */ /* 0x000fe40000100800 */
[----:B------:R-:W-:Y:S02]  /*18af0*/  STL [R1+0xd24], R24 ;  /* 0x000d241801007387 */ /* 0x000fe40000100800 */
[----:B------:R2:W-:Y:S02]  /*18b00*/  STL [R1+0xd20], R25 ;  /* 0x000d201901007387 */ /* 0x0005e40000100800 */
[C---:B--2---:R-:W-:Y:S08]  /*18b10*/  HMMA.16816.F32.BF16 R24, R4.reuse, R10, R12 ;  /* 0x0000000a0418723c */ /* 0x044ff0000004180c */
[----:B------:R-:W-:Y:S01]  /*18b20*/  HMMA.16816.F32.BF16 R20, R4, R18, R20 ;  /* 0x000000120414723c */ /* 0x000fe20000041814 */
[----:B------:R-:W-:Y:S11]  /*18b30*/  IMAD.MOV.U32 R13, RZ, RZ, R28 ;  /* 0x000000ffff0d7224 */ /* 0x000ff600078e001c */
[----:B------:R-:W-:Y:S03]  /*18b40*/  @!UPT UIADD3 URZ, URZ, URZ, URZ ;  /* 0x0000003f3f3ff290 */ /* 0x000fe6000fffe03f */
[----:B------:R0:W-:Y:S01]  /*18b50*/  STL.64 [R1+0x10], R24 ;  /* 0x0000101801007387 */ /* 0x0001e20000100a00 */
[----:B------:R1:W-:Y:S02]  /*18b60*/  STL.64 [R1+0x18], R26 ;  /* 0x0000181a01007387 */ /* 0x0003e40000100a00 */
[----:B------:R-:W2:Y:S02]  /*18b70*/  LDL.LU R14, [R1+0xbc4] ;  /* 0x000bc400010e7983 */ /* 0x000ea40000300800 */
[----:B------:R-:W-:Y:S01]  /*18b80*/  IMAD.MOV.U32 R11, RZ, RZ, R25 ;  /* 0x000000ffff0b7224 */ /* 0x000fe200078e0019 */
[----:B------:R-:W3:Y:S01]  /*18b90*/  LDL.LU R15, [R1+0xbe8] ;  /* 0x000be800010f7983 */ /* 0x000ee20000300800 */
[----:B------:R-:W-:Y:S02]  /*18ba0*/  IMAD.MOV.U32 R10, RZ, RZ, R24 ;  /* 0x000000ffff0a7224 */ /* 0x000fe400078e0018 */
[----:B------:R-:W-:Y:S02]  /*18bb0*/  IMAD.MOV.U32 R2, RZ, RZ, R26 ;  /* 0x000000ffff027224 */ /* 0x000fe400078e001a */
[----:B------:R-:W-:Y:S01]  /*18bc0*/  IMAD.MOV.U32 R12, RZ, RZ, R27 ;  /* 0x000000ffff0c7224 */ /* 0x000fe200078e001b */
[----:B0-----:R-:W2:Y:S01]  /*18bd0*/  LDL.LU R25, [R1+0xbbc] ;  /* 0x000bbc0001197983 */ /* 0x001ea20000300800 */
[----:B------:R-:W2:Y:S02]  /*18be0*/  LDL.LU R24, [R1+0xbe0] ;  /* 0x000be00001187983 */ /* 0x000ea40000300800 */
[----:B------:R-:W2:Y:S02]  /*18bf0*/  LDL.LU R9, [R1+0xbb4] ;  /* 0x000bb40001097983 */ /* 0x000ea40000300800 */
[----:B------:R-:W2:Y:S01]  /*18c00*/  LDL.LU R8, [R1+0xbd8] ;  /* 0x000bd80001087983 */ /* 0x000ea20000300800 */
[----:B-1----:R-:W2:Y:S01]  /*18c10*/  LDL.LU R26, [R1+0xbac] ;  /* 0x000bac00011a7983 */ /* 0x002ea20000300800 */
[----:B------:R-:W2:Y:S02]  /*18c20*/  LDL.LU R27, [R1+0xbd0] ;  /* 0x000bd000011b7983 */ /* 0x000ea40000300800 */
[----:B------:R-:W2:Y:S02]  /*18c30*/  LDL.LU R17, [R1+0xba4] ;  /* 0x000ba40001117983 */ /* 0x000ea40000300800 */
[----:B------:R-:W2:Y:S01]  /*18c40*/  LDL.LU R16, [R1+0xbc8] ;  /* 0x000bc80001107983 */ /* 0x000ea20000300800 */
[----:B------:R-:W2:Y:S01]  /*18c50*/  LDL.LU R29, [R1+0xb9c] ;  /* 0x000b9c00011d7983 */ /* 0x000ea20000300800 */
[----:B------:R-:W2:Y:S02]  /*18c60*/  LDL.LU R28, [R1+0xbc0] ;  /* 0x000bc000011c7983 */ /* 0x000ea40000300800 */
[----:B------:R0:W-:Y:S01]  /*18c70*/  STL [R1+0xd3c], R10 ;  /* 0x000d3c0a01007387 */ /* 0x0001e20000100800 */
[----:B------:R-:W-:Y:S01]  /*18c80*/  IADD3 R13, R13, 0x1, RZ ;  /* 0x000000010d0d7810 */ /* 0x000fe20007ffe0ff */
[----:B0-----:R-:W4:Y:S01]  /*18c90*/  LDL.LU R10, [R1+0x84] ;  /* 0x00008400010a7983 */ /* 0x001f220000300800 */
[----:B------:R0:W-:Y:S02]  /*18ca0*/  STL [R1+0xd38], R11 ;  /* 0x000d380b01007387 */ /* 0x0001e40000100800 */
[----:B------:R-:W-:-:S02]  /*18cb0*/  IMAD.MOV.U32 R7, RZ, RZ, R21 ;  /* 0x000000ffff077224 */ /* 0x000fc400078e0015 */
[----:B------:R-:W-:Y:S01]  /*18cc0*/  IMAD.MOV.U32 R3, RZ, RZ, R22 ;  /* 0x000000ffff037224 */ /* 0x000fe200078e0016 */
[----:B0-----:R-:W2:Y:S01]  /*18cd0*/  LDL.LU R11, [R1+0xbcc] ;  /* 0x000bcc00010b7983 */ /* 0x001ea20000300800 */
[----:B------:R0:W-:Y:S02]  /*18ce0*/  STL [R1+0xd34], R2 ;  /* 0x000d340201007387 */ /* 0x0001e40000100800 */
[----:B------:R-:W-:Y:S01]  /*18cf0*/  IMAD.MOV.U32 R4, RZ, RZ, R23 ;  /* 0x000000ffff047224 */ /* 0x000fe200078e0017 */
[----:B0-----:R-:W3:Y:S01]  /*18d00*/  LDL.LU R2, [R1+0xbd4] ;  /* 0x000bd40001027983 */ /* 0x001ee20000300800 */
[----:B------:R0:W-:Y:S03]  /*18d10*/  STL [R1+0xd30], R12 ;  /* 0x000d300c01007387 */ /* 0x0001e60000100800 */
[----:B0-----:R-:W4:Y:S01]  /*18d20*/  LDL.LU R12, [R1+0xbdc] ;  /* 0x000bdc00010c7983 */ /* 0x001f220000300800 */
[----:B------:R0:W-:Y:S02]  /*18d30*/  STL.64 [R1], R20 ;  /* 0x0000001401007387 */ /* 0x0001e40000100a00 */
[----:B------:R1:W-:Y:S02]  /*18d40*/  STL.64 [R1+0x8], R22 ;  /* 0x0000081601007387 */ /* 0x0003e40000100a00 */
[----:B------:R0:W-:Y:S02]  /*18d50*/  STL [R1+0x3f4], R13 ;  /* 0x0003f40d01007387 */ /* 0x0001e40000100800 */
[----:B0-----:R-:W4:Y:S01]  /*18d60*/  LDL.LU R21, [R1+0x88] ;  /* 0x0000880001157983 */ /* 0x001f220000300800 */
[----:B-1----:R-:W4:Y:S02]  /*18d70*/  LDL.LU R22, [R1+0xbec] ;  /* 0x000bec0001167983 */ /* 0x002f240000300800 */
[----:B------:R-:W4:Y:S02]  /*18d80*/  LDL.LU R23, [R1+0xbe4] ;  /* 0x000be40001177983 */ /* 0x000f240000300800 */
[----:B------:R-:W-:-:S02]  /*18d90*/  IMAD.MOV.U32 R6, RZ, RZ, R20 ;  /* 0x000000ffff067224 */ /* 0x000fc400078e0014 */
[----:B------:R-:W-:Y:S02]  /*18da0*/  IMAD.MOV.U32 R20, RZ, RZ, R13 ;  /* 0x000000ffff147224 */ /* 0x000fe400078e000d */
[----:B------:R-:W-:-:S04]  /*18db0*/  IMAD.MOV.U32 R13, RZ, RZ, c[0x0][0x188] ;  /* 0x00006200ff0d7624 */ /* 0x000fc800078e00ff */
[----:B------:R-:W-:-:S04]  /*18dc0*/  IMAD.SHL.U32 R13, R13, 0x100, RZ ;  /* 0x000001000d0d7824 */ /* 0x000fc800078e00ff */
[----:B------:R-:W-:Y:S01]  /*18dd0*/  IMAD.SHL.U32 R13, R13, 0x2, RZ ;  /* 0x000000020d0d7824 */ /* 0x000fe200078e00ff */
[----:B------:R-:W-:Y:S01]  /*18de0*/  STL [R1+0xd4c], R6 ;  /* 0x000d4c0601007387 */ /* 0x000fe20000100800 */
[----:B------:R-:W-:Y:S02]  /*18df0*/  STL [R1+0xd48], R7 ;  /* 0x000d480701007387 */ /* 0x000fe40000100800 */
[----:B------:R-:W-:Y:S02]  /*18e00*/  STL [R1+0xd44], R3 ;  /* 0x000d440301007387 */ /* 0x000fe40000100800 */
[----:B------:R-:W-:Y:S01]  /*18e10*/  STL [R1+0xd40], R4 ;  /* 0x000d400401007387 */ /* 0x000fe20000100800 */
[-C--:B--2---:R-:W-:Y:S02]  /*18e20*/  IADD3 R11, P3, R11, R13.reuse, RZ ;  /* 0x0000000d0b0b7210 */ /* 0x084fe40007f7e0ff */
[-C--:B---3--:R-:W-:Y:S02]  /*18e30*/  IADD3 R2, P2, R2, R13.reuse, RZ ;  /* 0x0000000d02027210 */ /* 0x088fe40007f5e0ff */
[----:B----4-:R-:W-:-:S02]  /*18e40*/  IADD3 R12, P1, R12, R13, RZ ;  /* 0x0000000d0c0c7210 */ /* 0x010fc40007f3e0ff */
[-C--:B------:R-:W-:Y:S02]  /*18e50*/  IADD3 R21, P4, R21, R13.reuse, RZ ;  /* 0x0000000d15157210 */ /* 0x080fe40007f9e0ff */
[-C--:B------:R-:W-:Y:S02]  /*18e60*/  IADD3 R22, P5, R22, R13.reuse, RZ ;  /* 0x0000000d16167210 */ /* 0x080fe40007fbe0ff */
[-C--:B------:R-:W-:Y:S01]  /*18e70*/  IADD3 R23, P6, R23, R13.reuse, RZ ;  /* 0x0000000d17177210 */ /* 0x080fe20007fde0ff */
[----:B------:R-:W-:Y:S02]  /*18e80*/  STL [R1+0x88], R21 ;  /* 0x0000881501007387 */ /* 0x000fe40000100800 */
[----:B------:R-:W-:Y:S02]  /*18e90*/  STL [R1+0xbec], R22 ;  /* 0x000bec1601007387 */ /* 0x000fe40000100800 */
[--C-:B------:R-:W-:Y:S02]  /*18ea0*/  IMAD.X R10, R10, 0x1, R0.reuse, P4 ;  /* 0x000000010a0a7824 */ /* 0x100fe400020e0600 */
[----:B------:R-:W-:Y:S01]  /*18eb0*/  STL [R1+0xbe4], R23 ;  /* 0x000be41701007387 */ /* 0x000fe20000100800 */
[----:B------:R-:W-:Y:S01]  /*18ec0*/  IADD3 R14, P4, R14, R13, RZ ;  /* 0x0000000d0e0e7210 */ /* 0x000fe20007f9e0ff */
[----:B------:R-:W-:Y:S01]  /*18ed0*/  STL [R1+0xbdc], R12 ;  /* 0x000bdc0c01007387 */ /* 0x000fe20000100800 */
[----:B------:R-:W-:-:S02]  /*18ee0*/  IMAD.X R15, R15, 0x1, R0, P5 ;  /* 0x000000010f0f7824 */ /* 0x000fc400028e0600 */
[----:B------:R-:W-:Y:S01]  /*18ef0*/  STL [R1+0xbd4], R2 ;  /* 0x000bd40201007387 */ /* 0x000fe20000100800 */
[-C--:B------:R-:W-:Y:S01]  /*18f00*/  IADD3 R25, P5, R25, R13.reuse, RZ ;  /* 0x0000000d19197210 */ /* 0x080fe20007fbe0ff */
[----:B------:R-:W-:Y:S01]  /*18f10*/  STL [R1+0xbcc], R11 ;  /* 0x000bcc0b01007387 */ /* 0x000fe20000100800 */
[--C-:B------:R-:W-:Y:S02]  /*18f20*/  IMAD.X R24, R24, 0x1, R0.reuse, P6 ;  /* 0x0000000118187824 */ /* 0x100fe400030e0600 */
[----:B------:R-:W-:Y:S01]  /*18f30*/  STL [R1+0x84], R10 ;  /* 0x0000840a01007387 */ /* 0x000fe20000100800 */
[-C--:B------:R-:W-:Y:S01]  /*18f40*/  IADD3 R9, P6, R9, R13.reuse, RZ ;  /* 0x0000000d09097210 */ /* 0x080fe20007fde0ff */
[----:B------:R-:W-:Y:S01]  /*18f50*/  STL [R1+0xbc4], R14 ;  /* 0x000bc40e01007387 */ /* 0x000fe20000100800 */
        /* <DEDUP_REMOVED lines=8> */
[----:B------:R-:W-:Y:S02]  /*18fe0*/  STL [R1+0xbd8], R8 ;  /* 0x000bd80801007387 */ /* 0x000fe40000100800 */
[--C-:B------:R-:W-:Y:S02]  /*18ff0*/  IMAD.X R16, R16, 0x1, R0.reuse, P3 ;  /* 0x0000000110107824 */ /* 0x100fe400018e0600 */
[----:B------:R-:W-:Y:S01]  /*19000*/  STL [R1+0xbac], R26 ;  /* 0x000bac1a01007387 */ /* 0x000fe20000100800 */
[----:B------:R-:W-:Y:S01]  /*19010*/  IADD3 R29, P3, R29, R13, RZ ;  /* 0x0000000d1d1d7210 */ /* 0x000fe20007f7e0ff */
[----:B------:R-:W-:Y:S01]  /*19020*/  STL [R1+0xbd0], R27 ;  /* 0x000bd01b01007387 */ /* 0x000fe20000100800 */
[----:B------:R-:W-:Y:S02]  /*19030*/  STL [R1+0xba4], R17 ;  /* 0x000ba41101007387 */ /* 0x000fe40000100800 */
[----:B------:R0:W-:Y:S02]  /*19040*/  STL [R1+0xe60], R0 ;  /* 0x000e600001007387 */ /* 0x0001e40000100800 */
[----:B------:R-:W-:Y:S01]  /*19050*/  IMAD.X R28, R28, 0x1, R0, P4 ;  /* 0x000000011c1c7824 */ /* 0x000fe200020e0600 */
[----:B------:R-:W-:Y:S04]  /*19060*/  STL [R1+0xbc8], R16 ;  /* 0x000bc81001007387 */ /* 0x000fe80000100800 */
[----:B0-----:R-:W2:Y:S01]  /*19070*/  LDL.LU R0, [R1+0xb94] ;  /* 0x000b940001007983 */ /* 0x001ea20000300800 */
[----:B------:R-:W-:Y:S02]  /*19080*/  STL [R1+0xb9c], R29 ;  /* 0x000b9c1d01007387 */ /* 0x000fe40000100800 */
[----:B------:R-:W3:Y:S02]  /*19090*/  LDL.LU R4, [R1+0xb84] ;  /* 0x000b840001047983 */ /* 0x000ee40000300800 */
[----:B------:R-:W-:Y:S01]  /*190a0*/  STL [R1+0xbc0], R28 ;  /* 0x000bc01c01007387 */ /* 0x000fe20000100800 */
[----:B---3--:R0:W-:Y:S04]  /*190b0*/  STL [R1+0xe54], R4 ;  /* 0x000e540401007387 */ /* 0x0081e80000100800 */
[----:B0-----:R-:W3:Y:S04]  /*190c0*/  LDL.LU R4, [R1+0xbb0] ;  /* 0x000bb00001047983 */ /* 0x001ee80000300800 */
[----:B---3--:R0:W-:Y:S04]  /*190d0*/  STL [R1+0xe58], R4 ;  /* 0x000e580401007387 */ /* 0x0081e80000100800 */
[----:B0-----:R-:W3:Y:S01]  /*190e0*/  LDL.LU R4, [R1+0xb8c] ;  /* 0x000b8c0001047983 */ /* 0x001ee20000300800 */
[----:B------:R-:W-:-:S02]  /*190f0*/  ISETP.NE.U32.AND P0, PT, R20, UR5, PT ;  /* 0x0000000514007c0c */ /* 0x000fc4000bf05070 */
[----:B--2---:R-:W-:Y:S01]  /*19100*/  IADD3 R0, P4, R0, R13, RZ ;  /* 0x0000000d00007210 */ /* 0x004fe20007f9e0ff */
[----:B---3--:R0:W-:Y:S04]  /*19110*/  STL [R1+0xe5c], R4 ;  /* 0x000e5c0401007387 */ /* 0x0081e80000100800 */
[----:B0-----:R-:W2:Y:S01]  /*19120*/  LDL.LU R4, [R1+0xbb8] ;  /* 0x000bb80001047983 */ /* 0x001ea20000300800 */
[----:B------:R-:W3:Y:S02]  /*19130*/  LDL.LU R3, [R1+0xba8] ;  /* 0x000ba80001037983 */ /* 0x000ee40000300800 */
[----:B------:R-:W4:Y:S02]  /*19140*/  LDL.LU R7, [R1+0xb7c] ;  /* 0x000b7c0001077983 */ /* 0x000f240000300800 */
        /* <DEDUP_REMOVED lines=24> */
[----:B------:R0:W-:Y:S02]  /*192d0*/  STL [R1+0xb94], R0 ;  /* 0x000b940001007387 */ /* 0x0001e40000100800 */
[----:B0-----:R-:W2:Y:S02]  /*192e0*/  LDL.LU R0, [R1+0xe60] ;  /* 0x000e600001007983 */ /* 0x001ea40000300800 */
[----:B--2---:R-:W-:-:S05]  /*192f0*/  IMAD.X R4, R4, 0x1, R0, P5 ;  /* 0x0000000104047824 */ /* 0x004fca00028e0600 */
[----:B------:R0:W-:Y:S04]  /*19300*/  STL [R1+0xbb8], R4 ;  /* 0x000bb80401007387 */ /* 0x0001e80000100800 */
[----:B0-----:R-:W2:Y:S02]  /*19310*/  LDL.LU R4, [R1+0xe5c] ;  /* 0x000e5c0001047983 */ /* 0x001ea40000300800 */
[----:B--2---:R-:W-:-:S05]  /*19320*/  IADD3 R4, P5, R4, R13, RZ ;  /* 0x0000000d04047210 */ /* 0x004fca0007fbe0ff */
[----:B------:R0:W-:Y:S04]  /*19330*/  STL [R1+0xb8c], R4 ;  /* 0x000b8c0401007387 */ /* 0x0001e80000100800 */
[----:B0-----:R-:W2:Y:S02]  /*19340*/  LDL.LU R4, [R1+0xe58] ;  /* 0x000e580001047983 */ /* 0x001ea40000300800 */
[----:B--2---:R-:W-:-:S05]  /*19350*/  IMAD.X R4, R4, 0x1, R0, P6 ;  /* 0x0000000104047824 */ /* 0x004fca00030e0600 */
[----:B------:R0:W-:Y:S04]  /*19360*/  STL [R1+0xbb0], R4 ;  /* 0x000bb00401007387 */ /* 0x0001e80000100800 */
[----:B0-----:R-:W2:Y:S01]  /*19370*/  LDL.LU R4, [R1+0xe54] ;  /* 0x000e540001047983 */ /* 0x001ea20000300800 */
[--C-:B---3--:R-:W-:Y:S01]  /*19380*/  IMAD.X R3, R3, 0x1, R0.reuse, P1 ;  /* 0x0000000103037824 */ /* 0x108fe200008e0600 */
[-C--:B----4-:R-:W-:Y:S01]  /*19390*/  IADD3 R7, P1, R7, R13.reuse, RZ ;  /* 0x0000000d07077210 */ /* 0x090fe20007f3e0ff */
[--C-:B------:R-:W-:Y:S01]  /*193a0*/  IMAD.X R6, R6, 0x1, R0.reuse, P2 ;  /* 0x0000000106067824 */ /* 0x100fe200010e0600 */
[-C--:B------:R-:W-:Y:S01]  /*193b0*/  IADD3 R5, P2, R5, R13.reuse, RZ ;  /* 0x0000000d05057210 */ /* 0x080fe20007f5e0ff */
        /* <DEDUP_REMOVED lines=16> */
[----:B------:R-:W-:Y:S01]  /*194c0*/  IMAD.X R29, R29, 0x1, R0, P1 ;  /* 0x000000011d1d7824 */ /* 0x000fe200008e0600 */
[----:B------:R-:W-:-:S02]  /*194d0*/  IADD3 R28, P1, R28, R13, RZ ;  /* 0x0000000d1c1c7210 */ /* 0x000fc40007f3e0ff */
[----:B--2---:R-:W-:-:S05]  /*194e0*/  IADD3 R4, P6, R4, R13, RZ ;  /* 0x0000000d04047210 */ /* 0x004fca0007fde0ff */
[----:B------:R-:W-:Y:S01]  /*194f0*/  STL [R1+0xb84], R4 ;  /* 0x000b840401007387 */ /* 0x000fe20000100800 */
[----:B------:R-:W-:Y:S02]  /*19500*/  STL [R1+0xba8], R3 ;  /* 0x000ba80301007387 */ /* 0x000fe40000100800 */
[----:B------:R-:W-:Y:S02]  /*19510*/  STL [R1+0xb7c], R7 ;  /* 0x000b7c0701007387 */ /* 0x000fe40000100800 */
[----:B------:R-:W-:Y:S01]  /*19520*/  STL [R1+0xba0], R6 ;  /* 0x000ba00601007387 */ /* 0x000fe20000100800 */
[----:B------:R-:W-:Y:S01]  /*19530*/  STL [R1+0xb74], R5 ;  /* 0x000b740501007387 */ /* 0x000fe20000100800 */
[----:B------:R-:W-:Y:S02]  /*19540*/  STL [R1+0xb98], R18 ;  /* 0x000b981201007387 */ /* 0x000fe40000100800 */
[----:B------:R-:W-:Y:S02]  /*19550*/  STL [R1+0xb6c], R19 ;  /* 0x000b6c1301007387 */ /* 0x000fe40000100800 */
[--C-:B------:R-:W-:Y:S01]  /*19560*/  IMAD.X R12, R12, 0x1, R0.reuse, P6 ;  /* 0x000000010c0c7824 */ /* 0x100fe200030e0600 */
[----:B------:R-:W-:Y:S01]  /*19570*/  STL [R1+0xb90], R20 ;  /* 0x000b901401007387 */ /* 0x000fe20000100800 */
[----:B------:R-:W-:Y:S01]  /*19580*/  IADD3 R2, P6, R2, R13, RZ ;  /* 0x0000000d02027210 */ /* 0x000fe20007fde0ff */
[----:B------:R-:W-:Y:S02]  /*19590*/  STL [R1+0xb64], R21 ;  /* 0x000b641501007387 */ /* 0x000fe40000100800 */
[----:B------:R-:W-:Y:S01]  /*195a0*/  STL [R1+0xb88], R22 ;  /* 0x000b881601007387 */ /* 0x000fe20000100800 */
[----:B------:R-:W-:Y:S01]  /*195b0*/  STL [R1+0xb5c], R23 ;  /* 0x000b5c1701007387 */ /* 0x000fe20000100800 */
[----:B------:R-:W-:Y:S02]  /*195c0*/  STL [R1+0xb80], R12 ;  /* 0x000b800c01007387 */ /* 0x000fe40000100800 */
[----:B------:R-:W-:Y:S02]  /*195d0*/  STL [R1+0xb54], R2 ;  /* 0x000b540201007387 */ /* 0x000fe40000100800 */
[----:B------:R-:W-:Y:S01]  /*195e0*/  STL [R1+0xb78], R11 ;  /* 0x000b780b01007387 */ /* 0x000fe20000100800 */
[----:B------:R-:W-:Y:S01]  /*195f0*/  STL [R1+0xb4c], R10 ;  /* 0x000b4c0a01007387 */ /* 0x000fe20000100800 */
[----:B------:R-:W-:Y:S02]  /*19600*/  STL [R1+0xb70], R14 ;  /* 0x000b700e01007387 */ /* 0x000fe40000100800 */
[----:B------:R-:W-:Y:S02]  /*19610*/  STL [R1+0xb44], R15 ;  /* 0x000b440f01007387 */ /* 0x000fe40000100800 */
[----:B------:R-:W-:Y:S01]  /*19620*/  STL [R1+0xb68], R25 ;  /* 0x000b681901007387 */ /* 0x000fe20000100800 */
[----:B------:R-:W-:Y:S01]  /*19630*/  STL [R1+0xb3c], R24 ;  /* 0x000b3c1801007387 */ /* 0x000fe20000100800 */
[----:B------:R-:W-:-:S02]  /*19640*/  IMAD.X R17, R17, 0x1, R0, P6 ;  /* 0x0000000111117824 */ /* 0x000fc400030e0600 */
[----:B------:R-:W-:Y:S02]  /*19650*/  STL [R1+0xb60], R9 ;  /* 0x000b600901007387 */ /* 0x000fe40000100800 */
[----:B------:R-:W-:Y:S01]  /*19660*/  STL [R1+0xb34], R8 ;  /* 0x000b340801007387 */ /* 0x000fe20000100800 */
[----:B------:R-:W-:Y:S01]  /*19670*/  IADD3 R16, P6, R16, R13, RZ ;  /* 0x0000000d10107210 */ /* 0x000fe20007fde0ff */
[----:B------:R-:W-:Y:S01]  /*19680*/  STL [R1+0xb58], R26 ;  /* 0x000b581a01007387 */ /* 0x000fe20000100800 */
[----:B------:R-:W-:Y:S02]  /*19690*/  STL [R1+0xb2c], R27 ;  /* 0x000b2c1b01007387 */ /* 0x000fe40000100800 */
[----:B------:R-:W-:Y:S02]  /*196a0*/  STL [R1+0xb50], R17 ;  /* 0x000b501101007387 */ /* 0x000fe40000100800 */
[----:B------:R0:W-:Y:S01]  /*196b0*/  STL [R1+0xe50], R13 ;  /* 0x000e500d01007387 */ /* 0x0001e20000100800 */
        /* <DEDUP_REMOVED lines=9> */
[----:B--2---:R-:W-:-:S03]  /*19750*/  IMAD.X R13, R13, 0x1, R0, P2 ;  /* 0x000000010d0d7824 */ /* 0x004fc600010e0600 */
        /* <DEDUP_REMOVED lines=30> */
[----:B--2---:R-:W-:-:S05]  /*19940*/  IADD3 R4, P2, R4, R13, RZ ;  /* 0x0000000d04047210 */ /* 0x004fca0007f5e0ff */
[----:B------:R0:W-:Y:S04]  /*19950*/  STL [R1+0xb14], R4 ;  /* 0x000b140401007387 */ /* 0x0001e80000100800 */
[----:B0-----:R-:W2:Y:S02]  /*19960*/  LDL.LU R4, [R1+0xe4c] ;  /* 0x000e4c0001047983 */ /* 0x001ea40000300800 */
[----:B--2---:R-:W-:-:S05]  /*19970*/  IMAD.X R4, R4, 0x1, R0, P3 ;  /* 0x0000000104047824 */ /* 0x004fca00018e0600 */
[----:B------:R0:W-:Y:S04]  /*19980*/  STL [R1+0xb38], R4 ;  /* 0x000b380401007387 */ /* 0x0001e80000100800 */
[----:B0-----:R-:W2:Y:S02]  /*19990*/  LDL.LU R4, [R1+0xe48] ;  /* 0x000e480001047983 */ /* 0x001ea40000300800 */
[----:B--2---:R-:W-:-:S05]  /*199a0*/  IADD3 R4, P3, R4, R13, RZ ;  /* 0x0000000d04047210 */ /* 0x004fca0007f7e0ff */
[----:B------:R0:W-:Y:S04]  /*199b0*/  STL [R1+0xb0c], R4 ;  /* 0x000b0c0401007387 */ /* 0x0001e80000100800 */
[----:B0-----:R-:W2:Y:S01]  /*199c0*/  LDL.LU R4, [R1+0xe44] ;  /* 0x000e440001047983 */ /* 0x001ea20000300800 */
[--C-:B----4-:R-:W-:Y:S01]  /*199d0*/  IMAD.X R7, R7, 0x1, R0.reuse, P5 ;  /* 0x0000000107077824 */ /* 0x110fe200028e0600 */
        /* <DEDUP_REMOVED lines=18> */
[----:B------:R-:W-:Y:S01]  /*19b00*/  IADD3 R17, P3, R17, R13, RZ ;  /* 0x0000000d11117210 */ /* 0x000fe20007f7e0ff */
[----:B------:R-:W-:-:S02]  /*19b10*/  IMAD.X R28, R28, 0x1, R0, P5 ;  /* 0x000000011c1c7824 */ /* 0x000fc400028e0600 */
[----:B--2---:R-:W-:Y:S01]  /*19b20*/  IMAD.X R4, R4, 0x1, R0, P4 ;  /* 0x0000000104047824 */ /* 0x004fe200020e0600 */
[----:B---3--:R-:W-:-:S04]  /*19b30*/  IADD3 R3, P4, R3, R13, RZ ;  /* 0x0000000d03037210 */ /* 0x008fc80007f9e0ff */
[----:B------:R-:W-:Y:S01]  /*19b40*/  STL [R1+0xb30], R4 ;  /* 0x000b300401007387 */ /* 0x000fe20000100800 */
[----:B------:R-:W-:Y:S02]  /*19b50*/  STL [R1+0xb04], R3 ;  /* 0x000b040301007387 */ /* 0x000fe40000100800 */
[----:B------:R-:W-:Y:S02]  /*19b60*/  STL [R1+0xb28], R7 ;  /* 0x000b280701007387 */ /* 0x000fe40000100800 */
[----:B------:R-:W-:Y:S01]  /*19b70*/  STL [R1+0xafc], R6 ;  /* 0x000afc0601007387 */ /* 0x000fe20000100800 */
[----:B------:R-:W-:Y:S01]  /*19b80*/  STL [R1+0xb20], R5 ;  /* 0x000b200501007387 */ /* 0x000fe20000100800 */
[----:B------:R-:W-:Y:S02]  /*19b90*/  STL [R1+0xaf4], R18 ;  /* 0x000af41201007387 */ /* 0x000fe40000100800 */
        /* <DEDUP_REMOVED lines=17> */
[----:B------:R-:W-:-:S02]  /*19cb0*/  IMAD.X R16, R16, 0x1, R0, P4 ;  /* 0x0000000110107824 */ /* 0x000fc400020e0600 */
[----:B------:R-:W-:Y:S01]  /*19cc0*/  STL [R1+0xab4], R26 ;  /* 0x000ab41a01007387 */ /* 0x000fe20000100800 */
[-C--:B------:R-:W-:Y:S01]  /*19cd0*/  IADD3 R29, P4, R29, R13.reuse, RZ ;  /* 0x0000000d1d1d7210 */ /* 0x080fe20007f9e0ff */
[----:B------:R-:W-:Y:S01]  /*19ce0*/  STL [R1+0xad8], R27 ;  /* 0x000ad81b01007387 */ /* 0x000fe20000100800 */
[----:B------:R-:W-:Y:S02]  /*19cf0*/  STL [R1+0xaac], R17 ;  /* 0x000aac1101007387 */ /* 0x000fe40000100800 */
[----:B------:R0:W-:Y:S02]  /*19d00*/  STL [R1+0xe40], R0 ;  /* 0x000e400001007387 */ /* 0x0001e40000100800 */
[----:B------:R-:W-:Y:S01]  /*19d10*/  STL [R1+0xad0], R16 ;  /* 0x000ad01001007387 */ /* 0x000fe20000100800 */
        /* <DEDUP_REMOVED lines=8> */
[----:B--2---:R-:W-:-:S03]  /*19da0*/  IADD3 R0, P5, R0, R13, RZ ;  /* 0x0000000d00007210 */ /* 0x004fc60007fbe0ff */
        /* <DEDUP_REMOVED lines=1366> */
[--C-:B------:R-:W-:Y:S01]  /*1f310*/  IMAD.X R24, R24, 0x1, R0.reuse, P2 ;  /* 0x0000000118187824 */ /* 0x100fe200010e0600 */
[----:B------:R-:W-:Y:S01]  /*1f320*/  IADD3 R9, P2, R9, UR10, RZ ;  /* 0x0000000a09097c10 */ /* 0x000fe2000ff5e0ff */
[--C-:B------:R-:W-:Y:S01]  /*1f330*/  IMAD.X R8, R8, 0x1, R0.reuse, P3 ;  /* 0x0000000108087824 */ /* 0x100fe200018e0600 */
[----:B------:R-:W-:Y:S01]  /*1f340*/  IADD3 R26, P3, R26, UR10, RZ ;  /* 0x0000000a1a1a7c10 */ /* 0x000fe2000ff7e0ff */
[--C-:B------:R-:W-:Y:S01]  /*1f350*/  IMAD.X R27, R27, 0x1, R0.reuse, P4 ;  /* 0x000000011b1b7824 */ /* 0x100fe200020e0600 */
[----:B------:R-:W-:Y:S01]  /*1f360*/  IADD3 R17, P4, R17, UR10, RZ ;  /* 0x0000000a11117c10 */ /* 0x000fe2000ff9e0ff */
        /* <DEDUP_REMOVED lines=28> */
[----:B------:R-:W-:Y:S01]  /*1f530*/  IADD3 R29, P5, R29, UR10, RZ ;  /* 0x0000000a1d1d7c10 */ /* 0x000fe2000ffbe0ff */
        /* <DEDUP_REMOVED lines=9> */
[----:B0-----:R-:W3:Y:S01]  /*1f5d0*/  LDL.LU R4, [R1+0x3f8] ;  /* 0x0003f80001047983 */ /* 0x001ee20000300800 */
[----:B------:R-:W4:Y:S02]  /*1f5e0*/  LDL.LU R3, [R1+0xc3c] ;  /* 0x000c3c0001037983 */ /* 0x000f240000300800 */
[----:B------:R-:W3:Y:S02]  /*1f5f0*/  LDL.LU R7, [R1+0xc10] ;  /* 0x000c100001077983 */ /* 0x000ee40000300800 */
[----:B------:R-:W3:Y:S01]  /*1f600*/  LDL.LU R6, [R1+0xc34] ;  /* 0x000c340001067983 */ /* 0x000ee20000300800 */
[----:B------:R-:W3:Y:S01]  /*1f610*/  LDL.LU R5, [R1+0xc08] ;  /* 0x000c080001057983 */ /* 0x000ee20000300800 */
        /* <DEDUP_REMOVED lines=19> */
[----:B--2---:R-:W-:Y:S01]  /*1f750*/  IADD3 R0, P6, R0, UR10, RZ ;  /* 0x0000000a00007c10 */ /* 0x004fe2000ffde0ff */
[----:B------:R-:W2:Y:S01]  /*1f760*/  LDL.LU R17, [R1+0xc80] ;  /* 0x000c800001117983 */ /* 0x000ea20000300800 */
[----:B------:R-:W2:Y:S02]  /*1f770*/  LDL.LU R16, [R1+0xc44] ;  /* 0x000c440001107983 */ /* 0x000ea40000300800 */
[----:B------:R-:W2:Y:S02]  /*1f780*/  LDL.LU R29, [R1+0xc88] ;  /* 0x000c8800011d7983 */ /* 0x000ea40000300800 */
[----:B------:R-:W2:Y:S01]  /*1f790*/  LDL.LU R28, [R1+0xc58] ;  /* 0x000c5800011c7983 */ /* 0x000ea20000300800 */
[----:B------:R0:W-:Y:S04]  /*1f7a0*/  STL [R1+0xc20], R0 ;  /* 0x000c200001007387 */ /* 0x0001e80000100800 */
[----:B0-----:R-:W3:Y:S02]  /*1f7b0*/  LDL.LU R0, [R1+0xd60] ;  /* 0x000d600001007983 */ /* 0x001ee40000300800 */
[----:B---3--:R-:W-:-:S05]  /*1f7c0*/  IMAD.X R4, R4, 0x1, R0, P1 ;  /* 0x0000000104047824 */ /* 0x008fca00008e0600 */
[----:B------:R0:W-:Y:S04]  /*1f7d0*/  STL [R1+0x3f8], R4 ;  /* 0x0003f80401007387 */ /* 0x0001e80000100800 */
[----:B0-----:R-:W3:Y:S01]  /*1f7e0*/  LDL.LU R4, [R1+0xd5c] ;  /* 0x000d5c0001047983 */ /* 0x001ee20000300800 */
[----:B----4-:R-:W-:Y:S01]  /*1f7f0*/  IADD3.X R3, R3, UR6, RZ, P2, !PT ;  /* 0x0000000603037c10 */ /* 0x010fe200097fe4ff */
[----:B------:R-:W-:Y:S01]  /*1f800*/  IADD3 R7, P2, R7, UR10, RZ ;  /* 0x0000000a07077c10 */ /* 0x000fe2000ff5e0ff */
[----:B------:R-:W-:Y:S01]  /*1f810*/  IADD3.X R6, R6, UR6, RZ, P3, !PT ;  /* 0x0000000606067c10 */ /* 0x000fe20009ffe4ff */
[----:B------:R0:W-:Y:S01]  /*1f820*/  STL [R1+0xd50], R0 ;  /* 0x000d500001007387 */ /* 0x0001e20000100800 */
[----:B------:R-:W-:Y:S02]  /*1f830*/  IADD3 R5, P3, R5, UR10, RZ ;  /* 0x0000000a05057c10 */ /* 0x000fe4000ff7e0ff */
[----:B------:R-:W-:Y:S01]  /*1f840*/  IADD3.X R18, R18, UR6, RZ, P4, !PT ;  /* 0x0000000612127c10 */ /* 0x000fe2000a7fe4ff */
[----:B------:R-:W-:Y:S01]  /*1f850*/  IADD3 R19, P4, R19, UR10, RZ ;  /* 0x0000000a13137c10 */ /* 0x000fe2000ff9e0ff */
        /* <DEDUP_REMOVED lines=14> */
[----:B---3--:R-:W-:-:S05]  /*1f940*/  IADD3 R4, P1, R4, UR10, RZ ;  /* 0x0000000a04047c10 */ /* 0x008fca000ff3e0ff */
[----:B------:R-:W-:Y:S01]  /*1f950*/  STL [R1+0xc18], R4 ;  /* 0x000c180401007387 */ /* 0x000fe20000100800 */
[----:B------:R-:W-:Y:S02]  /*1f960*/  STL [R1+0xc3c], R3 ;  /* 0x000c3c0301007387 */ /* 0x000fe40000100800 */
[----:B------:R-:W-:Y:S02]  /*1f970*/  STL [R1+0xc10], R7 ;  /* 0x000c100701007387 */ /* 0x000fe40000100800 */
[----:B------:R-:W-:Y:S01]  /*1f980*/  STL [R1+0xc34], R6 ;  /* 0x000c340601007387 */ /* 0x000fe20000100800 */
[----:B------:R-:W-:Y:S01]  /*1f990*/  STL [R1+0xc08], R5 ;  /* 0x000c080501007387 */ /* 0x000fe20000100800 */
[----:B------:R-:W-:Y:S02]  /*1f9a0*/  STL [R1+0xc2c], R18 ;  /* 0x000c2c1201007387 */ /* 0x000fe40000100800 */
[----:B------:R-:W-:Y:S01]  /*1f9b0*/  STL [R1+0xc00], R19 ;  /* 0x000c001301007387 */ /* 0x000fe20000100800 */
[----:B------:R-:W-:Y:S01]  /*1f9c0*/  IADD3.X R12, R12, UR6, RZ, P1, !PT ;  /* 0x000000060c0c7c10 */ /* 0x000fe20008ffe4ff */
[----:B------:R-:W-:Y:S01]  /*1f9d0*/  STL [R1+0xc24], R20 ;  /* 0x000c241401007387 */ /* 0x000fe20000100800 */
[----:B------:R-:W-:Y:S01]  /*1f9e0*/  IADD3 R2, P1, R2, UR10, RZ ;  /* 0x0000000a02027c10 */ /* 0x000fe2000ff3e0ff */
        /* <DEDUP_REMOVED lines=11> */
[----:B------:R-:W-:Y:S01]  /*1faa0*/  IADD3.X R27, R27, UR6, RZ, P1, !PT ;  /* 0x000000061b1b7c10 */ /* 0x000fe20008ffe4ff */
[----:B------:R-:W-:Y:S01]  /*1fab0*/  STL [R1+0xbf4], R24 ;  /* 0x000bf41801007387 */ /* 0x000fe20000100800 */
[----:B--2---:R-:W-:Y:S01]  /*1fac0*/  IADD3 R17, P1, R17, UR10, RZ ;  /* 0x0000000a11117c10 */ /* 0x004fe2000ff3e0ff */
[----:B------:R-:W-:Y:S01]  /*1fad0*/  STL [R1+0xc6c], R9 ;  /* 0x000c6c0901007387 */ /* 0x000fe20000100800 */
[----:B------:R-:W-:Y:S02]  /*1fae0*/  STL [R1+0xbf0], R8 ;  /* 0x000bf00801007387 */ /* 0x000fe40000100800 */
[----:B------:R-:W-:Y:S02]  /*1faf0*/  STL [R1+0xc78], R26 ;  /* 0x000c781a01007387 */ /* 0x000fe40000100800 */
[----:B------:R-:W-:Y:S01]  /*1fb00*/  STL [R1+0xc48], R27 ;  /* 0x000c481b01007387 */ /* 0x000fe20000100800 */
[----:B------:R-:W-:Y:S01]  /*1fb10*/  STL [R1+0xc80], R17 ;  /* 0x000c801101007387 */ /* 0x000fe20000100800 */
[----:B0-----:R-:W2:Y:S01]  /*1fb20*/  LDL.LU R0, [R1+0xc98] ;  /* 0x000c980001007983 */ /* 0x001ea20000300800 */
[----:B------:R-:W-:Y:S01]  /*1fb30*/  IADD3.X R16, R16, UR6, RZ, P2, !PT ;  /* 0x0000000610107c10 */ /* 0x000fe200097fe4ff */
[----:B------:R-:W-:-:S04]  /*1fb40*/  IADD3 R29, P2, R29, UR10, RZ ;  /* 0x0000000a1d1d7c10 */ /* 0x000fc8000ff5e0ff */
[----:B------:R-:W-:Y:S04]  /*1fb50*/  STL [R1+0xc44], R16 ;  /* 0x000c441001007387 */ /* 0x000fe80000100800 */
[----:B--2---:R0:W-:Y:S01]  /*1fb60*/  STL [R1+0xd54], R0 ;  /* 0x000d540001007387 */ /* 0x0041e20000100800 */
[----:B------:R-:W-:Y:S03]  /*1fb70*/  STL [R1+0xc88], R29 ;  /* 0x000c881d01007387 */ /* 0x000fe60000100800 */
[----:B0-----:R-:W2:Y:S01]  /*1fb80*/  LDL.LU R0, [R1+0xc54] ;  /* 0x000c540001007983 */ /* 0x001ea20000300800 */
[----:B------:R-:W-:-:S05]  /*1fb90*/  IADD3.X R28, R28, UR6, RZ, P3, !PT ;  /* 0x000000061c1c7c10 */ /* 0x000fca0009ffe4ff */
[----:B------:R-:W-:Y:S04]  /*1fba0*/  STL [R1+0xc58], R28 ;  /* 0x000c581c01007387 */ /* 0x000fe80000100800 */
[----:B--2---:R0:W-:Y:S04]  /*1fbb0*/  STL [R1+0xd58], R0 ;  /* 0x000d580001007387 */ /* 0x0041e80000100800 */
[----:B0-----:R-:W2:Y:S01]  /*1fbc0*/  LDL.LU R0, [R1+0xc90] ;  /* 0x000c900001007983 */ /* 0x001ea20000300800 */
[----:B------:R-:W3:Y:S02]  /*1fbd0*/  LDL.LU R6, [R1+0xc68] ;  /* 0x000c680001067983 */ /* 0x000ee40000300800 */
[----:B------:R-:W4:Y:S02]  /*1fbe0*/  LDL.LU R7, [R1+0xca0] ;  /* 0x000ca00001077983 */ /* 0x000f240000300800 */
        /* <DEDUP_REMOVED lines=26> */
[----:B--2---:R-:W-:-:S05]  /*1fd90*/  IADD3 R0, P3, R0, UR10, RZ ;  /* 0x0000000a00007c10 */ /* 0x004fca000ff7e0ff */
[----:B------:R0:W-:Y:S04]  /*1fda0*/  STL [R1+0xc90], R0 ;  /* 0x000c900001007387 */ /* 0x0001e80000100800 */
[----:B0-----:R-:W2:Y:S02]  /*1fdb0*/  LDL.LU R0, [R1+0xd58] ;  /* 0x000d580001007983 */ /* 0x001ea40000300800 */
[----:B--2---:R-:W-:-:S05]  /*1fdc0*/  IADD3.X R0, R0, UR6, RZ, P4, !PT ;  /* 0x0000000600007c10 */ /* 0x004fca000a7fe4ff */
[----:B------:R0:W-:Y:S04]  /*1fdd0*/  STL [R1+0xc54], R0 ;  /* 0x000c540001007387 */ /* 0x0001e80000100800 */
[----:B0-----:R-:W2:Y:S01]  /*1fde0*/  LDL.LU R0, [R1+0xd54] ;  /* 0x000d540001007983 */ /* 0x001ea20000300800 */
[----:B---3--:R-:W-:Y:S01]  /*1fdf0*/  IADD3.X R6, R6, UR6, RZ, P5, !PT ;  /* 0x0000000606067c10 */ /* 0x008fe2000affe4ff */
[----:B----4-:R-:W-:Y:S01]  /*1fe00*/  IADD3 R7, P5, R7, UR10, RZ ;  /* 0x0000000a07077c10 */ /* 0x010fe2000ffbe0ff */
        /* <DEDUP_REMOVED lines=18> */
[----:B------:R-:W-:-:S02]  /*1ff30*/  IADD3.X R13, R13, UR6, RZ, P5, !PT ;  /* 0x000000060d0d7c10 */ /* 0x000fc4000affe4ff */
[----:B------:R-:W-:Y:S02]  /*1ff40*/  IADD3.X R14, R14, UR6, RZ, P6, !PT ;  /* 0x000000060e0e7c10 */ /* 0x000fe4000b7fe4ff */
[----:B------:R-:W-:Y:S02]  /*1ff50*/  IADD3.X R15, R15, UR6, RZ, P1, !PT ;  /* 0x000000060f0f7c10 */ /* 0x000fe40008ffe4ff */
[----:B------:R-:W-:Y:S02]  /*1ff60*/  IADD3.X R27, R27, UR6, RZ, P3, !PT ;  /* 0x000000061b1b7c10 */ /* 0x000fe40009ffe4ff */
[----:B------:R-:W-:Y:S02]  /*1ff70*/  IADD3.X R26, R26, UR6, RZ, P2, !PT ;  /* 0x000000061a1a7c10 */ /* 0x000fe400097fe4ff */
[----:B--2---:R-:W-:-:S05]  /*1ff80*/  IADD3 R0, P4, R0, UR10, RZ ;  /* 0x0000000a00007c10 */ /* 0x004fca000ff9e0ff */
[----:B------:R0:W-:Y:S04]  /*1ff90*/  STL [R1+0xc98], R0 ;  /* 0x000c980001007387 */ /* 0x0001e80000100800 */
[----:B0-----:R0:W5:Y:S01]  /*1ffa0*/  LDL.LU R0, [R1+0xd50] ;  /* 0x000d500001007983 */ /* 0x0011620000300800 */
[----:B------:R1:W-:Y:S03]  /*1ffb0*/  STL [R1+0xc68], R6 ;  /* 0x000c680601007387 */ /* 0x0003e60000100800 */
[----:B-1----:R0:W5:Y:S01]  /*1ffc0*/  LDL.LU R6, [R1+0xd4c] ;  /* 0x000d4c0001067983 */ /* 0x0021620000300800 */
[----:B------:R1:W-:Y:S03]  /*1ffd0*/  STL [R1+0xca0], R7 ;  /* 0x000ca00701007387 */ /* 0x0003e60000100800 */
[----:B-1----:R0:W5:Y:S01]  /*1ffe0*/  LDL.LU R7, [R1+0xd48] ;  /* 0x000d480001077983 */ /* 0x0021620000300800 */
[----:B------:R1:W-:Y:S03]  /*1fff0*/  STL [R1+0xc64], R3 ;  /* 0x000c640301007387 */ /* 0x0003e60000100800 */
[----:B-1----:R0:W5:Y:S01]  /*20000*/  LDL.LU R3, [R1+0xd44] ;  /* 0x000d440001037983 */ /* 0x0021620000300800 */
[----:B------:R1:W-:Y:S01]  /*20010*/  STL [R1+0xca8], R4 ;  /* 0x000ca80401007387 */ /* 0x0003e20000100800 */
[----:B------:R-:W-:-:S02]  /*20020*/  IADD3.X R24, R24, UR6, RZ, P4, !PT ;  /* 0x0000000618187c10 */ /* 0x000fc4000a7fe4ff */
[----:B-1----:R0:W5:Y:S01]  /*20030*/  LDL.LU R4, [R1+0xd40] ;  /* 0x000d400001047983 */ /* 0x0021620000300800 */
[----:B------:R1:W-:Y:S01]  /*20040*/  STL [R1+0xc74], R10 ;  /* 0x000c740a01007387 */ /* 0x0003e20000100800 */
[----:B------:R-:W-:Y:S02]  /*20050*/  IADD3 R25, P4, R25, UR10, RZ ;  /* 0x0000000a19197c10 */ /* 0x000fe4000ff9e0ff */
[----:B-1----:R0:W5:Y:S01]  /*20060*/  LDL.LU R10, [R1+0xd3c] ;  /* 0x000d3c00010a7983 */ /* 0x0021620000300800 */
[----:B------:R1:W-:Y:S03]  /*20070*/  STL [R1+0xcb0], R11 ;  /* 0x000cb00b01007387 */ /* 0x0003e60000100800 */
        /* <DEDUP_REMOVED lines=14> */
[----:B------:R1:W-:Y:S03]  /*20160*/  STL [R1+0xc94], R16 ;  /* 0x000c941001007387 */ /* 0x0003e60000100800 */
[----:B-1----:R0:W5:Y:S01]  /*20170*/  LDL.LU R16, [R1+0xd1c] ;  /* 0x000d1c0001107983 */ /* 0x0021620000300800 */
[----:B------:R1:W-:Y:S03]  /*20180*/  STL [R1+0xcd0], R17 ;  /* 0x000cd01101007387 */ /* 0x0003e60000100800 */
[----:B-1----:R0:W5:Y:S01]  /*20190*/  LDL.LU R17, [R1+0xd18] ;  /* 0x000d180001117983 */ /* 0x0021620000300800 */
[----:B------:R1:W-:Y:S03]  /*201a0*/  STL [R1+0xc9c], R29 ;  /* 0x000c9c1d01007387 */ /* 0x0003e60000100800 */
[----:B-1----:R0:W5:Y:S01]  /*201b0*/  LDL.LU R29, [R1+0xd14] ;  /* 0x000d1400011d7983 */ /* 0x0021620000300800 */
[----:B------:R1:W-:Y:S02]  /*201c0*/  STL [R1+0xcd8], R28 ;  /* 0x000cd81c01007387 */ /* 0x0003e40000100800 */
[----:B------:R0:W-:Y:S02]  /*201d0*/  STL [R1+0xca4], R5 ;  /* 0x000ca40501007387 */ /* 0x0001e40000100800 */
[----:B------:R0:W-:Y:S01]  /*201e0*/  STL [R1+0xce0], R18 ;  /* 0x000ce01201007387 */ /* 0x0001e20000100800 */
[----:B------:R0:W-:Y:S01]  /*201f0*/  STL [R1+0xcac], R19 ;  /* 0x000cac1301007387 */ /* 0x0001e20000100800 */
[----:B------:R0:W-:Y:S02]  /*20200*/  STL [R1+0xce8], R20 ;  /* 0x000ce81401007387 */ /* 0x0001e40000100800 */
[----:B------:R0:W-:Y:S02]  /*20210*/  STL [R1+0xcb4], R21 ;  /* 0x000cb41501007387 */ /* 0x0001e40000100800 */
[----:B------:R0:W-:Y:S01]  /*20220*/  STL [R1+0xcec], R22 ;  /* 0x000cec1601007387 */ /* 0x0001e20000100800 */
[----:B-1----:R-:W1:Y:S04]  /*20230*/  S2R R28, SR_TID.X ;  /* 0x00000000001c7919 */ /* 0x002e680000002100 */
[----:B------:R0:W-:Y:S01]  /*20240*/  STL [R1+0xcbc], R23 ;  /* 0x000cbc1701007387 */ /* 0x0001e20000100800 */
[----:B------:R0:W-:Y:S02]  /*20250*/  STL [R1+0xcc4], R13 ;  /* 0x000cc40d01007387 */ /* 0x0001e40000100800 */
[----:B------:R0:W-:Y:S02]  /*20260*/  STL [R1+0xccc], R14 ;  /* 0x000ccc0e01007387 */ /* 0x0001e40000100800 */
[----:B------:R0:W-:Y:S01]  /*20270*/  STL [R1+0xce4], R27 ;  /* 0x000ce41b01007387 */ /* 0x0001e20000100800 */
[----:B------:R0:W-:Y:S01]  /*20280*/  STL [R1+0xcd4], R15 ;  /* 0x000cd40f01007387 */ /* 0x0001e20000100800 */
[----:B------:R0:W-:Y:S01]  /*20290*/  STL [R1+0xcdc], R26 ;  /* 0x000cdc1a01007387 */ /* 0x0001e20000100800 */
[----:B-1----:R-:W-:-:S05]  /*202a0*/  LOP3.LUT R28, R28, 0x7f, RZ, 0xc0, !PT ;  /* 0x0000007f1c1c7812 */ /* 0x002fca00078ec0ff */
[----:B------:R-:W-:Y:S01]  /*202b0*/  IMAD.SHL.U32 R28, R28, 0x2, RZ ;  /* 0x000000021c1c7824 */ /* 0x000fe200078e00ff */
[----:B0-----:R-:W-:Y:S01]  /*202c0*/  @!P0 CALL.REL.NOINC `(.L_x_1) ;  /* 0x0000001000008944 */ /* 0x001fe20003c00000 */
[----:B------:R-:W-:Y:S05]  /*202d0*/  BRA `(.L_x_2) ;  /* 0xfffe78f000007947 */ /* 0x000fea000383ffff */
.L_x_1:
[----:B------:R-:W2:Y:S04]  /*202e0*/  LDL.LU R26, [R1+0x14c] ;  /* 0x00014c00011a7983 */ /* 0x000ea80000300800 */
[----:B------:R-:W2:Y:S01]  /*202f0*/  LDL.LU R27, [R1+0x148] ;  /* 0x00014800011b7983 */ /* 0x000ea20000300800 */
[----:B-----5:R-:W-:Y:S02]  /*20300*/  F2FP.BF16.PACK_AB R3, R4, R3 ;  /* 0x000000030403723e */ /* 0x020fe400000010ff */
[----:B------:R-:W-:Y:S02]  /*20310*/  F2FP.BF16.PACK_AB R7, R7, R6 ;  /* 0x000000060707723e */ /* 0x000fe400000010ff */
[----:B------:R-:W-:-:S02]  /*20320*/  F2FP.BF16.PACK_AB R9, R9, R8 ;  /* 0x000000080909723e */ /* 0x000fc400000010ff */
[----:B------:R-:W-:Y:S02]  /*20330*/  F2FP.BF16.PACK_AB R2, R12, R2 ;  /* 0x000000020c02723e */ /* 0x000fe400000010ff */
[----:B------:R-:W-:Y:S02]  /*20340*/  F2FP.BF16.PACK_AB R5, R25, R24 ;  /* 0x000000181905723e */ /* 0x000fe400000010ff */
[----:B------:R-:W-:Y:S02]  /*20350*/  F2FP.BF16.PACK_AB R6, R11, R10 ;  /* 0x0000000a0b06723e */ /* 0x000fe400000010ff */
[----:B------:R-:W-:Y:S02]  /*20360*/  F2FP.BF16.PACK_AB R8, R17, R16 ;  /* 0x000000101108723e */ /* 0x000fe400000010ff */
[----:B--2---:R-:W-:Y:S02]  /*20370*/  F2FP.BF16.PACK_AB R4, R26, R27 ;  /* 0x0000001b1a04723e */ /* 0x004fe400000010ff */
.L_x_0:
[----:B0-----:R-:W2:Y:S04]  /*20380*/  LDL.LU R16, [R1+0xd10] ;  /* 0x000d100001107983 */ /* 0x001ea80000300800 */
[----:B------:R-:W0:Y:S02]  /*20390*/  S2R R12, SR_TID.X ;  /* 0x00000000000c7919 */ /* 0x000e240000002100 */
[----:B0-----:R-:W-:-:S02]  /*203a0*/  IMAD.SHL.U32 R0, R12, 0x8, RZ ;  /* 0x000000080c007824 */ /* 0x001fc400078e00ff */
[C---:B------:R-:W-:Y:S02]  /*203b0*/  IMAD.SHL.U32 R13, R12.reuse, 0x20, RZ ;  /* 0x000000200c0d7824 */ /* 0x040fe400078e00ff */
[----:B------:R-:W-:Y:S01]  /*203c0*/  IMAD.SHL.U32 R11, R12, 0x4, RZ ;  /* 0x000000040c0b7824 */ /* 0x000fe200078e00ff */
[----:B------:R-:W-:Y:S02]  /*203d0*/  LOP3.LUT R10, R0, 0x78, RZ, 0xc0, !PT ;  /* 0x00000078000a7812 */ /* 0x000fe400078ec0ff */
[----:B------:R-:W-:Y:S02]  /*203e0*/  SHF.R.S32.HI R14, RZ, 0x4, R12 ;  /* 0x00000004ff0e7819 */ /* 0x000fe4000001140c */
[----:B------:R-:W-:Y:S02]  /*203f0*/  LOP3.LUT R12, R12, 0xc, RZ, 0xc0, !PT ;  /* 0x0000000c0c0c7812 */ /* 0x000fe400078ec0ff */
[----:B------:R-:W-:Y:S02]  /*20400*/  LOP3.LUT R13, R13, 0x60, RZ, 0xc0, !PT ;  /* 0x000000600d0d7812 */ /* 0x000fe400078ec0ff */
[----:B------:R-:W-:-:S02]  /*20410*/  LOP3.LUT R11, R10, 0x180, R11, 0xf8, !PT ;  /* 0x000001800a0b7812 */ /* 0x000fc400078ef80b */
[----:B------:R-:W-:Y:S01]  /*20420*/  SGXT R10, R14, 0x1 ;  /* 0x000000010e0a781a */ /* 0x000fe20000000200 */
[----:B------:R-:W-:-:S03]  /*20430*/  IMAD R15, R12, 0x100, R13 ;  /* 0x000001000c0f7824 */ /* 0x000fc600078e020d */
[----:B------:R-:W-:Y:S01]  /*20440*/  LOP3.LUT R13, R11, 0x408, R10, 0x78, !PT ;  /* 0x000004080b0d7812 */ /* 0x000fe200078e780a */
[----:B------:R-:W-:Y:S03]  /*20450*/  BAR.SYNC.DEFER_BLOCKING 0x0 ;  /* 0x0000000000007b1d */ /* 0x000fe60000010000 */
[----:B------:R-:W-:Y:S02]  /*20460*/  LOP3.LUT R14, R13, 0x10, RZ, 0x3c, !PT ;  /* 0x000000100d0e7812 */ /* 0x000fe400078e3cff */
[----:B------:R-:W-:Y:S01]  /*20470*/  LOP3.LUT R0, R0, 0x380, RZ, 0xc0, !PT ;  /* 0x0000038000007812 */ /* 0x000fe200078ec0ff */
[----:B------:R-:W-:Y:S04]  /*20480*/  STS.64 [R13], R8 ;  /* 0x000000080d007388 */ /* 0x000fe80000000a00 */
[----:B------:R0:W-:Y:S04]  /*20490*/  STS.64 [R13+0x200], R6 ;  /* 0x000200060d007388 */ /* 0x0001e80000000a00 */
[----:B------:R1:W-:Y:S04]  /*204a0*/  STS.64 [R14+0x800], R4 ;  /* 0x000800040e007388 */ /* 0x0003e80000000a00 */
[----:B------:R-:W-:Y:S01]  /*204b0*/  STS.64 [R14+0xa00], R2 ;  /* 0x000a00020e007388 */ /* 0x000fe20000000a00 */
[----:B------:R-:W-:-:S04]  /*204c0*/  IMAD.IADD R15, R0, 0x1, R15 ;  /* 0x00000001000f7824 */ /* 0x000fc800078e020f */
[----:B------:R-:W-:Y:S01]  /*204d0*/  IMAD R12, R12, 0x2, R15 ;  /* 0x000000020c0c7824 */ /* 0x000fe200078e020f */
[----:B------:R-:W-:Y:S04]  /*204e0*/  BAR.SYNC.DEFER_BLOCKING 0x0 ;  /* 0x0000000000007b1d */ /* 0x000fe80000010000 */
[----:B------:R-:W-:Y:S02]  /*204f0*/  LOP3.LUT R15, R12, 0x8, RZ, 0x3c, !PT ;  /* 0x000000080c0f7812 */ /* 0x000fe400078e3cff */
[----:B------:R-:W-:Y:S01]  /*20500*/  ULDC UR6, c[0x0][0x198] ;  /* 0x0000660000067ab9 */ /* 0x000fe20000000800 */
[----:B0-----:R-:W-:Y:S01]  /*20510*/  IMAD.U32 R6, RZ, RZ, UR12 ;  /* 0x0000000cff067e24 */ /* 0x001fe2000f8e00ff */
[----:B------:R-:W0:Y:S01]  /*20520*/  LDS.64 R10, [R12] ;  /* 0x000000000c0a7984 */ /* 0x000e220000000a00 */
[----:B------:R-:W-:-:S03]  /*20530*/  UIMAD UR4, UR7, UR6, URZ ;  /* 0x00000006070472a4 */ /* 0x000fc6000f8e023f */
[----:B------:R3:W4:Y:S01]  /*20540*/  LDS.64 R2, [R15] ;  /* 0x000000000f027984 */ /* 0x0007220000000a00 */
[----:B------:R-:W-:Y:S02]  /*20550*/  IMAD.U32 R8, RZ, RZ, UR7 ;  /* 0x00000007ff087e24 */ /* 0x000fe4000f8e00ff */
[----:B-1----:R-:W-:Y:S01]  /*20560*/  IMAD.U32 R5, RZ, RZ, UR4 ;  /* 0x00000004ff057e24 */ /* 0x002fe2000f8e00ff */
[----:B------:R-:W-:Y:S01]  /*20570*/  LOP3.LUT R4, R12, 0x10, RZ, 0x3c, !PT ;  /* 0x000000100c047812 */ /* 0x000fe200078e3cff */
[----:B------:R-:W-:Y:S01]  /*20580*/  IMAD.U32 R9, RZ, RZ, UR11 ;  /* 0x0000000bff097e24 */ /* 0x000fe2000f8e00ff */
[----:B------:R-:W-:Y:S01]  /*20590*/  UIADD3 UR4, UR4, UR6, URZ ;  /* 0x0000000604047290 */ /* 0x000fe2000fffe03f */
[----:B------:R-:W-:Y:S02]  /*205a0*/  IMAD.U32 R7, RZ, RZ, UR13 ;  /* 0x0000000dff077e24 */ /* 0x000fe4000f8e00ff */
[----:B------:R-:W-:Y:S01]  /*205b0*/  IMAD.U32 R13, RZ, RZ, UR14 ;  /* 0x0000000eff0d7e24 */ /* 0x000fe2000f8e00ff */
[----:B0-----:R-:W-:-:S02]  /*205c0*/  PRMT R18, R10, 0x7632, R18 ;  /* 0x000076320a127816 */ /* 0x001fc40000000012 */
[C---:B--2---:R-:W-:Y:S01]  /*205d0*/  ISETP.GE.AND P0, PT, R16.reuse, c[0x0][0x178], PT ;  /* 0x00005e0010007a0c */ /* 0x044fe20003f06270 */
[----:B------:R-:W-:-:S03]  /*205e0*/  IMAD R0, R16, c[0x0][0x194], RZ ;  /* 0x0000650010007a24 */ /* 0x000fc600078e02ff */
[----:B------:R-:W-:Y:S02]  /*205f0*/  ISETP.LT.AND P3, PT, R6, c[0x0][0x17c], !P0 ;  /* 0x00005f0006007a0c */ /* 0x000fe40004761270 */
[----:B------:R-:W-:Y:S02]  /*20600*/  LEA R6, P1, R0, c[0x0][0x170], 0x1 ;  /* 0x00005c0000067a11 */ /* 0x000fe400078208ff */
[----:B------:R-:W-:Y:S02]  /*20610*/  ISETP.LT.AND P5, PT, R8, c[0x0][0x17c], !P0 ;  /* 0x00005f0008007a0c */ /* 0x000fe400047a1270 */
[----:B------:R-:W-:Y:S02]  /*20620*/  LEA.HI.X.SX32 R0, R0, c[0x0][0x174], 0x1, P1 ;  /* 0x00005d0000007a11 */ /* 0x000fe400008f0eff */
[----:B------:R-:W-:Y:S02]  /*20630*/  LEA R8, P1, R5, R6, 0x1 ;  /* 0x0000000605087211 */ /* 0x000fe400078208ff */
[----:B------:R-:W-:-:S02]  /*20640*/  ISETP.LT.AND P4, PT, R9, c[0x0][0x17c], !P0 ;  /* 0x00005f0009007a0c */ /* 0x000fc40004781270 */
[----:B------:R-:W-:Y:S02]  /*20650*/  LEA.HI.X.SX32 R9, R5, R0, 0x1, P1 ;  /* 0x0000000005097211 */ /* 0x000fe400008f0eff */
[----:B------:R-:W0:Y:S01]  /*20660*/  LDS.64 R4, [R4] ;  /* 0x0000000004047984 */ /* 0x000e220000000a00 */
[----:B------:R-:W-:Y:S01]  /*20670*/  ISETP.LT.AND P2, PT, R7, c[0x0][0x17c], !P0 ;  /* 0x00005f0007007a0c */ /* 0x000fe20004741270 */
[----:B------:R-:W-:Y:S01]  /*20680*/  IMAD.U32 R7, RZ, RZ, UR4 ;  /* 0x00000004ff077e24 */ /* 0x000fe2000f8e00ff */
[----:B------:R-:W-:Y:S01]  /*20690*/  ISETP.LT.AND P1, PT, R13, c[0x0][0x17c], !P0 ;  /* 0x00005f000d007a0c */ /* 0x000fe20004721270 */
[----:B------:R-:W-:Y:S01]  /*206a0*/  UIADD3 UR4, UR4, UR6, URZ ;  /* 0x0000000604047290 */ /* 0x000fe2000fffe03f */
[----:B------:R-:W-:Y:S01]  /*206b0*/  IMAD.U32 R13, RZ, RZ, UR15 ;  /* 0x0000000fff0d7e24 */ /* 0x000fe2000f8e00ff */
[----:B------:R1:W-:Y:S01]  /*206c0*/  @P5 STG.E.U16 [R8.64], R10 ;  /* 0x0000000a08005986 */ /* 0x0003e2000c101508 */
[----:B------:R-:W-:-:S03]  /*206d0*/  LEA R14, P6, R7, R6, 0x1 ;  /* 0x00000006070e7211 */ /* 0x000fc600078c08ff */
[----:B------:R-:W-:Y:S01]  /*206e0*/  ISETP.LT.AND P5, PT, R13, c[0x0][0x17c], !P0 ;  /* 0x00005f000d007a0c */ /* 0x000fe200047a1270 */
[----:B------:R-:W-:Y:S01]  /*206f0*/  IMAD.U32 R13, RZ, RZ, UR4 ;  /* 0x00000004ff0d7e24 */ /* 0x000fe2000f8e00ff */
[----:B------:R-:W-:Y:S01]  /*20700*/  UIADD3 UR4, UR4, UR6, URZ ;  /* 0x0000000604047290 */ /* 0x000fe2000fffe03f */
[----:B---3--:R-:W-:Y:S02]  /*20710*/  LEA.HI.X.SX32 R15, R7, R0, 0x1, P6 ;  /* 0x00000000070f7211 */ /* 0x008fe400030f0eff */
[----:B------:R-:W-:Y:S01]  /*20720*/  LOP3.LUT R7, R12, 0x18, RZ, 0x3c, !PT ;  /* 0x000000180c077812 */ /* 0x000fe200078e3cff */
[----:B------:R-:W-:Y:S01]  /*20730*/  IMAD.U32 R16, RZ, RZ, UR16 ;  /* 0x00000010ff107e24 */ /* 0x000fe2000f8e00ff */
[C---:B------:R-:W-:Y:S01]  /*20740*/  LEA R12, P6, R13.reuse, R6, 0x1 ;  /* 0x000000060d0c7211 */ /* 0x040fe200078c08ff */
[----:B------:R-:W-:Y:S01]  /*20750*/  IMAD.U32 R17, RZ, RZ, UR4 ;  /* 0x00000004ff117e24 */ /* 0x000fe2000f8e00ff */
[----:B------:R-:W-:Y:S01]  /*20760*/  @P4 STG.E.U16 [R14.64], R18 ;  /* 0x000000120e004986 */ /* 0x000fe2000c101508 */
[----:B------:R-:W-:Y:S01]  /*20770*/  UIADD3 UR4, UR4, UR6, URZ ;  /* 0x0000000604047290 */ /* 0x000fe2000fffe03f */
[----:B------:R-:W-:Y:S01]  /*20780*/  LEA.HI.X.SX32 R13, R13, R0, 0x1, P6 ;  /* 0x000000000d0d7211 */ /* 0x000fe200030f0eff */
[----:B-1----:R-:W-:Y:S01]  /*20790*/  IMAD.U32 R10, RZ, RZ, UR17 ;  /* 0x00000011ff0a7e24 */ /* 0x002fe2000f8e00ff */
[----:B------:R-:W-:Y:S01]  /*207a0*/  ISETP.LT.AND P4, PT, R16, c[0x0][0x17c], !P0 ;  /* 0x00005f0010007a0c */ /* 0x000fe20004781270 */
[----:B------:R1:W2:Y:S01]  /*207b0*/  LDS.64 R8, [R7] ;  /* 0x0000000007087984 */ /* 0x0002a20000000a00 */
[----:B------:R-:W-:Y:S01]  /*207c0*/  LEA R16, P6, R17, R6, 0x1 ;  /* 0x0000000611107211 */ /* 0x000fe200078c08ff */
[----:B------:R-:W-:-:S02]  /*207d0*/  IMAD.U32 R19, RZ, RZ, UR4 ;  /* 0x00000004ff137e24 */ /* 0x000fc4000f8e00ff */
[----:B----4-:R3:W-:Y:S01]  /*207e0*/  @P3 STG.E.U16 [R12.64], R2 ;  /* 0x000000020c003986 */ /* 0x0107e2000c101508 */
[----:B------:R-:W-:Y:S01]  /*207f0*/  ISETP.LT.AND P3, PT, R10, c[0x0][0x17c], !P0 ;  /* 0x00005f000a007a0c */ /* 0x000fe20004761270 */
[----:B------:R-:W-:Y:S01]  /*20800*/  UIADD3 UR4, UR4, UR6, URZ ;  /* 0x0000000604047290 */ /* 0x000fe2000fffe03f */
[----:B------:R-:W-:Y:S01]  /*20810*/  LEA.HI.X.SX32 R17, R17, R0, 0x1, P6 ;  /* 0x0000000011117211 */ /* 0x000fe200030f0eff */
[----:B-1----:R-:W-:Y:S01]  /*20820*/  IMAD.U32 R7, RZ, RZ, UR18 ;  /* 0x00000012ff077e24 */ /* 0x002fe2000f8e00ff */
[----:B------:R-:W-:Y:S02]  /*20830*/  PRMT R10, R2, 0x7632, R10 ;  /* 0x00007632020a7816 */ /* 0x000fe4000000000a */
[----:B------:R-:W-:-:S03]  /*20840*/  LEA R14, P6, R19, R6, 0x1 ;  /* 0x00000006130e7211 */ /* 0x000fc600078c08ff */
[----:B------:R1:W-:Y:S01]  /*20850*/  @P2 STG.E.U16 [R16.64], R10 ;  /* 0x0000000a10002986 */ /* 0x0003e2000c101508 */
[----:B------:R-:W-:Y:S01]  /*20860*/  ISETP.LT.AND P2, PT, R7, c[0x0][0x17c], !P0 ;  /* 0x00005f0007007a0c */ /* 0x000fe20004741270 */
[----:B------:R-:W-:Y:S01]  /*20870*/  IMAD.U32 R7, RZ, RZ, UR4 ;  /* 0x00000004ff077e24 */ /* 0x000fe2000f8e00ff */
[----:B------:R-:W-:Y:S01]  /*20880*/  UIADD3 UR4, UR4, UR6, URZ ;  /* 0x0000000604047290 */ /* 0x000fe2000fffe03f */
[----:B------:R-:W-:-:S05]  /*20890*/  LEA.HI.X.SX32 R15, R19, R0, 0x1, P6 ;  /* 0x00000000130f7211 */ /* 0x000fca00030f0eff */
[----:B------:R-:W-:Y:S01]  /*208a0*/  IMAD.U32 R19, RZ, RZ, UR4 ;  /* 0x00000004ff137e24 */ /* 0x000fe2000f8e00ff */
[----:B0-----:R0:W-:Y:S01]  /*208b0*/  @P1 STG.E.U16 [R14.64], R4 ;  /* 0x000000040e001986 */ /* 0x0011e2000c101508 */
[----:B------:R-:W-:Y:S01]  /*208c0*/  UIADD3 UR4, UR4, UR6, URZ ;  /* 0x0000000604047290 */ /* 0x000fe2000fffe03f */
[-C--:B---3--:R-:W-:Y:S02]  /*208d0*/  LEA R12, P1, R7, R6.reuse, 0x1 ;  /* 0x00000006070c7211 */ /* 0x088fe400078208ff */
[----:B-1----:R-:W-:Y:S02]  /*208e0*/  LEA R16, P6, R19, R6, 0x1 ;  /* 0x0000000613107211 */ /* 0x002fe400078c08ff */
[-C--:B------:R-:W-:Y:S01]  /*208f0*/  LEA.HI.X.SX32 R13, R7, R0.reuse, 0x1, P1 ;  /* 0x00000000070d7211 */ /* 0x080fe200008f0eff */
[----:B------:R-:W-:Y:S01]  /*20900*/  IMAD.U32 R7, RZ, RZ, UR4 ;  /* 0x00000004ff077e24 */ /* 0x000fe2000f8e00ff */
[----:B------:R-:W-:Y:S01]  /*20910*/  UIADD3 UR4, UR4, UR6, URZ ;  /* 0x0000000604047290 */ /* 0x000fe2000fffe03f */
[----:B------:R-:W-:-:S02]  /*20920*/  LEA.HI.X.SX32 R17, R19, R0, 0x1, P6 ;  /* 0x0000000013117211 */ /* 0x000fc400030f0eff */
[----:B0-----:R-:W-:Y:S01]  /*20930*/  PRMT R15, R4, 0x7632, R15 ;  /* 0x00007632040f7816 */ /* 0x001fe2000000000f */
[----:B------:R-:W-:Y:S01]  /*20940*/  UIADD3 UR5, UR4, UR6, URZ ;  /* 0x0000000604057290 */ /* 0x000fe2000fffe03f */
[C---:B------:R-:W-:Y:S01]  /*20950*/  LEA R14, P6, R7.reuse, R6, 0x1 ;  /* 0x00000006070e7211 */ /* 0x040fe200078c08ff */
[----:B------:R-:W-:Y:S02]  /*20960*/  IMAD.U32 R2, RZ, RZ, UR19 ;  /* 0x00000013ff027e24 */ /* 0x000fe4000f8e00ff */
[----:B------:R0:W-:Y:S03]  /*20970*/  @P5 STG.E.U16 [R12.64], R15 ;  /* 0x0000000f0c005986 */ /* 0x0001e6000c101508 */
[----:B------:R-:W-:Y:S01]  /*20980*/  ISETP.LT.AND P1, PT, R2, c[0x0][0x17c], !P0 ;  /* 0x00005f0002007a0c */ /* 0x000fe20004721270 */
[----:B------:R-:W-:Y:S01]  /*20990*/  IMAD.U32 R2, RZ, RZ, UR20 ;  /* 0x00000014ff027e24 */ /* 0x000fe2000f8e00ff */
[----:B0-----:R-:W-:Y:S01]  /*209a0*/  LEA.HI.X.SX32 R15, R7, R0, 0x1, P6 ;  /* 0x00000000070f7211 */ /* 0x001fe200030f0eff */
[----:B------:R-:W-:-:S02]  /*209b0*/  IMAD.U32 R7, RZ, RZ, UR4 ;  /* 0x00000004ff077e24 */ /* 0x000fc4000f8e00ff */
[----:B------:R-:W-:Y:S01]  /*209c0*/  IMAD.U32 R13, RZ, RZ, UR5 ;  /* 0x00000005ff0d7e24 */ /* 0x000fe2000f8e00ff */
[----:B------:R-:W-:Y:S02]  /*209d0*/  UIADD3 UR5, UR5, UR6, URZ ;  /* 0x0000000605057290 */ /* 0x000fe4000fffe03f */
[C---:B------:R-:W-:Y:S02]  /*209e0*/  LEA R18, P6, R7.reuse, R6, 0x1 ;  /* 0x0000000607127211 */ /* 0x040fe400078c08ff */
[----:B------:R-:W-:Y:S01]  /*209f0*/  UIADD3 UR4, UR5, UR6, URZ ;  /* 0x0000000605047290 */ /* 0x000fe2000fffe03f */
[----:B--2---:R0:W-:Y:S01]  /*20a00*/  @P4 STG.E.U16 [R16.64], R8 ;  /* 0x0000000810004986 */ /* 0x0041e2000c101508 */
[----:B------:R-:W-:Y:S01]  /*20a10*/  LEA.HI.X.SX32 R19, R7, R0, 0x1, P6 ;  /* 0x0000000007137211 */ /* 0x000fe200030f0eff */
[----:B------:R-:W-:Y:S01]  /*20a20*/  IMAD.U32 R7, RZ, RZ, UR5 ;  /* 0x00000005ff077e24 */ /* 0x000fe2000f8e00ff */
[----:B------:R-:W-:Y:S01]  /*20a30*/  ISETP.LT.AND P5, PT, R2, c[0x0][0x17c], !P0 ;  /* 0x00005f0002007a0c */ /* 0x000fe200047a1270 */
[----:B------:R-:W-:Y:S01]  /*20a40*/  UIADD3 UR5, UR4, UR6, URZ ;  /* 0x0000000604057290 */ /* 0x000fe2000fffe03f */
[----:B------:R-:W-:Y:S01]  /*20a50*/  IMAD.U32 R2, RZ, RZ, UR21 ;  /* 0x00000015ff027e24 */ /* 0x000fe2000f8e00ff */
[----:B------:R-:W-:-:S02]  /*20a60*/  PRMT R4, R8, 0x7632, R4 ;  /* 0x0000763208047816 */ /* 0x000fc40000000004 */
[----:B0-----:R-:W-:Y:S01]  /*20a70*/  LEA R16, P6, R13, R6, 0x1 ;  /* 0x000000060d107211 */ /* 0x001fe200078c08ff */
[----:B------:R-:W-:Y:S01]  /*20a80*/  UIADD3 UR7, UR5, UR6, URZ ;  /* 0x0000000605077290 */ /* 0x000fe2000fffe03f */
[----:B------:R-:W-:Y:S02]  /*20a90*/  PRMT R8, R11, 0x7632, R8 ;  /* 0x000076320b087816 */ /* 0x000fe40000000008 */
[----:B------:R-:W-:Y:S01]  /*20aa0*/  LEA.HI.X.SX32 R17, R13, R0, 0x1, P6 ;  /* 0x000000000d117211 */ /* 0x000fe200030f0eff */
[----:B------:R0:W-:Y:S01]  /*20ab0*/  @P3 STG.E.U16 [R14.64], R4 ;  /* 0x000000040e003986 */ /* 0x0001e2000c101508 */
[----:B------:R-:W-:Y:S01]  /*20ac0*/  ISETP.LT.AND P4, PT, R2, c[0x0][0x17c], !P0 ;  /* 0x00005f0002007a0c */ /* 0x000fe20004781270 */
[----:B------:R-:W-:Y:S02]  /*20ad0*/  IMAD.U32 R2, RZ, RZ, UR22 ;  /* 0x00000016ff027e24 */ /* 0x000fe4000f8e00ff */
[----:B------:R1:W-:Y:S01]  /*20ae0*/  @P2 STG.E.U16 [R18.64], R11 ;  /* 0x0000000b12002986 */ /* 0x0003e2000c101508 */
[----:B------:R-:W-:Y:S01]  /*20af0*/  IMAD.U32 R21, RZ, RZ, UR5 ;  /* 0x00000005ff157e24 */ /* 0x000fe2000f8e00ff */
[----:B------:R-:W-:-:S02]  /*20b00*/  UIADD3 UR5, UR7, UR6, URZ ;  /* 0x0000000607057290 */ /* 0x000fc4000fffe03f */
[----:B------:R2:W-:Y:S01]  /*20b10*/  @P1 STG.E.U16 [R16.64], R8 ;  /* 0x0000000810001986 */ /* 0x0005e2000c101508 */
[C---:B------:R-:W-:Y:S01]  /*20b20*/  LEA R12, P1, R7.reuse, R6, 0x1 ;  /* 0x00000006070c7211 */ /* 0x040fe200078208ff */
[----:B0-----:R-:W-:Y:S01]  /*20b30*/  IMAD.U32 R15, RZ, RZ, UR4 ;  /* 0x00000004ff0f7e24 */ /* 0x001fe2000f8e00ff */
[----:B------:R-:W-:Y:S01]  /*20b40*/  ISETP.LT.AND P3, PT, R2, c[0x0][0x17c], !P0 ;  /* 0x00005f0002007a0c */ /* 0x000fe20004761270 */
[----:B------:R-:W-:Y:S01]  /*20b50*/  IMAD.U32 R2, RZ, RZ, UR23 ;  /* 0x00000017ff027e24 */ /* 0x000fe2000f8e00ff */
[----:B------:R-:W-:Y:S01]  /*20b60*/  LEA.HI.X.SX32 R13, R7, R0, 0x1, P1 ;  /* 0x00000000070d7211 */ /* 0x000fe200008f0eff */
[----:B------:R-:W-:Y:S01]  /*20b70*/  UIADD3 UR4, UR5, UR6, URZ ;  /* 0x0000000605047290 */ /* 0x000fe2000fffe03f */
[-C--:B------:R-:W-:Y:S01]  /*20b80*/  LEA R14, P1, R15, R6.reuse, 0x1 ;  /* 0x000000060f0e7211 */ /* 0x080fe200078208ff */
[----:B------:R-:W-:Y:S01]  /*20b90*/  IMAD.U32 R7, RZ, RZ, UR7 ;  /* 0x00000007ff077e24 */ /* 0x000fe2000f8e00ff */
[----:B------:R-:W-:Y:S01]  /*20ba0*/  LEA R10, P6, R21, R6, 0x1 ;  /* 0x00000006150a7211 */ /* 0x000fe200078c08ff */
[----:B-1----:R-:W-:Y:S01]  /*20bb0*/  IMAD.U32 R19, RZ, RZ, UR5 ;  /* 0x00000005ff137e24 */ /* 0x002fe2000f8e00ff */
[----:B------:R-:W-:Y:S01]  /*20bc0*/  ISETP.LT.AND P2, PT, R2, c[0x0][0x17c], !P0 ;  /* 0x00005f0002007a0c */ /* 0x000fe20004741270 */
[----:B------:R-:W-:Y:S01]  /*20bd0*/  IMAD.U32 R2, RZ, RZ, UR24 ;  /* 0x00000018ff027e24 */ /* 0x000fe2000f8e00ff */
[----:B------:R-:W-:-:S02]  /*20be0*/  LEA.HI.X.SX32 R15, R15, R0, 0x1, P1 ;  /* 0x000000000f0f7211 */ /* 0x000fc400008f0eff */
[----:B------:R-:W-:Y:S01]  /*20bf0*/  LEA.HI.X.SX32 R11, R21, R0, 0x1, P6 ;  /* 0x00000000150b7211 */ /* 0x000fe200030f0eff */
[----:B------:R-:W-:Y:S01]  /*20c00*/  IMAD.U32 R21, RZ, RZ, UR4 ;  /* 0x00000004ff157e24 */ /* 0x000fe2000f8e00ff */
[-C--:B--2---:R-:W-:Y:S01]  /*20c10*/  LEA R16, P6, R7, R6.reuse, 0x1 ;  /* 0x0000000607107211 */ /* 0x084fe200078c08ff */
[----:B------:R-:W-:Y:S01]  /*20c20*/  IMAD.U32 R4, RZ, RZ, UR25 ;  /* 0x00000019ff047e24 */ /* 0x000fe2000f8e00ff */
[----:B------:R-:W-:Y:S02]  /*20c30*/  LEA R18, P1, R19, R6, 0x1 ;  /* 0x0000000613127211 */ /* 0x000fe400078208ff */
[-C--:B------:R-:W-:Y:S02]  /*20c40*/  LEA.HI.X.SX32 R17, R7, R0.reuse, 0x1, P6 ;  /* 0x0000000007117211 */ /* 0x080fe400030f0eff */
[----:B------:R-:W-:Y:S02]  /*20c50*/  LEA.HI.X.SX32 R19, R19, R0, 0x1, P1 ;  /* 0x0000000013137211 */ /* 0x000fe400008f0eff */
[----:B------:R-:W-:-:S02]  /*20c60*/  LEA R6, P6, R21, R6, 0x1 ;  /* 0x0000000615067211 */ /* 0x000fc400078c08ff */
[----:B------:R-:W-:Y:S02]  /*20c70*/  ISETP.LT.AND P1, PT, R2, c[0x0][0x17c], !P0 ;  /* 0x00005f0002007a0c */ /* 0x000fe40004721270 */
[----:B------:R-:W-:Y:S02]  /*20c80*/  ISETP.LT.AND P0, PT, R4, c[0x0][0x17c], !P0 ;  /* 0x00005f0004007a0c */ /* 0x000fe40004701270 */
[----:B------:R-:W-:Y:S02]  /*20c90*/  LEA.HI.X.SX32 R7, R21, R0, 0x1, P6 ;  /* 0x0000000015077211 */ /* 0x000fe400030f0eff */
[----:B------:R-:W-:Y:S02]  /*20ca0*/  PRMT R0, R3, 0x7632, R0 ;  /* 0x0000763203007816 */ /* 0x000fe40000000000 */
[----:B------:R-:W-:Y:S01]  /*20cb0*/  PRMT R8, R5, 0x7632, R8 ;  /* 0x0000763205087816 */ /* 0x000fe20000000008 */
[----:B------:R0:W-:Y:S04]  /*20cc0*/  @P5 STG.E.U16 [R12.64], R3 ;  /* 0x000000030c005986 */ /* 0x0001e8000c101508 */
[----:B------:R0:W-:Y:S04]  /*20cd0*/  @P4 STG.E.U16 [R14.64], R0 ;  /* 0x000000000e004986 */ /* 0x0001e8000c101508 */
[----:B------:R0:W-:Y:S04]  /*20ce0*/  @P3 STG.E.U16 [R10.64], R5 ;  /* 0x000000050a003986 */ /* 0x0001e8000c101508 */
[----:B------:R0:W-:Y:S04]  /*20cf0*/  @P2 STG.E.U16 [R16.64], R8 ;  /* 0x0000000810002986 */ /* 0x0001e8000c101508 */
[----:B------:R0:W-:Y:S01]  /*20d00*/  @P1 STG.E.U16 [R18.64], R9 ;  /* 0x0000000912001986 */ /* 0x0001e2000c101508 */
[----:B------:R-:W-:Y:S05]  /*20d10*/  @!P0 EXIT ;  /* 0x000000000000894d */ /* 0x000fea0003800000 */
[----:B0-----:R-:W-:-:S05]  /*20d20*/  PRMT R3, R9, 0x7632, R3 ;  /* 0x0000763209037816 */ /* 0x001fca0000000003 */
[----:B------:R-:W-:Y:S01]  /*20d30*/  STG.E.U16 [R6.64], R3 ;  /* 0x0000000306007986 */ /* 0x000fe2000c101508 */
[----:B------:R-:W-:Y:S05]  /*20d40*/  EXIT ;  /* 0x000000000000794d */ /* 0x000fea0003800000 */
.L_x_3:
[----:B------:R-:W-:-:S00]  /*20d50*/  BRA `(.L_x_3) ;  /* 0xfffffff000007947 */ /* 0x000fc0000383ffff */
[----:B------:R-:W-:-:S00]  /*20d60*/  NOP ;  /* 0x0000000000007918 */ /* 0x000fc00000000000 */
        /* <DEDUP_REMOVED lines=9> */
.L_x_4:


//--------------------- .nv.shared.matmul_kernel  --------------------------
	.section	.nv.shared.matmul_kernel,"aw",@nobits
	.sectionflags	@""
	.align	16
